//
// Generated by NVIDIA NVVM Compiler
//
// Compiler Build ID: CL-36424714
// Cuda compilation tools, release 13.0, V13.0.88
// Based on NVVM 20.0.0
//

.version 9.0
.target sm_100
.address_size 64

	// .globl	_Z19row_exchange_kernelPdmii
.global .align 1 .b8 _ZN34_INTERNAL_b3fbff0c_4_k_cu_19a2dd714cuda3std3__45__cpo5beginE[1];
.global .align 1 .b8 _ZN34_INTERNAL_b3fbff0c_4_k_cu_19a2dd714cuda3std3__45__cpo3endE[1];
.global .align 1 .b8 _ZN34_INTERNAL_b3fbff0c_4_k_cu_19a2dd714cuda3std3__45__cpo6cbeginE[1];
.global .align 1 .b8 _ZN34_INTERNAL_b3fbff0c_4_k_cu_19a2dd714cuda3std3__45__cpo4cendE[1];
.global .align 1 .b8 _ZN34_INTERNAL_b3fbff0c_4_k_cu_19a2dd714cuda3std3__45__cpo6rbeginE[1];
.global .align 1 .b8 _ZN34_INTERNAL_b3fbff0c_4_k_cu_19a2dd714cuda3std3__45__cpo4rendE[1];
.global .align 1 .b8 _ZN34_INTERNAL_b3fbff0c_4_k_cu_19a2dd714cuda3std3__45__cpo7crbeginE[1];
.global .align 1 .b8 _ZN34_INTERNAL_b3fbff0c_4_k_cu_19a2dd714cuda3std3__45__cpo5crendE[1];
.global .align 1 .b8 _ZN34_INTERNAL_b3fbff0c_4_k_cu_19a2dd714cuda3std3__436_GLOBAL__N__b3fbff0c_4_k_cu_19a2dd716ignoreE[1];
.global .align 1 .b8 _ZN34_INTERNAL_b3fbff0c_4_k_cu_19a2dd714cuda3std3__419piecewise_constructE[1];
.global .align 1 .b8 _ZN34_INTERNAL_b3fbff0c_4_k_cu_19a2dd714cuda3std3__48in_placeE[1];
.global .align 1 .b8 _ZN34_INTERNAL_b3fbff0c_4_k_cu_19a2dd714cuda3std3__420unreachable_sentinelE[1];
.global .align 1 .b8 _ZN34_INTERNAL_b3fbff0c_4_k_cu_19a2dd714cuda3std3__47nulloptE[1];
.global .align 1 .b8 _ZN34_INTERNAL_b3fbff0c_4_k_cu_19a2dd714cuda3std3__48unexpectE[1];
.global .align 1 .b8 _ZN34_INTERNAL_b3fbff0c_4_k_cu_19a2dd714cuda3std6ranges3__45__cpo4swapE[1];
.global .align 1 .b8 _ZN34_INTERNAL_b3fbff0c_4_k_cu_19a2dd714cuda3std6ranges3__45__cpo9iter_moveE[1];
.global .align 1 .b8 _ZN34_INTERNAL_b3fbff0c_4_k_cu_19a2dd714cuda3std6ranges3__45__cpo5beginE[1];
.global .align 1 .b8 _ZN34_INTERNAL_b3fbff0c_4_k_cu_19a2dd714cuda3std6ranges3__45__cpo3endE[1];
.global .align 1 .b8 _ZN34_INTERNAL_b3fbff0c_4_k_cu_19a2dd714cuda3std6ranges3__45__cpo6cbeginE[1];
.global .align 1 .b8 _ZN34_INTERNAL_b3fbff0c_4_k_cu_19a2dd714cuda3std6ranges3__45__cpo4cendE[1];
.global .align 1 .b8 _ZN34_INTERNAL_b3fbff0c_4_k_cu_19a2dd714cuda3std6ranges3__45__cpo7advanceE[1];
.global .align 1 .b8 _ZN34_INTERNAL_b3fbff0c_4_k_cu_19a2dd714cuda3std6ranges3__45__cpo9iter_swapE[1];
.global .align 1 .b8 _ZN34_INTERNAL_b3fbff0c_4_k_cu_19a2dd714cuda3std6ranges3__45__cpo4nextE[1];
.global .align 1 .b8 _ZN34_INTERNAL_b3fbff0c_4_k_cu_19a2dd714cuda3std6ranges3__45__cpo4prevE[1];
.global .align 1 .b8 _ZN34_INTERNAL_b3fbff0c_4_k_cu_19a2dd714cuda3std6ranges3__45__cpo4dataE[1];
.global .align 1 .b8 _ZN34_INTERNAL_b3fbff0c_4_k_cu_19a2dd714cuda3std6ranges3__45__cpo5cdataE[1];
.global .align 1 .b8 _ZN34_INTERNAL_b3fbff0c_4_k_cu_19a2dd714cuda3std6ranges3__45__cpo4sizeE[1];
.global .align 1 .b8 _ZN34_INTERNAL_b3fbff0c_4_k_cu_19a2dd714cuda3std6ranges3__45__cpo5ssizeE[1];
.global .align 1 .b8 _ZN34_INTERNAL_b3fbff0c_4_k_cu_19a2dd714cuda3std6ranges3__45__cpo8distanceE[1];
.global .align 1 .b8 _ZN34_INTERNAL_b3fbff0c_4_k_cu_19a2dd716thrust24THRUST_300001_SM_1000_NS8cuda_cub3parE[1];
.global .align 1 .b8 _ZN34_INTERNAL_b3fbff0c_4_k_cu_19a2dd716thrust24THRUST_300001_SM_1000_NS8cuda_cub10par_nosyncE[1];
.global .align 1 .b8 _ZN34_INTERNAL_b3fbff0c_4_k_cu_19a2dd716thrust24THRUST_300001_SM_1000_NS6system6detail10sequential3seqE[1];
.global .align 1 .b8 _ZN34_INTERNAL_b3fbff0c_4_k_cu_19a2dd716thrust24THRUST_300001_SM_1000_NS6system3cpp3parE[1];
.global .align 1 .b8 _ZN34_INTERNAL_b3fbff0c_4_k_cu_19a2dd716thrust24THRUST_300001_SM_1000_NS12placeholders2_1E[1];
.global .align 1 .b8 _ZN34_INTERNAL_b3fbff0c_4_k_cu_19a2dd716thrust24THRUST_300001_SM_1000_NS12placeholders2_2E[1];
.global .align 1 .b8 _ZN34_INTERNAL_b3fbff0c_4_k_cu_19a2dd716thrust24THRUST_300001_SM_1000_NS12placeholders2_3E[1];
.global .align 1 .b8 _ZN34_INTERNAL_b3fbff0c_4_k_cu_19a2dd716thrust24THRUST_300001_SM_1000_NS12placeholders2_4E[1];
.global .align 1 .b8 _ZN34_INTERNAL_b3fbff0c_4_k_cu_19a2dd716thrust24THRUST_300001_SM_1000_NS12placeholders2_5E[1];
.global .align 1 .b8 _ZN34_INTERNAL_b3fbff0c_4_k_cu_19a2dd716thrust24THRUST_300001_SM_1000_NS12placeholders2_6E[1];
.global .align 1 .b8 _ZN34_INTERNAL_b3fbff0c_4_k_cu_19a2dd716thrust24THRUST_300001_SM_1000_NS12placeholders2_7E[1];
.global .align 1 .b8 _ZN34_INTERNAL_b3fbff0c_4_k_cu_19a2dd716thrust24THRUST_300001_SM_1000_NS12placeholders2_8E[1];
.global .align 1 .b8 _ZN34_INTERNAL_b3fbff0c_4_k_cu_19a2dd716thrust24THRUST_300001_SM_1000_NS12placeholders2_9E[1];
.global .align 1 .b8 _ZN34_INTERNAL_b3fbff0c_4_k_cu_19a2dd716thrust24THRUST_300001_SM_1000_NS12placeholders3_10E[1];
.global .align 1 .b8 _ZN34_INTERNAL_b3fbff0c_4_k_cu_19a2dd716thrust24THRUST_300001_SM_1000_NS3seqE[1];
.global .align 1 .b8 _ZN34_INTERNAL_b3fbff0c_4_k_cu_19a2dd716thrust24THRUST_300001_SM_1000_NS6deviceE[1];
.extern .shared .align 16 .b8 _ZN6thrust24THRUST_300001_SM_1000_NS8cuda_cub4core6detail5shmemE[];

.visible .entry _Z19row_exchange_kernelPdmii(
	.param .u64 .ptr .align 1 _Z19row_exchange_kernelPdmii_param_0,
	.param .u64 _Z19row_exchange_kernelPdmii_param_1,
	.param .u32 _Z19row_exchange_kernelPdmii_param_2,
	.param .u32 _Z19row_exchange_kernelPdmii_param_3
)
{
	.reg .pred 	%p<3>;
	.reg .b32 	%r<13>;
	.reg .b64 	%rd<18>;
	.reg .b64 	%fd<3>;

	ld.param.u64 	%rd8, [_Z19row_exchange_kernelPdmii_param_0];
	ld.param.u64 	%rd9, [_Z19row_exchange_kernelPdmii_param_1];
	ld.param.u32 	%r6, [_Z19row_exchange_kernelPdmii_param_2];
	ld.param.u32 	%r7, [_Z19row_exchange_kernelPdmii_param_3];
	mov.u32 	%r1, %ntid.x;
	mov.u32 	%r8, %ctaid.x;
	mov.u32 	%r9, %tid.x;
	mad.lo.s32 	%r10, %r1, %r8, %r9;
	add.s32 	%r12, %r10, %r6;
	cvt.s64.s32 	%rd17, %r12;
	add.s64 	%rd2, %rd9, 1;
	setp.le.u64 	%p1, %rd2, %rd17;
	@%p1 bra 	$L__BB0_3;
	cvta.to.global.u64 	%rd3, %rd8;
	cvt.s64.s32 	%rd4, %r6;
	cvt.s64.s32 	%rd5, %r7;
	mov.u32 	%r11, %nctaid.x;
	mul.lo.s32 	%r3, %r11, %r1;
$L__BB0_2:
	mul.lo.s64 	%rd10, %rd17, %rd9;
	add.s64 	%rd11, %rd10, %rd4;
	shl.b64 	%rd12, %rd11, 3;
	add.s64 	%rd13, %rd3, %rd12;
	ld.global.f64 	%fd1, [%rd13];
	add.s64 	%rd14, %rd10, %rd5;
	shl.b64 	%rd15, %rd14, 3;
	add.s64 	%rd16, %rd3, %rd15;
	ld.global.f64 	%fd2, [%rd16];
	st.global.f64 	[%rd13], %fd2;
	st.global.f64 	[%rd16], %fd1;
	add.s32 	%r12, %r12, %r3;
	cvt.s64.s32 	%rd17, %r12;
	setp.gt.u64 	%p2, %rd2, %rd17;
	@%p2 bra 	$L__BB0_2;
$L__BB0_3:
	ret;

}
	// .globl	_Z26forward_elimination_kernelPdmi
.visible .entry _Z26forward_elimination_kernelPdmi(
	.param .u64 .ptr .align 1 _Z26forward_elimination_kernelPdmi_param_0,
	.param .u64 _Z26forward_elimination_kernelPdmi_param_1,
	.param .u32 _Z26forward_elimination_kernelPdmi_param_2
)
{
	.reg .pred 	%p<5>;
	.reg .b32 	%r<24>;
	.reg .b64 	%rd<25>;
	.reg .b64 	%fd<6>;

	ld.param.u64 	%rd14, [_Z26forward_elimination_kernelPdmi_param_0];
	ld.param.u64 	%rd13, [_Z26forward_elimination_kernelPdmi_param_1];
	ld.param.u32 	%r10, [_Z26forward_elimination_kernelPdmi_param_2];
	cvta.to.global.u64 	%rd1, %rd14;
	mov.u32 	%r1, %ntid.y;
	mov.u32 	%r11, %ctaid.y;
	mov.u32 	%r12, %tid.y;
	mad.lo.s32 	%r13, %r1, %r11, %r12;
	add.s32 	%r14, %r13, %r10;
	add.s32 	%r22, %r14, 1;
	cvt.s64.s32 	%rd23, %r22;
	add.s64 	%rd3, %rd13, 1;
	setp.le.u64 	%p1, %rd3, %rd23;
	@%p1 bra 	$L__BB1_6;
	mov.u32 	%r15, %ntid.x;
	mov.u32 	%r16, %tid.x;
	mov.u32 	%r17, %ctaid.x;
	mad.lo.s32 	%r18, %r15, %r17, %r16;
	add.s32 	%r19, %r18, %r10;
	add.s32 	%r3, %r19, 1;
	cvt.s64.s32 	%rd4, %r3;
	cvt.s64.s32 	%rd5, %r10;
	mul.lo.s64 	%rd6, %rd13, %rd5;
	mov.u32 	%r20, %nctaid.y;
	mul.lo.s32 	%r4, %r20, %r1;
	mov.u32 	%r21, %nctaid.x;
	mul.lo.s32 	%r5, %r21, %r15;
$L__BB1_2:
	setp.le.u64 	%p2, %rd13, %rd4;
	@%p2 bra 	$L__BB1_5;
	mul.lo.s64 	%rd8, %rd23, %rd13;
	add.s64 	%rd15, %rd8, %rd5;
	shl.b64 	%rd16, %rd15, 3;
	add.s64 	%rd9, %rd1, %rd16;
	mov.u64 	%rd24, %rd4;
	mov.u32 	%r23, %r3;
$L__BB1_4:
	ld.global.f64 	%fd1, [%rd9];
	add.s64 	%rd17, %rd24, %rd6;
	shl.b64 	%rd18, %rd17, 3;
	add.s64 	%rd19, %rd1, %rd18;
	ld.global.f64 	%fd2, [%rd19];
	mul.f64 	%fd3, %fd1, %fd2;
	add.s64 	%rd20, %rd24, %rd8;
	shl.b64 	%rd21, %rd20, 3;
	add.s64 	%rd22, %rd1, %rd21;
	ld.global.f64 	%fd4, [%rd22];
	sub.f64 	%fd5, %fd4, %fd3;
	st.global.f64 	[%rd22], %fd5;
	add.s32 	%r23, %r23, %r5;
	cvt.s64.s32 	%rd24, %r23;
	setp.gt.u64 	%p3, %rd13, %rd24;
	@%p3 bra 	$L__BB1_4;
$L__BB1_5:
	add.s32 	%r22, %r22, %r4;
	cvt.s64.s32 	%rd23, %r22;
	setp.gt.u64 	%p4, %rd3, %rd23;
	@%p4 bra 	$L__BB1_2;
$L__BB1_6:
	ret;

}
	// .globl	_Z24row_normalization_kernelPdmi
.visible .entry _Z24row_normalization_kernelPdmi(
	.param .u64 .ptr .align 1 _Z24row_normalization_kernelPdmi_param_0,
	.param .u64 _Z24row_normalization_kernelPdmi_param_1,
	.param .u32 _Z24row_normalization_kernelPdmi_param_2
)
{
	.reg .pred 	%p<3>;
	.reg .b32 	%r<13>;
	.reg .b64 	%rd<16>;
	.reg .b64 	%fd<4>;

	ld.param.u64 	%rd8, [_Z24row_normalization_kernelPdmi_param_0];
	ld.param.u64 	%rd7, [_Z24row_normalization_kernelPdmi_param_1];
	ld.param.u32 	%r6, [_Z24row_normalization_kernelPdmi_param_2];
	cvta.to.global.u64 	%rd1, %rd8;
	mov.u32 	%r1, %ntid.x;
	mov.u32 	%r7, %ctaid.x;
	mov.u32 	%r8, %tid.x;
	cvt.s64.s32 	%rd2, %r6;
	mad.lo.s32 	%r9, %r1, %r7, %r8;
	add.s32 	%r10, %r9, %r6;
	add.s32 	%r12, %r10, 1;
	cvt.s64.s32 	%rd15, %r12;
	add.s64 	%rd4, %rd7, 1;
	setp.le.u64 	%p1, %rd4, %rd15;
	@%p1 bra 	$L__BB2_3;
	mad.lo.s64 	%rd9, %rd7, %rd2, %rd2;
	shl.b64 	%rd10, %rd9, 3;
	add.s64 	%rd11, %rd1, %rd10;
	ld.global.f64 	%fd1, [%rd11];
	mov.u32 	%r11, %nctaid.x;
	mul.lo.s32 	%r3, %r11, %r1;
$L__BB2_2:
	mad.lo.s64 	%rd12, %rd15, %rd7, %rd2;
	shl.b64 	%rd13, %rd12, 3;
	add.s64 	%rd14, %rd1, %rd13;
	ld.global.f64 	%fd2, [%rd14];
	div.rn.f64 	%fd3, %fd2, %fd1;
	st.global.f64 	[%rd14], %fd3;
	add.s32 	%r12, %r12, %r3;
	cvt.s64.s32 	%rd15, %r12;
	setp.gt.u64 	%p2, %rd4, %rd15;
	@%p2 bra 	$L__BB2_2;
$L__BB2_3:
	ret;

}
	// .globl	_Z15backward_kernelPKdPdmi
.visible .entry _Z15backward_kernelPKdPdmi(
	.param .u64 .ptr .align 1 _Z15backward_kernelPKdPdmi_param_0,
	.param .u64 .ptr .align 1 _Z15backward_kernelPKdPdmi_param_1,
	.param .u64 _Z15backward_kernelPKdPdmi_param_2,
	.param .u32 _Z15backward_kernelPKdPdmi_param_3
)
{
	.reg .pred 	%p<3>;
	.reg .b32 	%r<13>;
	.reg .b64 	%rd<16>;
	.reg .b64 	%fd<6>;

	ld.param.u64 	%rd5, [_Z15backward_kernelPKdPdmi_param_0];
	ld.param.u64 	%rd7, [_Z15backward_kernelPKdPdmi_param_1];
	ld.param.u64 	%rd6, [_Z15backward_kernelPKdPdmi_param_2];
	ld.param.u32 	%r6, [_Z15backward_kernelPKdPdmi_param_3];
	cvta.to.global.u64 	%rd1, %rd7;
	mov.u32 	%r1, %ntid.x;
	mov.u32 	%r7, %ctaid.x;
	mov.u32 	%r8, %tid.x;
	mad.lo.s32 	%r9, %r1, %r7, %r8;
	not.b32 	%r10, %r9;
	add.s32 	%r12, %r6, %r10;
	setp.lt.s32 	%p1, %r12, 0;
	@%p1 bra 	$L__BB3_3;
	cvt.s64.s32 	%rd8, %r6;
	mul.lo.s64 	%rd2, %rd6, %rd8;
	mul.wide.s32 	%rd9, %r6, 8;
	add.s64 	%rd3, %rd1, %rd9;
	mov.u32 	%r11, %nctaid.x;
	mul.lo.s32 	%r3, %r11, %r1;
	cvta.to.global.u64 	%rd4, %rd5;
$L__BB3_2:
	cvt.u64.u32 	%rd10, %r12;
	add.s64 	%rd11, %rd2, %rd10;
	shl.b64 	%rd12, %rd11, 3;
	add.s64 	%rd13, %rd4, %rd12;
	ld.global.f64 	%fd1, [%rd13];
	ld.global.f64 	%fd2, [%rd3];
	mul.f64 	%fd3, %fd1, %fd2;
	mul.wide.u32 	%rd14, %r12, 8;
	add.s64 	%rd15, %rd1, %rd14;
	ld.global.f64 	%fd4, [%rd15];
	sub.f64 	%fd5, %fd4, %fd3;
	st.global.f64 	[%rd15], %fd5;
	sub.s32 	%r12, %r12, %r3;
	setp.gt.s32 	%p2, %r12, -1;
	@%p2 bra 	$L__BB3_2;
$L__BB3_3:
	ret;

}
	// .globl	_ZN6thrust24THRUST_300001_SM_1000_NS8cuda_cub4core6detail13_kernel_agentINS1_8__reduce11ReduceAgentINS0_12zip_iteratorIN4cuda3std3__45tupleIJNS0_10device_ptrIdEENS0_17counting_iteratorIlNS0_11use_defaultESF_SF_EEEEEEEPNSB_IJdlEEESJ_iNS1_9__extrema9arg_max_fIdl10comparatorEEEEJSI_SK_iSO_EEEvDpT0_
.visible .entry _ZN6thrust24THRUST_300001_SM_1000_NS8cuda_cub4core6detail13_kernel_agentINS1_8__reduce11ReduceAgentINS0_12zip_iteratorIN4cuda3std3__45tupleIJNS0_10device_ptrIdEENS0_17counting_iteratorIlNS0_11use_defaultESF_SF_EEEEEEEPNSB_IJdlEEESJ_iNS1_9__extrema9arg_max_fIdl10comparatorEEEEJSI_SK_iSO_EEEvDpT0_(
	.param .align 8 .b8 _ZN6thrust24THRUST_300001_SM_1000_NS8cuda_cub4core6detail13_kernel_agentINS1_8__reduce11ReduceAgentINS0_12zip_iteratorIN4cuda3std3__45tupleIJNS0_10device_ptrIdEENS0_17counting_iteratorIlNS0_11use_defaultESF_SF_EEEEEEEPNSB_IJdlEEESJ_iNS1_9__extrema9arg_max_fIdl10comparatorEEEEJSI_SK_iSO_EEEvDpT0__param_0[16],
	.param .u64 .ptr .align 1 _ZN6thrust24THRUST_300001_SM_1000_NS8cuda_cub4core6detail13_kernel_agentINS1_8__reduce11ReduceAgentINS0_12zip_iteratorIN4cuda3std3__45tupleIJNS0_10device_ptrIdEENS0_17counting_iteratorIlNS0_11use_defaultESF_SF_EEEEEEEPNSB_IJdlEEESJ_iNS1_9__extrema9arg_max_fIdl10comparatorEEEEJSI_SK_iSO_EEEvDpT0__param_1,
	.param .u32 _ZN6thrust24THRUST_300001_SM_1000_NS8cuda_cub4core6detail13_kernel_agentINS1_8__reduce11ReduceAgentINS0_12zip_iteratorIN4cuda3std3__45tupleIJNS0_10device_ptrIdEENS0_17counting_iteratorIlNS0_11use_defaultESF_SF_EEEEEEEPNSB_IJdlEEESJ_iNS1_9__extrema9arg_max_fIdl10comparatorEEEEJSI_SK_iSO_EEEvDpT0__param_2,
	.param .align 1 .b8 _ZN6thrust24THRUST_300001_SM_1000_NS8cuda_cub4core6detail13_kernel_agentINS1_8__reduce11ReduceAgentINS0_12zip_iteratorIN4cuda3std3__45tupleIJNS0_10device_ptrIdEENS0_17counting_iteratorIlNS0_11use_defaultESF_SF_EEEEEEEPNSB_IJdlEEESJ_iNS1_9__extrema9arg_max_fIdl10comparatorEEEEJSI_SK_iSO_EEEvDpT0__param_3[1]
)
.maxntid 256
{
	.reg .pred 	%p<213>;
	.reg .b32 	%r<400>;
	.reg .b64 	%rd<368>;
	.reg .b64 	%fd<352>;

	ld.param.u64 	%rd198, [_ZN6thrust24THRUST_300001_SM_1000_NS8cuda_cub4core6detail13_kernel_agentINS1_8__reduce11ReduceAgentINS0_12zip_iteratorIN4cuda3std3__45tupleIJNS0_10device_ptrIdEENS0_17counting_iteratorIlNS0_11use_defaultESF_SF_EEEEEEEPNSB_IJdlEEESJ_iNS1_9__extrema9arg_max_fIdl10comparatorEEEEJSI_SK_iSO_EEEvDpT0__param_0+8];
	ld.param.u64 	%rd197, [_ZN6thrust24THRUST_300001_SM_1000_NS8cuda_cub4core6detail13_kernel_agentINS1_8__reduce11ReduceAgentINS0_12zip_iteratorIN4cuda3std3__45tupleIJNS0_10device_ptrIdEENS0_17counting_iteratorIlNS0_11use_defaultESF_SF_EEEEEEEPNSB_IJdlEEESJ_iNS1_9__extrema9arg_max_fIdl10comparatorEEEEJSI_SK_iSO_EEEvDpT0__param_0];
	ld.param.u32 	%r36, [_ZN6thrust24THRUST_300001_SM_1000_NS8cuda_cub4core6detail13_kernel_agentINS1_8__reduce11ReduceAgentINS0_12zip_iteratorIN4cuda3std3__45tupleIJNS0_10device_ptrIdEENS0_17counting_iteratorIlNS0_11use_defaultESF_SF_EEEEEEEPNSB_IJdlEEESJ_iNS1_9__extrema9arg_max_fIdl10comparatorEEEEJSI_SK_iSO_EEEvDpT0__param_2];
	setp.eq.s32 	%p1, %r36, 0;
	@%p1 bra 	$L__BB4_206;
	cvta.to.global.u64 	%rd1, %rd197;
	setp.gt.s32 	%p2, %r36, 1279;
	@%p2 bra 	$L__BB4_122;
	mov.u32 	%r1, %tid.x;
	setp.ge.s32 	%p96, %r1, %r36;
	mov.f64 	%fd298, 0d0000000000000000;
	mov.b64 	%rd309, 0;
	mov.u32 	%r391, %r1;
	@%p96 bra 	$L__BB4_4;
	cvt.u64.u32 	%rd265, %r1;
	mul.wide.u32 	%rd266, %r1, 8;
	add.s64 	%rd267, %rd1, %rd266;
	add.s64 	%rd309, %rd198, %rd265;
	ld.global.f64 	%fd298, [%rd267];
	add.s32 	%r391, %r1, 256;
$L__BB4_4:
	setp.ge.s32 	%p97, %r391, %r36;
	@%p97 bra 	$L__BB4_26;
	not.b32 	%r160, %r391;
	add.s32 	%r4, %r36, %r160;
	and.b32  	%r161, %r4, 768;
	setp.eq.s32 	%p98, %r161, 768;
	@%p98 bra 	$L__BB4_11;
	cvt.u64.u32 	%rd269, %r391;
	add.s64 	%rd300, %rd198, %rd269;
	mul.wide.u32 	%rd270, %r391, 8;
	add.s64 	%rd299, %rd1, %rd270;
	shr.u32 	%r162, %r4, 8;
	add.s32 	%r163, %r162, 1;
	and.b32  	%r164, %r163, 3;
	neg.s32 	%r389, %r164;
$L__BB4_7:
	.pragma "nounroll";
	mov.u64 	%rd9, %rd309;
	mov.f64 	%fd3, %fd298;
	ld.global.f64 	%fd4, [%rd299];
	abs.f64 	%fd5, %fd3;
	abs.f64 	%fd6, %fd4;
	setp.lt.f64 	%p99, %fd5, %fd6;
	mov.u64 	%rd309, %rd300;
	mov.f64 	%fd298, %fd4;
	@%p99 bra 	$L__BB4_10;
	setp.lt.f64 	%p100, %fd6, %fd5;
	mov.u64 	%rd309, %rd9;
	mov.f64 	%fd298, %fd3;
	@%p100 bra 	$L__BB4_10;
	setp.lt.s64 	%p101, %rd9, %rd300;
	min.s64 	%rd309, %rd9, %rd300;
	selp.f64 	%fd298, %fd3, %fd4, %p101;
$L__BB4_10:
	add.s32 	%r391, %r391, 256;
	add.s64 	%rd300, %rd300, 256;
	add.s64 	%rd299, %rd299, 2048;
	add.s32 	%r389, %r389, 1;
	setp.ne.s32 	%p102, %r389, 0;
	@%p102 bra 	$L__BB4_7;
$L__BB4_11:
	setp.lt.u32 	%p103, %r4, 768;
	@%p103 bra 	$L__BB4_26;
	add.s32 	%r392, %r391, 512;
$L__BB4_13:
	mov.u32 	%r12, %r392;
	add.s32 	%r165, %r12, -512;
	cvt.s64.s32 	%rd271, %r165;
	mul.wide.s32 	%rd272, %r165, 8;
	add.s64 	%rd17, %rd1, %rd272;
	add.s64 	%rd18, %rd198, %rd271;
	ld.global.f64 	%fd12, [%rd17];
	abs.f64 	%fd13, %fd298;
	abs.f64 	%fd14, %fd12;
	setp.lt.f64 	%p104, %fd13, %fd14;
	mov.u64 	%rd306, %rd18;
	mov.f64 	%fd295, %fd12;
	@%p104 bra 	$L__BB4_16;
	setp.lt.f64 	%p105, %fd14, %fd13;
	mov.u64 	%rd306, %rd309;
	mov.f64 	%fd295, %fd298;
	@%p105 bra 	$L__BB4_16;
	setp.lt.s64 	%p106, %rd309, %rd18;
	min.s64 	%rd306, %rd309, %rd18;
	selp.f64 	%fd295, %fd298, %fd12, %p106;
$L__BB4_16:
	add.s32 	%r166, %r12, -256;
	cvt.s64.s32 	%rd273, %r166;
	add.s64 	%rd21, %rd198, %rd273;
	ld.global.f64 	%fd17, [%rd17+2048];
	abs.f64 	%fd18, %fd295;
	abs.f64 	%fd19, %fd17;
	setp.lt.f64 	%p107, %fd18, %fd19;
	mov.u64 	%rd307, %rd21;
	mov.f64 	%fd296, %fd17;
	@%p107 bra 	$L__BB4_19;
	setp.lt.f64 	%p108, %fd19, %fd18;
	mov.u64 	%rd307, %rd306;
	mov.f64 	%fd296, %fd295;
	@%p108 bra 	$L__BB4_19;
	setp.lt.s64 	%p109, %rd306, %rd21;
	min.s64 	%rd307, %rd306, %rd21;
	selp.f64 	%fd296, %fd295, %fd17, %p109;
$L__BB4_19:
	cvt.s64.s32 	%rd274, %r12;
	add.s64 	%rd24, %rd198, %rd274;
	ld.global.f64 	%fd22, [%rd17+4096];
	abs.f64 	%fd23, %fd296;
	abs.f64 	%fd24, %fd22;
	setp.lt.f64 	%p110, %fd23, %fd24;
	mov.u64 	%rd308, %rd24;
	mov.f64 	%fd297, %fd22;
	@%p110 bra 	$L__BB4_22;
	setp.lt.f64 	%p111, %fd24, %fd23;
	mov.u64 	%rd308, %rd307;
	mov.f64 	%fd297, %fd296;
	@%p111 bra 	$L__BB4_22;
	setp.lt.s64 	%p112, %rd307, %rd24;
	min.s64 	%rd308, %rd307, %rd24;
	selp.f64 	%fd297, %fd296, %fd22, %p112;
$L__BB4_22:
	add.s32 	%r167, %r12, 256;
	cvt.s64.s32 	%rd275, %r167;
	add.s64 	%rd27, %rd198, %rd275;
	ld.global.f64 	%fd27, [%rd17+6144];
	abs.f64 	%fd28, %fd297;
	abs.f64 	%fd29, %fd27;
	setp.lt.f64 	%p113, %fd28, %fd29;
	mov.u64 	%rd309, %rd27;
	mov.f64 	%fd298, %fd27;
	@%p113 bra 	$L__BB4_25;
	setp.lt.f64 	%p114, %fd29, %fd28;
	mov.u64 	%rd309, %rd308;
	mov.f64 	%fd298, %fd297;
	@%p114 bra 	$L__BB4_25;
	setp.lt.s64 	%p115, %rd308, %rd27;
	min.s64 	%rd309, %rd308, %rd27;
	selp.f64 	%fd298, %fd297, %fd27, %p115;
$L__BB4_25:
	add.s32 	%r392, %r12, 1024;
	add.s32 	%r168, %r12, 512;
	setp.lt.s32 	%p116, %r168, %r36;
	@%p116 bra 	$L__BB4_13;
$L__BB4_26:
	setp.lt.s32 	%p117, %r36, 256;
	@%p117 bra 	$L__BB4_71;
	// begin inline asm
	mov.u32 %r282, %laneid;
	// end inline asm
	mov.b64 	%rd286, %fd298;
	mov.b64 	{%r284, %r289}, %rd286;
	mov.b32 	%r300, 1;
	mov.b32 	%r301, 31;
	mov.b32 	%r302, -1;
	// begin inline asm
	shfl.sync.down.b32 %r283, %r284, %r300, %r301, %r302;
	// end inline asm
	// begin inline asm
	shfl.sync.down.b32 %r288, %r289, %r300, %r301, %r302;
	// end inline asm
	mov.b64 	%rd287, {%r283, %r288};
	mov.b64 	%fd33, %rd287;
	mov.b64 	{%r294, %r299}, %rd309;
	// begin inline asm
	shfl.sync.down.b32 %r293, %r294, %r300, %r301, %r302;
	// end inline asm
	// begin inline asm
	shfl.sync.down.b32 %r298, %r299, %r300, %r301, %r302;
	// end inline asm
	mov.b64 	%rd31, {%r293, %r298};
	setp.gt.s32 	%p169, %r282, 30;
	mov.u64 	%rd311, %rd309;
	mov.f64 	%fd300, %fd298;
	@%p169 bra 	$L__BB4_31;
	abs.f64 	%fd34, %fd298;
	abs.f64 	%fd35, %fd33;
	setp.lt.f64 	%p170, %fd34, %fd35;
	mov.u64 	%rd311, %rd31;
	mov.f64 	%fd300, %fd33;
	@%p170 bra 	$L__BB4_31;
	setp.lt.f64 	%p171, %fd35, %fd34;
	mov.u64 	%rd311, %rd309;
	mov.f64 	%fd300, %fd298;
	@%p171 bra 	$L__BB4_31;
	setp.lt.s64 	%p172, %rd309, %rd31;
	min.s64 	%rd311, %rd309, %rd31;
	selp.f64 	%fd300, %fd298, %fd33, %p172;
$L__BB4_31:
	mov.b64 	%rd288, %fd300;
	mov.b64 	{%r304, %r309}, %rd288;
	mov.b32 	%r320, 2;
	mov.b32 	%r321, 31;
	mov.b32 	%r322, -1;
	// begin inline asm
	shfl.sync.down.b32 %r303, %r304, %r320, %r321, %r322;
	// end inline asm
	// begin inline asm
	shfl.sync.down.b32 %r308, %r309, %r320, %r321, %r322;
	// end inline asm
	mov.b64 	%rd289, {%r303, %r308};
	mov.b64 	%fd38, %rd289;
	mov.b64 	{%r314, %r319}, %rd311;
	// begin inline asm
	shfl.sync.down.b32 %r313, %r314, %r320, %r321, %r322;
	// end inline asm
	// begin inline asm
	shfl.sync.down.b32 %r318, %r319, %r320, %r321, %r322;
	// end inline asm
	mov.b64 	%rd34, {%r313, %r318};
	setp.gt.s32 	%p173, %r282, 29;
	mov.u64 	%rd312, %rd311;
	mov.f64 	%fd301, %fd300;
	@%p173 bra 	$L__BB4_35;
	abs.f64 	%fd39, %fd300;
	abs.f64 	%fd40, %fd38;
	setp.lt.f64 	%p174, %fd39, %fd40;
	mov.u64 	%rd312, %rd34;
	mov.f64 	%fd301, %fd38;
	@%p174 bra 	$L__BB4_35;
	setp.lt.f64 	%p175, %fd40, %fd39;
	mov.u64 	%rd312, %rd311;
	mov.f64 	%fd301, %fd300;
	@%p175 bra 	$L__BB4_35;
	setp.lt.s64 	%p176, %rd311, %rd34;
	min.s64 	%rd312, %rd311, %rd34;
	selp.f64 	%fd301, %fd300, %fd38, %p176;
$L__BB4_35:
	mov.b64 	%rd290, %fd301;
	mov.b64 	{%r324, %r329}, %rd290;
	mov.b32 	%r340, 4;
	mov.b32 	%r341, 31;
	mov.b32 	%r342, -1;
	// begin inline asm
	shfl.sync.down.b32 %r323, %r324, %r340, %r341, %r342;
	// end inline asm
	// begin inline asm
	shfl.sync.down.b32 %r328, %r329, %r340, %r341, %r342;
	// end inline asm
	mov.b64 	%rd291, {%r323, %r328};
	mov.b64 	%fd43, %rd291;
	mov.b64 	{%r334, %r339}, %rd312;
	// begin inline asm
	shfl.sync.down.b32 %r333, %r334, %r340, %r341, %r342;
	// end inline asm
	// begin inline asm
	shfl.sync.down.b32 %r338, %r339, %r340, %r341, %r342;
	// end inline asm
	mov.b64 	%rd37, {%r333, %r338};
	setp.gt.s32 	%p177, %r282, 27;
	mov.u64 	%rd313, %rd312;
	mov.f64 	%fd302, %fd301;
	@%p177 bra 	$L__BB4_39;
	abs.f64 	%fd44, %fd301;
	abs.f64 	%fd45, %fd43;
	setp.lt.f64 	%p178, %fd44, %fd45;
	mov.u64 	%rd313, %rd37;
	mov.f64 	%fd302, %fd43;
	@%p178 bra 	$L__BB4_39;
	setp.lt.f64 	%p179, %fd45, %fd44;
	mov.u64 	%rd313, %rd312;
	mov.f64 	%fd302, %fd301;
	@%p179 bra 	$L__BB4_39;
	setp.lt.s64 	%p180, %rd312, %rd37;
	min.s64 	%rd313, %rd312, %rd37;
	selp.f64 	%fd302, %fd301, %fd43, %p180;
$L__BB4_39:
	mov.b64 	%rd292, %fd302;
	mov.b64 	{%r344, %r349}, %rd292;
	mov.b32 	%r360, 8;
	mov.b32 	%r361, 31;
	mov.b32 	%r362, -1;
	// begin inline asm
	shfl.sync.down.b32 %r343, %r344, %r360, %r361, %r362;
	// end inline asm
	// begin inline asm
	shfl.sync.down.b32 %r348, %r349, %r360, %r361, %r362;
	// end inline asm
	mov.b64 	%rd293, {%r343, %r348};
	mov.b64 	%fd48, %rd293;
	mov.b64 	{%r354, %r359}, %rd313;
	// begin inline asm
	shfl.sync.down.b32 %r353, %r354, %r360, %r361, %r362;
	// end inline asm
	// begin inline asm
	shfl.sync.down.b32 %r358, %r359, %r360, %r361, %r362;
	// end inline asm
	mov.b64 	%rd40, {%r353, %r358};
	setp.gt.s32 	%p181, %r282, 23;
	mov.u64 	%rd314, %rd313;
	mov.f64 	%fd303, %fd302;
	@%p181 bra 	$L__BB4_43;
	abs.f64 	%fd49, %fd302;
	abs.f64 	%fd50, %fd48;
	setp.lt.f64 	%p182, %fd49, %fd50;
	mov.u64 	%rd314, %rd40;
	mov.f64 	%fd303, %fd48;
	@%p182 bra 	$L__BB4_43;
	setp.lt.f64 	%p183, %fd50, %fd49;
	mov.u64 	%rd314, %rd313;
	mov.f64 	%fd303, %fd302;
	@%p183 bra 	$L__BB4_43;
	setp.lt.s64 	%p184, %rd313, %rd40;
	min.s64 	%rd314, %rd313, %rd40;
	selp.f64 	%fd303, %fd302, %fd48, %p184;
$L__BB4_43:
	mov.b64 	%rd294, %fd303;
	mov.b64 	{%r364, %r369}, %rd294;
	mov.b32 	%r380, 16;
	mov.b32 	%r381, 31;
	mov.b32 	%r382, -1;
	// begin inline asm
	shfl.sync.down.b32 %r363, %r364, %r380, %r381, %r382;
	// end inline asm
	// begin inline asm
	shfl.sync.down.b32 %r368, %r369, %r380, %r381, %r382;
	// end inline asm
	mov.b64 	%rd295, {%r363, %r368};
	mov.b64 	%fd53, %rd295;
	mov.b64 	{%r374, %r379}, %rd314;
	// begin inline asm
	shfl.sync.down.b32 %r373, %r374, %r380, %r381, %r382;
	// end inline asm
	// begin inline asm
	shfl.sync.down.b32 %r378, %r379, %r380, %r381, %r382;
	// end inline asm
	mov.b64 	%rd43, {%r373, %r378};
	setp.gt.s32 	%p185, %r282, 15;
	mov.u64 	%rd367, %rd314;
	mov.f64 	%fd351, %fd303;
	@%p185 bra 	$L__BB4_47;
	abs.f64 	%fd54, %fd303;
	abs.f64 	%fd55, %fd53;
	setp.lt.f64 	%p186, %fd54, %fd55;
	mov.u64 	%rd367, %rd43;
	mov.f64 	%fd351, %fd53;
	@%p186 bra 	$L__BB4_47;
	setp.lt.f64 	%p187, %fd55, %fd54;
	mov.u64 	%rd367, %rd314;
	mov.f64 	%fd351, %fd303;
	@%p187 bra 	$L__BB4_47;
	setp.lt.s64 	%p188, %rd314, %rd43;
	min.s64 	%rd367, %rd314, %rd43;
	selp.f64 	%fd351, %fd303, %fd53, %p188;
$L__BB4_47:
	setp.ne.s32 	%p189, %r282, 0;
	@%p189 bra 	$L__BB4_49;
	shr.u32 	%r383, %r1, 1;
	and.b32  	%r384, %r383, 496;
	mov.u32 	%r385, _ZN6thrust24THRUST_300001_SM_1000_NS8cuda_cub4core6detail5shmemE;
	add.s32 	%r386, %r385, %r384;
	st.shared.f64 	[%r386+8], %fd351;
	st.shared.u64 	[%r386+16], %rd367;
$L__BB4_49:
	bar.sync 	0;
	setp.ne.s32 	%p190, %r1, 0;
	@%p190 bra 	$L__BB4_204;
	ld.shared.f64 	%fd58, [_ZN6thrust24THRUST_300001_SM_1000_NS8cuda_cub4core6detail5shmemE+24];
	ld.shared.u64 	%rd46, [_ZN6thrust24THRUST_300001_SM_1000_NS8cuda_cub4core6detail5shmemE+32];
	abs.f64 	%fd59, %fd351;
	abs.f64 	%fd60, %fd58;
	setp.lt.f64 	%p191, %fd59, %fd60;
	mov.u64 	%rd316, %rd46;
	mov.f64 	%fd305, %fd58;
	@%p191 bra 	$L__BB4_53;
	setp.lt.f64 	%p192, %fd60, %fd59;
	mov.u64 	%rd316, %rd367;
	mov.f64 	%fd305, %fd351;
	@%p192 bra 	$L__BB4_53;
	setp.lt.s64 	%p193, %rd367, %rd46;
	min.s64 	%rd316, %rd367, %rd46;
	selp.f64 	%fd305, %fd351, %fd58, %p193;
$L__BB4_53:
	ld.shared.f64 	%fd63, [_ZN6thrust24THRUST_300001_SM_1000_NS8cuda_cub4core6detail5shmemE+40];
	ld.shared.u64 	%rd49, [_ZN6thrust24THRUST_300001_SM_1000_NS8cuda_cub4core6detail5shmemE+48];
	abs.f64 	%fd64, %fd305;
	abs.f64 	%fd65, %fd63;
	setp.lt.f64 	%p194, %fd64, %fd65;
	mov.u64 	%rd317, %rd49;
	mov.f64 	%fd306, %fd63;
	@%p194 bra 	$L__BB4_56;
	setp.lt.f64 	%p195, %fd65, %fd64;
	mov.u64 	%rd317, %rd316;
	mov.f64 	%fd306, %fd305;
	@%p195 bra 	$L__BB4_56;
	setp.lt.s64 	%p196, %rd316, %rd49;
	min.s64 	%rd317, %rd316, %rd49;
	selp.f64 	%fd306, %fd305, %fd63, %p196;
$L__BB4_56:
	ld.shared.f64 	%fd68, [_ZN6thrust24THRUST_300001_SM_1000_NS8cuda_cub4core6detail5shmemE+56];
	ld.shared.u64 	%rd52, [_ZN6thrust24THRUST_300001_SM_1000_NS8cuda_cub4core6detail5shmemE+64];
	abs.f64 	%fd69, %fd306;
	abs.f64 	%fd70, %fd68;
	setp.lt.f64 	%p197, %fd69, %fd70;
	mov.u64 	%rd318, %rd52;
	mov.f64 	%fd307, %fd68;
	@%p197 bra 	$L__BB4_59;
	setp.lt.f64 	%p198, %fd70, %fd69;
	mov.u64 	%rd318, %rd317;
	mov.f64 	%fd307, %fd306;
	@%p198 bra 	$L__BB4_59;
	setp.lt.s64 	%p199, %rd317, %rd52;
	min.s64 	%rd318, %rd317, %rd52;
	selp.f64 	%fd307, %fd306, %fd68, %p199;
$L__BB4_59:
	ld.shared.f64 	%fd73, [_ZN6thrust24THRUST_300001_SM_1000_NS8cuda_cub4core6detail5shmemE+72];
	ld.shared.u64 	%rd55, [_ZN6thrust24THRUST_300001_SM_1000_NS8cuda_cub4core6detail5shmemE+80];
	abs.f64 	%fd74, %fd307;
	abs.f64 	%fd75, %fd73;
	setp.lt.f64 	%p200, %fd74, %fd75;
	mov.u64 	%rd319, %rd55;
	mov.f64 	%fd308, %fd73;
	@%p200 bra 	$L__BB4_62;
	setp.lt.f64 	%p201, %fd75, %fd74;
	mov.u64 	%rd319, %rd318;
	mov.f64 	%fd308, %fd307;
	@%p201 bra 	$L__BB4_62;
	setp.lt.s64 	%p202, %rd318, %rd55;
	min.s64 	%rd319, %rd318, %rd55;
	selp.f64 	%fd308, %fd307, %fd73, %p202;
$L__BB4_62:
	ld.shared.f64 	%fd78, [_ZN6thrust24THRUST_300001_SM_1000_NS8cuda_cub4core6detail5shmemE+88];
	ld.shared.u64 	%rd58, [_ZN6thrust24THRUST_300001_SM_1000_NS8cuda_cub4core6detail5shmemE+96];
	abs.f64 	%fd79, %fd308;
	abs.f64 	%fd80, %fd78;
	setp.lt.f64 	%p203, %fd79, %fd80;
	mov.u64 	%rd320, %rd58;
	mov.f64 	%fd309, %fd78;
	@%p203 bra 	$L__BB4_65;
	setp.lt.f64 	%p204, %fd80, %fd79;
	mov.u64 	%rd320, %rd319;
	mov.f64 	%fd309, %fd308;
	@%p204 bra 	$L__BB4_65;
	setp.lt.s64 	%p205, %rd319, %rd58;
	min.s64 	%rd320, %rd319, %rd58;
	selp.f64 	%fd309, %fd308, %fd78, %p205;
$L__BB4_65:
	ld.shared.f64 	%fd83, [_ZN6thrust24THRUST_300001_SM_1000_NS8cuda_cub4core6detail5shmemE+104];
	ld.shared.u64 	%rd61, [_ZN6thrust24THRUST_300001_SM_1000_NS8cuda_cub4core6detail5shmemE+112];
	abs.f64 	%fd84, %fd309;
	abs.f64 	%fd85, %fd83;
	setp.lt.f64 	%p206, %fd84, %fd85;
	mov.u64 	%rd321, %rd61;
	mov.f64 	%fd310, %fd83;
	@%p206 bra 	$L__BB4_68;
	setp.lt.f64 	%p207, %fd85, %fd84;
	mov.u64 	%rd321, %rd320;
	mov.f64 	%fd310, %fd309;
	@%p207 bra 	$L__BB4_68;
	setp.lt.s64 	%p208, %rd320, %rd61;
	min.s64 	%rd321, %rd320, %rd61;
	selp.f64 	%fd310, %fd309, %fd83, %p208;
$L__BB4_68:
	ld.shared.f64 	%fd88, [_ZN6thrust24THRUST_300001_SM_1000_NS8cuda_cub4core6detail5shmemE+120];
	ld.shared.u64 	%rd64, [_ZN6thrust24THRUST_300001_SM_1000_NS8cuda_cub4core6detail5shmemE+128];
	abs.f64 	%fd89, %fd310;
	abs.f64 	%fd90, %fd88;
	setp.lt.f64 	%p209, %fd89, %fd90;
	mov.u64 	%rd367, %rd64;
	mov.f64 	%fd351, %fd88;
	@%p209 bra 	$L__BB4_204;
	setp.lt.f64 	%p210, %fd90, %fd89;
	mov.u64 	%rd367, %rd321;
	mov.f64 	%fd351, %fd310;
	@%p210 bra 	$L__BB4_204;
	setp.lt.s64 	%p211, %rd321, %rd64;
	min.s64 	%rd367, %rd321, %rd64;
	selp.f64 	%fd351, %fd310, %fd88, %p211;
	bra.uni 	$L__BB4_204;
$L__BB4_71:
	// begin inline asm
	mov.u32 %r169, %laneid;
	// end inline asm
	and.b32  	%r190, %r1, 992;
	add.s32 	%r191, %r190, 32;
	setp.gt.s32 	%p118, %r191, %r36;
	not.b32 	%r192, %r190;
	add.s32 	%r193, %r36, %r192;
	selp.b32 	%r188, %r193, 31, %p118;
	mov.b64 	%rd276, %fd298;
	mov.b64 	{%r171, %r176}, %rd276;
	mov.b32 	%r187, 1;
	mov.b32 	%r189, -1;
	// begin inline asm
	shfl.sync.down.b32 %r170, %r171, %r187, %r188, %r189;
	// end inline asm
	// begin inline asm
	shfl.sync.down.b32 %r175, %r176, %r187, %r188, %r189;
	// end inline asm
	mov.b64 	%rd277, {%r170, %r175};
	mov.b64 	%fd92, %rd277;
	mov.b64 	{%r181, %r186}, %rd309;
	// begin inline asm
	shfl.sync.down.b32 %r180, %r181, %r187, %r188, %r189;
	// end inline asm
	// begin inline asm
	shfl.sync.down.b32 %r185, %r186, %r187, %r188, %r189;
	// end inline asm
	mov.b64 	%rd66, {%r180, %r185};
	setp.ge.s32 	%p119, %r169, %r188;
	mov.u64 	%rd322, %rd309;
	mov.f64 	%fd311, %fd298;
	@%p119 bra 	$L__BB4_75;
	abs.f64 	%fd93, %fd298;
	abs.f64 	%fd94, %fd92;
	setp.lt.f64 	%p120, %fd93, %fd94;
	mov.u64 	%rd322, %rd66;
	mov.f64 	%fd311, %fd92;
	@%p120 bra 	$L__BB4_75;
	setp.lt.f64 	%p121, %fd94, %fd93;
	mov.u64 	%rd322, %rd309;
	mov.f64 	%fd311, %fd298;
	@%p121 bra 	$L__BB4_75;
	setp.lt.s64 	%p122, %rd309, %rd66;
	min.s64 	%rd322, %rd309, %rd66;
	selp.f64 	%fd311, %fd298, %fd92, %p122;
$L__BB4_75:
	mov.b64 	%rd278, %fd311;
	mov.b64 	{%r195, %r200}, %rd278;
	mov.b32 	%r211, 2;
	mov.b32 	%r213, -1;
	// begin inline asm
	shfl.sync.down.b32 %r194, %r195, %r211, %r188, %r213;
	// end inline asm
	// begin inline asm
	shfl.sync.down.b32 %r199, %r200, %r211, %r188, %r213;
	// end inline asm
	mov.b64 	%rd279, {%r194, %r199};
	mov.b64 	%fd97, %rd279;
	mov.b64 	{%r205, %r210}, %rd322;
	// begin inline asm
	shfl.sync.down.b32 %r204, %r205, %r211, %r188, %r213;
	// end inline asm
	// begin inline asm
	shfl.sync.down.b32 %r209, %r210, %r211, %r188, %r213;
	// end inline asm
	mov.b64 	%rd69, {%r204, %r209};
	add.s32 	%r214, %r169, 2;
	setp.gt.s32 	%p123, %r214, %r188;
	mov.u64 	%rd323, %rd322;
	mov.f64 	%fd312, %fd311;
	@%p123 bra 	$L__BB4_79;
	abs.f64 	%fd98, %fd311;
	abs.f64 	%fd99, %fd97;
	setp.lt.f64 	%p124, %fd98, %fd99;
	mov.u64 	%rd323, %rd69;
	mov.f64 	%fd312, %fd97;
	@%p124 bra 	$L__BB4_79;
	setp.lt.f64 	%p125, %fd99, %fd98;
	mov.u64 	%rd323, %rd322;
	mov.f64 	%fd312, %fd311;
	@%p125 bra 	$L__BB4_79;
	setp.lt.s64 	%p126, %rd322, %rd69;
	min.s64 	%rd323, %rd322, %rd69;
	selp.f64 	%fd312, %fd311, %fd97, %p126;
$L__BB4_79:
	mov.b64 	%rd280, %fd312;
	mov.b64 	{%r216, %r221}, %rd280;
	mov.b32 	%r232, 4;
	mov.b32 	%r234, -1;
	// begin inline asm
	shfl.sync.down.b32 %r215, %r216, %r232, %r188, %r234;
	// end inline asm
	// begin inline asm
	shfl.sync.down.b32 %r220, %r221, %r232, %r188, %r234;
	// end inline asm
	mov.b64 	%rd281, {%r215, %r220};
	mov.b64 	%fd102, %rd281;
	mov.b64 	{%r226, %r231}, %rd323;
	// begin inline asm
	shfl.sync.down.b32 %r225, %r226, %r232, %r188, %r234;
	// end inline asm
	// begin inline asm
	shfl.sync.down.b32 %r230, %r231, %r232, %r188, %r234;
	// end inline asm
	mov.b64 	%rd72, {%r225, %r230};
	add.s32 	%r235, %r169, 4;
	setp.gt.s32 	%p127, %r235, %r188;
	mov.u64 	%rd324, %rd323;
	mov.f64 	%fd313, %fd312;
	@%p127 bra 	$L__BB4_83;
	abs.f64 	%fd103, %fd312;
	abs.f64 	%fd104, %fd102;
	setp.lt.f64 	%p128, %fd103, %fd104;
	mov.u64 	%rd324, %rd72;
	mov.f64 	%fd313, %fd102;
	@%p128 bra 	$L__BB4_83;
	setp.lt.f64 	%p129, %fd104, %fd103;
	mov.u64 	%rd324, %rd323;
	mov.f64 	%fd313, %fd312;
	@%p129 bra 	$L__BB4_83;
	setp.lt.s64 	%p130, %rd323, %rd72;
	min.s64 	%rd324, %rd323, %rd72;
	selp.f64 	%fd313, %fd312, %fd102, %p130;
$L__BB4_83:
	mov.b64 	%rd282, %fd313;
	mov.b64 	{%r237, %r242}, %rd282;
	mov.b32 	%r253, 8;
	mov.b32 	%r255, -1;
	// begin inline asm
	shfl.sync.down.b32 %r236, %r237, %r253, %r188, %r255;
	// end inline asm
	// begin inline asm
	shfl.sync.down.b32 %r241, %r242, %r253, %r188, %r255;
	// end inline asm
	mov.b64 	%rd283, {%r236, %r241};
	mov.b64 	%fd107, %rd283;
	mov.b64 	{%r247, %r252}, %rd324;
	// begin inline asm
	shfl.sync.down.b32 %r246, %r247, %r253, %r188, %r255;
	// end inline asm
	// begin inline asm
	shfl.sync.down.b32 %r251, %r252, %r253, %r188, %r255;
	// end inline asm
	mov.b64 	%rd75, {%r246, %r251};
	add.s32 	%r256, %r169, 8;
	setp.gt.s32 	%p131, %r256, %r188;
	mov.u64 	%rd325, %rd324;
	mov.f64 	%fd314, %fd313;
	@%p131 bra 	$L__BB4_87;
	abs.f64 	%fd108, %fd313;
	abs.f64 	%fd109, %fd107;
	setp.lt.f64 	%p132, %fd108, %fd109;
	mov.u64 	%rd325, %rd75;
	mov.f64 	%fd314, %fd107;
	@%p132 bra 	$L__BB4_87;
	setp.lt.f64 	%p133, %fd109, %fd108;
	mov.u64 	%rd325, %rd324;
	mov.f64 	%fd314, %fd313;
	@%p133 bra 	$L__BB4_87;
	setp.lt.s64 	%p134, %rd324, %rd75;
	min.s64 	%rd325, %rd324, %rd75;
	selp.f64 	%fd314, %fd313, %fd107, %p134;
$L__BB4_87:
	mov.b64 	%rd284, %fd314;
	mov.b64 	{%r258, %r263}, %rd284;
	mov.b32 	%r274, 16;
	mov.b32 	%r276, -1;
	// begin inline asm
	shfl.sync.down.b32 %r257, %r258, %r274, %r188, %r276;
	// end inline asm
	// begin inline asm
	shfl.sync.down.b32 %r262, %r263, %r274, %r188, %r276;
	// end inline asm
	mov.b64 	%rd285, {%r257, %r262};
	mov.b64 	%fd112, %rd285;
	mov.b64 	{%r268, %r273}, %rd325;
	// begin inline asm
	shfl.sync.down.b32 %r267, %r268, %r274, %r188, %r276;
	// end inline asm
	// begin inline asm
	shfl.sync.down.b32 %r272, %r273, %r274, %r188, %r276;
	// end inline asm
	mov.b64 	%rd78, {%r267, %r272};
	add.s32 	%r277, %r169, 16;
	setp.gt.s32 	%p135, %r277, %r188;
	mov.u64 	%rd367, %rd325;
	mov.f64 	%fd351, %fd314;
	@%p135 bra 	$L__BB4_91;
	abs.f64 	%fd113, %fd314;
	abs.f64 	%fd114, %fd112;
	setp.lt.f64 	%p136, %fd113, %fd114;
	mov.u64 	%rd367, %rd78;
	mov.f64 	%fd351, %fd112;
	@%p136 bra 	$L__BB4_91;
	setp.lt.f64 	%p137, %fd114, %fd113;
	mov.u64 	%rd367, %rd325;
	mov.f64 	%fd351, %fd314;
	@%p137 bra 	$L__BB4_91;
	setp.lt.s64 	%p138, %rd325, %rd78;
	min.s64 	%rd367, %rd325, %rd78;
	selp.f64 	%fd351, %fd314, %fd112, %p138;
$L__BB4_91:
	setp.ne.s32 	%p139, %r169, 0;
	@%p139 bra 	$L__BB4_93;
	shr.u32 	%r278, %r1, 1;
	and.b32  	%r279, %r278, 496;
	mov.u32 	%r280, _ZN6thrust24THRUST_300001_SM_1000_NS8cuda_cub4core6detail5shmemE;
	add.s32 	%r281, %r280, %r279;
	st.shared.f64 	[%r281+8], %fd351;
	st.shared.u64 	[%r281+16], %rd367;
$L__BB4_93:
	bar.sync 	0;
	setp.ne.s32 	%p140, %r1, 0;
	@%p140 bra 	$L__BB4_204;
	setp.lt.s32 	%p141, %r36, 33;
	mov.f64 	%fd316, %fd351;
	mov.u64 	%rd327, %rd367;
	@%p141 bra 	$L__BB4_98;
	ld.shared.f64 	%fd117, [_ZN6thrust24THRUST_300001_SM_1000_NS8cuda_cub4core6detail5shmemE+24];
	ld.shared.u64 	%rd81, [_ZN6thrust24THRUST_300001_SM_1000_NS8cuda_cub4core6detail5shmemE+32];
	abs.f64 	%fd118, %fd351;
	abs.f64 	%fd119, %fd117;
	setp.lt.f64 	%p142, %fd118, %fd119;
	mov.f64 	%fd316, %fd117;
	mov.u64 	%rd327, %rd81;
	@%p142 bra 	$L__BB4_98;
	setp.lt.f64 	%p143, %fd119, %fd118;
	mov.f64 	%fd316, %fd351;
	mov.u64 	%rd327, %rd367;
	@%p143 bra 	$L__BB4_98;
	setp.lt.s64 	%p144, %rd367, %rd81;
	min.s64 	%rd327, %rd367, %rd81;
	selp.f64 	%fd316, %fd351, %fd117, %p144;
$L__BB4_98:
	setp.lt.s32 	%p145, %r36, 65;
	mov.f64 	%fd317, %fd316;
	mov.u64 	%rd328, %rd327;
	@%p145 bra 	$L__BB4_102;
	ld.shared.f64 	%fd122, [_ZN6thrust24THRUST_300001_SM_1000_NS8cuda_cub4core6detail5shmemE+40];
	ld.shared.u64 	%rd84, [_ZN6thrust24THRUST_300001_SM_1000_NS8cuda_cub4core6detail5shmemE+48];
	abs.f64 	%fd123, %fd316;
	abs.f64 	%fd124, %fd122;
	setp.lt.f64 	%p146, %fd123, %fd124;
	mov.f64 	%fd317, %fd122;
	mov.u64 	%rd328, %rd84;
	@%p146 bra 	$L__BB4_102;
	setp.lt.f64 	%p147, %fd124, %fd123;
	mov.f64 	%fd317, %fd316;
	mov.u64 	%rd328, %rd327;
	@%p147 bra 	$L__BB4_102;
	setp.lt.s64 	%p148, %rd327, %rd84;
	min.s64 	%rd328, %rd327, %rd84;
	selp.f64 	%fd317, %fd316, %fd122, %p148;
$L__BB4_102:
	setp.lt.s32 	%p149, %r36, 97;
	mov.f64 	%fd318, %fd317;
	mov.u64 	%rd329, %rd328;
	@%p149 bra 	$L__BB4_106;
	ld.shared.f64 	%fd127, [_ZN6thrust24THRUST_300001_SM_1000_NS8cuda_cub4core6detail5shmemE+56];
	ld.shared.u64 	%rd87, [_ZN6thrust24THRUST_300001_SM_1000_NS8cuda_cub4core6detail5shmemE+64];
	abs.f64 	%fd128, %fd317;
	abs.f64 	%fd129, %fd127;
	setp.lt.f64 	%p150, %fd128, %fd129;
	mov.f64 	%fd318, %fd127;
	mov.u64 	%rd329, %rd87;
	@%p150 bra 	$L__BB4_106;
	setp.lt.f64 	%p151, %fd129, %fd128;
	mov.f64 	%fd318, %fd317;
	mov.u64 	%rd329, %rd328;
	@%p151 bra 	$L__BB4_106;
	setp.lt.s64 	%p152, %rd328, %rd87;
	min.s64 	%rd329, %rd328, %rd87;
	selp.f64 	%fd318, %fd317, %fd127, %p152;
$L__BB4_106:
	setp.lt.s32 	%p153, %r36, 129;
	mov.f64 	%fd319, %fd318;
	mov.u64 	%rd330, %rd329;
	@%p153 bra 	$L__BB4_110;
	ld.shared.f64 	%fd132, [_ZN6thrust24THRUST_300001_SM_1000_NS8cuda_cub4core6detail5shmemE+72];
	ld.shared.u64 	%rd90, [_ZN6thrust24THRUST_300001_SM_1000_NS8cuda_cub4core6detail5shmemE+80];
	abs.f64 	%fd133, %fd318;
	abs.f64 	%fd134, %fd132;
	setp.lt.f64 	%p154, %fd133, %fd134;
	mov.f64 	%fd319, %fd132;
	mov.u64 	%rd330, %rd90;
	@%p154 bra 	$L__BB4_110;
	setp.lt.f64 	%p155, %fd134, %fd133;
	mov.f64 	%fd319, %fd318;
	mov.u64 	%rd330, %rd329;
	@%p155 bra 	$L__BB4_110;
	setp.lt.s64 	%p156, %rd329, %rd90;
	min.s64 	%rd330, %rd329, %rd90;
	selp.f64 	%fd319, %fd318, %fd132, %p156;
$L__BB4_110:
	setp.lt.s32 	%p157, %r36, 161;
	mov.f64 	%fd320, %fd319;
	mov.u64 	%rd331, %rd330;
	@%p157 bra 	$L__BB4_114;
	ld.shared.f64 	%fd137, [_ZN6thrust24THRUST_300001_SM_1000_NS8cuda_cub4core6detail5shmemE+88];
	ld.shared.u64 	%rd93, [_ZN6thrust24THRUST_300001_SM_1000_NS8cuda_cub4core6detail5shmemE+96];
	abs.f64 	%fd138, %fd319;
	abs.f64 	%fd139, %fd137;
	setp.lt.f64 	%p158, %fd138, %fd139;
	mov.f64 	%fd320, %fd137;
	mov.u64 	%rd331, %rd93;
	@%p158 bra 	$L__BB4_114;
	setp.lt.f64 	%p159, %fd139, %fd138;
	mov.f64 	%fd320, %fd319;
	mov.u64 	%rd331, %rd330;
	@%p159 bra 	$L__BB4_114;
	setp.lt.s64 	%p160, %rd330, %rd93;
	min.s64 	%rd331, %rd330, %rd93;
	selp.f64 	%fd320, %fd319, %fd137, %p160;
$L__BB4_114:
	setp.lt.s32 	%p161, %r36, 193;
	mov.f64 	%fd321, %fd320;
	mov.u64 	%rd332, %rd331;
	@%p161 bra 	$L__BB4_118;
	ld.shared.f64 	%fd142, [_ZN6thrust24THRUST_300001_SM_1000_NS8cuda_cub4core6detail5shmemE+104];
	ld.shared.u64 	%rd96, [_ZN6thrust24THRUST_300001_SM_1000_NS8cuda_cub4core6detail5shmemE+112];
	abs.f64 	%fd143, %fd320;
	abs.f64 	%fd144, %fd142;
	setp.lt.f64 	%p162, %fd143, %fd144;
	mov.f64 	%fd321, %fd142;
	mov.u64 	%rd332, %rd96;
	@%p162 bra 	$L__BB4_118;
	setp.lt.f64 	%p163, %fd144, %fd143;
	mov.f64 	%fd321, %fd320;
	mov.u64 	%rd332, %rd331;
	@%p163 bra 	$L__BB4_118;
	setp.lt.s64 	%p164, %rd331, %rd96;
	min.s64 	%rd332, %rd331, %rd96;
	selp.f64 	%fd321, %fd320, %fd142, %p164;
$L__BB4_118:
	setp.lt.s32 	%p165, %r36, 225;
	mov.u64 	%rd367, %rd332;
	mov.f64 	%fd351, %fd321;
	@%p165 bra 	$L__BB4_204;
	ld.shared.f64 	%fd147, [_ZN6thrust24THRUST_300001_SM_1000_NS8cuda_cub4core6detail5shmemE+120];
	ld.shared.u64 	%rd99, [_ZN6thrust24THRUST_300001_SM_1000_NS8cuda_cub4core6detail5shmemE+128];
	abs.f64 	%fd148, %fd321;
	abs.f64 	%fd149, %fd147;
	setp.lt.f64 	%p166, %fd148, %fd149;
	mov.u64 	%rd367, %rd99;
	mov.f64 	%fd351, %fd147;
	@%p166 bra 	$L__BB4_204;
	setp.lt.f64 	%p167, %fd149, %fd148;
	mov.u64 	%rd367, %rd332;
	mov.f64 	%fd351, %fd321;
	@%p167 bra 	$L__BB4_204;
	setp.lt.s64 	%p168, %rd332, %rd99;
	min.s64 	%rd367, %rd332, %rd99;
	selp.f64 	%fd351, %fd321, %fd147, %p168;
	bra.uni 	$L__BB4_204;
$L__BB4_122:
	mov.u32 	%r17, %tid.x;
	cvt.u64.u32 	%rd200, %r17;
	cvta.to.global.u64 	%rd201, %rd197;
	mul.wide.u32 	%rd202, %r17, 8;
	add.s64 	%rd203, %rd201, %rd202;
	ld.global.f64 	%fd274, [%rd203];
	add.s32 	%r37, %r17, 256;
	cvt.u64.u32 	%rd204, %r37;
	ld.global.f64 	%fd275, [%rd203+2048];
	add.s32 	%r38, %r17, 512;
	cvt.u64.u32 	%rd205, %r38;
	ld.global.f64 	%fd276, [%rd203+4096];
	add.s32 	%r39, %r17, 768;
	cvt.u64.u32 	%rd206, %r39;
	ld.global.f64 	%fd277, [%rd203+6144];
	or.b32  	%r40, %r17, 1024;
	cvt.u64.u32 	%rd101, %r40;
	add.s64 	%rd354, %rd198, %rd101;
	ld.global.f64 	%fd338, [%rd203+8192];
	abs.f64 	%fd278, %fd274;
	abs.f64 	%fd279, %fd275;
	setp.geu.f64 	%p3, %fd278, %fd279;
	selp.f64 	%fd280, %fd274, %fd275, %p3;
	selp.b64 	%rd207, %rd200, %rd204, %p3;
	abs.f64 	%fd281, %fd280;
	abs.f64 	%fd282, %fd276;
	setp.geu.f64 	%p4, %fd281, %fd282;
	selp.f64 	%fd283, %fd280, %fd276, %p4;
	selp.b64 	%rd208, %rd207, %rd205, %p4;
	abs.f64 	%fd284, %fd283;
	abs.f64 	%fd285, %fd277;
	setp.geu.f64 	%p5, %fd284, %fd285;
	selp.f64 	%fd152, %fd283, %fd277, %p5;
	selp.b64 	%rd104, %rd208, %rd206, %p5;
	abs.f64 	%fd153, %fd152;
	abs.f64 	%fd154, %fd338;
	setp.lt.f64 	%p6, %fd153, %fd154;
	@%p6 bra 	$L__BB4_124;
	setp.lt.f64 	%p7, %fd154, %fd153;
	setp.lt.u64 	%p8, %rd104, %rd101;
	or.pred  	%p9, %p7, %p8;
	selp.f64 	%fd338, %fd152, %fd338, %p9;
	add.s64 	%rd211, %rd198, %rd104;
	selp.b64 	%rd354, %rd211, %rd354, %p9;
$L__BB4_124:
	setp.lt.u32 	%p10, %r36, 2560;
	mov.b32 	%r394, 1280;
	@%p10 bra 	$L__BB4_137;
	mov.b32 	%r393, 1280;
	mov.f64 	%fd323, %fd338;
$L__BB4_126:
	cvt.u64.u32 	%rd212, %r393;
	add.s64 	%rd213, %rd200, %rd212;
	mul.wide.u32 	%rd214, %r393, 8;
	cvta.to.global.u64 	%rd215, %rd197;
	add.s64 	%rd217, %rd215, %rd202;
	add.s64 	%rd218, %rd217, %rd214;
	add.s64 	%rd335, %rd213, %rd198;
	ld.global.f64 	%fd324, [%rd218];
	ld.global.f64 	%fd325, [%rd218+2048];
	ld.global.f64 	%fd326, [%rd218+4096];
	ld.global.f64 	%fd327, [%rd218+6144];
	ld.global.f64 	%fd338, [%rd218+8192];
	abs.f64 	%fd163, %fd323;
	abs.f64 	%fd164, %fd324;
	setp.lt.f64 	%p11, %fd163, %fd164;
	@%p11 bra 	$L__BB4_128;
	setp.lt.f64 	%p12, %fd164, %fd163;
	setp.lt.s64 	%p13, %rd354, %rd335;
	or.pred  	%p14, %p12, %p13;
	selp.f64 	%fd324, %fd323, %fd324, %p14;
	selp.b64 	%rd335, %rd354, %rd335, %p14;
$L__BB4_128:
	cvt.u64.u32 	%rd219, %r393;
	add.s64 	%rd220, %rd200, %rd219;
	add.s64 	%rd221, %rd220, %rd198;
	add.s64 	%rd336, %rd221, 256;
	abs.f64 	%fd167, %fd324;
	abs.f64 	%fd168, %fd325;
	setp.lt.f64 	%p15, %fd167, %fd168;
	@%p15 bra 	$L__BB4_130;
	setp.lt.f64 	%p16, %fd168, %fd167;
	add.s64 	%rd226, %rd221, 256;
	setp.lt.s64 	%p17, %rd335, %rd226;
	or.pred  	%p18, %p16, %p17;
	selp.f64 	%fd325, %fd324, %fd325, %p18;
	selp.b64 	%rd336, %rd335, %rd226, %p18;
$L__BB4_130:
	add.s64 	%rd337, %rd221, 512;
	abs.f64 	%fd171, %fd325;
	abs.f64 	%fd172, %fd326;
	setp.lt.f64 	%p19, %fd171, %fd172;
	@%p19 bra 	$L__BB4_132;
	setp.lt.f64 	%p20, %fd172, %fd171;
	add.s64 	%rd234, %rd221, 512;
	setp.lt.s64 	%p21, %rd336, %rd234;
	or.pred  	%p22, %p20, %p21;
	selp.f64 	%fd326, %fd325, %fd326, %p22;
	selp.b64 	%rd337, %rd336, %rd234, %p22;
$L__BB4_132:
	add.s64 	%rd338, %rd221, 768;
	abs.f64 	%fd175, %fd326;
	abs.f64 	%fd176, %fd327;
	setp.lt.f64 	%p23, %fd175, %fd176;
	@%p23 bra 	$L__BB4_134;
	setp.lt.f64 	%p24, %fd176, %fd175;
	setp.lt.s64 	%p25, %rd337, %rd338;
	or.pred  	%p26, %p24, %p25;
	selp.f64 	%fd327, %fd326, %fd327, %p26;
	selp.b64 	%rd338, %rd337, %rd338, %p26;
$L__BB4_134:
	add.s64 	%rd354, %rd221, 1024;
	abs.f64 	%fd179, %fd327;
	abs.f64 	%fd180, %fd338;
	setp.lt.f64 	%p27, %fd179, %fd180;
	@%p27 bra 	$L__BB4_136;
	setp.lt.f64 	%p28, %fd180, %fd179;
	setp.lt.s64 	%p29, %rd338, %rd354;
	or.pred  	%p30, %p28, %p29;
	selp.f64 	%fd338, %fd327, %fd338, %p30;
	selp.b64 	%rd354, %rd338, %rd354, %p30;
$L__BB4_136:
	add.s32 	%r394, %r393, 1280;
	add.s32 	%r43, %r393, 2560;
	setp.le.s32 	%p31, %r43, %r36;
	mov.u32 	%r393, %r394;
	mov.f64 	%fd323, %fd338;
	@%p31 bra 	$L__BB4_126;
$L__BB4_137:
	setp.le.s32 	%p32, %r36, %r394;
	@%p32 bra 	$L__BB4_160;
	sub.s32 	%r21, %r36, %r394;
	setp.ge.s32 	%p33, %r17, %r21;
	@%p33 bra 	$L__BB4_160;
	cvta.to.global.u64 	%rd127, %rd197;
	not.b32 	%r44, %r17;
	add.s32 	%r45, %r36, %r44;
	sub.s32 	%r22, %r45, %r394;
	and.b32  	%r46, %r22, 768;
	setp.eq.s32 	%p34, %r46, 768;
	mov.u32 	%r397, %r17;
	@%p34 bra 	$L__BB4_145;
	add.s32 	%r47, %r17, %r394;
	cvt.u64.u32 	%rd242, %r47;
	add.s64 	%rd342, %rd198, %rd242;
	mul.wide.u32 	%rd243, %r47, 8;
	add.s64 	%rd341, %rd127, %rd243;
	shr.u32 	%r48, %r22, 8;
	add.s32 	%r49, %r48, 1;
	and.b32  	%r50, %r49, 3;
	neg.s32 	%r395, %r50;
	mov.u32 	%r397, %r17;
$L__BB4_141:
	.pragma "nounroll";
	mov.u64 	%rd132, %rd354;
	mov.f64 	%fd184, %fd338;
	ld.global.f64 	%fd185, [%rd341];
	abs.f64 	%fd186, %fd184;
	abs.f64 	%fd187, %fd185;
	setp.lt.f64 	%p35, %fd186, %fd187;
	mov.f64 	%fd338, %fd185;
	mov.u64 	%rd354, %rd342;
	@%p35 bra 	$L__BB4_144;
	setp.lt.f64 	%p36, %fd187, %fd186;
	mov.f64 	%fd338, %fd184;
	mov.u64 	%rd354, %rd132;
	@%p36 bra 	$L__BB4_144;
	setp.lt.s64 	%p37, %rd132, %rd342;
	selp.f64 	%fd338, %fd184, %fd185, %p37;
	min.s64 	%rd354, %rd132, %rd342;
$L__BB4_144:
	add.s32 	%r397, %r397, 256;
	add.s64 	%rd342, %rd342, 256;
	add.s64 	%rd341, %rd341, 2048;
	add.s32 	%r395, %r395, 1;
	setp.ne.s32 	%p38, %r395, 0;
	@%p38 bra 	$L__BB4_141;
$L__BB4_145:
	setp.lt.u32 	%p39, %r22, 768;
	@%p39 bra 	$L__BB4_160;
	add.s32 	%r398, %r397, %r394;
	cvt.u64.u32 	%rd244, %r398;
	add.s64 	%rd349, %rd198, %rd244;
	cvt.u64.u32 	%rd245, %r397;
	cvt.u64.u32 	%rd246, %r394;
	add.s64 	%rd247, %rd245, %rd246;
	shl.b64 	%rd248, %rd247, 3;
	add.s64 	%rd249, %rd248, %rd127;
	add.s64 	%rd348, %rd249, 6144;
	mul.wide.u32 	%rd250, %r398, 8;
	add.s64 	%rd347, %rd127, %rd250;
	add.s32 	%r399, %r397, 512;
$L__BB4_147:
	mov.u32 	%r32, %r399;
	ld.global.f64 	%fd193, [%rd347];
	abs.f64 	%fd194, %fd338;
	abs.f64 	%fd195, %fd193;
	setp.lt.f64 	%p40, %fd194, %fd195;
	mov.f64 	%fd335, %fd193;
	mov.u64 	%rd351, %rd349;
	@%p40 bra 	$L__BB4_150;
	setp.lt.f64 	%p41, %fd195, %fd194;
	mov.f64 	%fd335, %fd338;
	mov.u64 	%rd351, %rd354;
	@%p41 bra 	$L__BB4_150;
	setp.lt.s64 	%p42, %rd354, %rd349;
	selp.f64 	%fd335, %fd338, %fd193, %p42;
	min.s64 	%rd351, %rd354, %rd349;
$L__BB4_150:
	add.s32 	%r51, %r398, 256;
	cvt.u64.u32 	%rd251, %r51;
	add.s64 	%rd148, %rd198, %rd251;
	ld.global.f64 	%fd198, [%rd348+-4096];
	abs.f64 	%fd199, %fd335;
	abs.f64 	%fd200, %fd198;
	setp.lt.f64 	%p43, %fd199, %fd200;
	mov.f64 	%fd336, %fd198;
	mov.u64 	%rd352, %rd148;
	@%p43 bra 	$L__BB4_153;
	setp.lt.f64 	%p44, %fd200, %fd199;
	mov.f64 	%fd336, %fd335;
	mov.u64 	%rd352, %rd351;
	@%p44 bra 	$L__BB4_153;
	setp.lt.s64 	%p45, %rd351, %rd148;
	selp.f64 	%fd336, %fd335, %fd198, %p45;
	min.s64 	%rd352, %rd351, %rd148;
$L__BB4_153:
	add.s32 	%r52, %r398, 512;
	cvt.u64.u32 	%rd252, %r52;
	add.s64 	%rd151, %rd198, %rd252;
	ld.global.f64 	%fd203, [%rd348+-2048];
	abs.f64 	%fd204, %fd336;
	abs.f64 	%fd205, %fd203;
	setp.lt.f64 	%p46, %fd204, %fd205;
	mov.f64 	%fd337, %fd203;
	mov.u64 	%rd353, %rd151;
	@%p46 bra 	$L__BB4_156;
	setp.lt.f64 	%p47, %fd205, %fd204;
	mov.f64 	%fd337, %fd336;
	mov.u64 	%rd353, %rd352;
	@%p47 bra 	$L__BB4_156;
	setp.lt.s64 	%p48, %rd352, %rd151;
	selp.f64 	%fd337, %fd336, %fd203, %p48;
	min.s64 	%rd353, %rd352, %rd151;
$L__BB4_156:
	add.s32 	%r53, %r398, 768;
	cvt.u64.u32 	%rd253, %r53;
	add.s64 	%rd154, %rd198, %rd253;
	ld.global.f64 	%fd208, [%rd348];
	abs.f64 	%fd209, %fd337;
	abs.f64 	%fd210, %fd208;
	setp.lt.f64 	%p49, %fd209, %fd210;
	mov.f64 	%fd338, %fd208;
	mov.u64 	%rd354, %rd154;
	@%p49 bra 	$L__BB4_159;
	setp.lt.f64 	%p50, %fd210, %fd209;
	mov.f64 	%fd338, %fd337;
	mov.u64 	%rd354, %rd353;
	@%p50 bra 	$L__BB4_159;
	setp.lt.s64 	%p51, %rd353, %rd154;
	selp.f64 	%fd338, %fd337, %fd208, %p51;
	min.s64 	%rd354, %rd353, %rd154;
$L__BB4_159:
	add.s64 	%rd349, %rd349, 1024;
	add.s64 	%rd348, %rd348, 8192;
	add.s64 	%rd347, %rd347, 8192;
	add.s32 	%r399, %r32, 1024;
	add.s32 	%r54, %r32, 512;
	add.s32 	%r398, %r398, 1024;
	setp.lt.s32 	%p52, %r54, %r21;
	@%p52 bra 	$L__BB4_147;
$L__BB4_160:
	// begin inline asm
	mov.u32 %r55, %laneid;
	// end inline asm
	mov.b64 	%rd254, %fd338;
	mov.b64 	{%r57, %r62}, %rd254;
	mov.b32 	%r73, 1;
	mov.b32 	%r74, 31;
	mov.b32 	%r75, -1;
	// begin inline asm
	shfl.sync.down.b32 %r56, %r57, %r73, %r74, %r75;
	// end inline asm
	// begin inline asm
	shfl.sync.down.b32 %r61, %r62, %r73, %r74, %r75;
	// end inline asm
	mov.b64 	%rd255, {%r56, %r61};
	mov.b64 	%fd214, %rd255;
	mov.b64 	{%r67, %r72}, %rd354;
	// begin inline asm
	shfl.sync.down.b32 %r66, %r67, %r73, %r74, %r75;
	// end inline asm
	// begin inline asm
	shfl.sync.down.b32 %r71, %r72, %r73, %r74, %r75;
	// end inline asm
	mov.b64 	%rd161, {%r66, %r71};
	setp.gt.s32 	%p53, %r55, 30;
	mov.f64 	%fd340, %fd338;
	mov.u64 	%rd356, %rd354;
	@%p53 bra 	$L__BB4_164;
	abs.f64 	%fd215, %fd338;
	abs.f64 	%fd216, %fd214;
	setp.lt.f64 	%p54, %fd215, %fd216;
	mov.f64 	%fd340, %fd214;
	mov.u64 	%rd356, %rd161;
	@%p54 bra 	$L__BB4_164;
	setp.lt.f64 	%p55, %fd216, %fd215;
	mov.f64 	%fd340, %fd338;
	mov.u64 	%rd356, %rd354;
	@%p55 bra 	$L__BB4_164;
	setp.lt.s64 	%p56, %rd354, %rd161;
	selp.f64 	%fd340, %fd338, %fd214, %p56;
	min.s64 	%rd356, %rd354, %rd161;
$L__BB4_164:
	mov.b64 	%rd256, %fd340;
	mov.b64 	{%r77, %r82}, %rd256;
	mov.b32 	%r93, 2;
	mov.b32 	%r94, 31;
	mov.b32 	%r95, -1;
	// begin inline asm
	shfl.sync.down.b32 %r76, %r77, %r93, %r94, %r95;
	// end inline asm
	// begin inline asm
	shfl.sync.down.b32 %r81, %r82, %r93, %r94, %r95;
	// end inline asm
	mov.b64 	%rd257, {%r76, %r81};
	mov.b64 	%fd219, %rd257;
	mov.b64 	{%r87, %r92}, %rd356;
	// begin inline asm
	shfl.sync.down.b32 %r86, %r87, %r93, %r94, %r95;
	// end inline asm
	// begin inline asm
	shfl.sync.down.b32 %r91, %r92, %r93, %r94, %r95;
	// end inline asm
	mov.b64 	%rd164, {%r86, %r91};
	setp.gt.s32 	%p57, %r55, 29;
	mov.f64 	%fd341, %fd340;
	mov.u64 	%rd357, %rd356;
	@%p57 bra 	$L__BB4_168;
	abs.f64 	%fd220, %fd340;
	abs.f64 	%fd221, %fd219;
	setp.lt.f64 	%p58, %fd220, %fd221;
	mov.f64 	%fd341, %fd219;
	mov.u64 	%rd357, %rd164;
	@%p58 bra 	$L__BB4_168;
	setp.lt.f64 	%p59, %fd221, %fd220;
	mov.f64 	%fd341, %fd340;
	mov.u64 	%rd357, %rd356;
	@%p59 bra 	$L__BB4_168;
	setp.lt.s64 	%p60, %rd356, %rd164;
	selp.f64 	%fd341, %fd340, %fd219, %p60;
	min.s64 	%rd357, %rd356, %rd164;
$L__BB4_168:
	mov.b64 	%rd258, %fd341;
	mov.b64 	{%r97, %r102}, %rd258;
	mov.b32 	%r113, 4;
	mov.b32 	%r114, 31;
	mov.b32 	%r115, -1;
	// begin inline asm
	shfl.sync.down.b32 %r96, %r97, %r113, %r114, %r115;
	// end inline asm
	// begin inline asm
	shfl.sync.down.b32 %r101, %r102, %r113, %r114, %r115;
	// end inline asm
	mov.b64 	%rd259, {%r96, %r101};
	mov.b64 	%fd224, %rd259;
	mov.b64 	{%r107, %r112}, %rd357;
	// begin inline asm
	shfl.sync.down.b32 %r106, %r107, %r113, %r114, %r115;
	// end inline asm
	// begin inline asm
	shfl.sync.down.b32 %r111, %r112, %r113, %r114, %r115;
	// end inline asm
	mov.b64 	%rd167, {%r106, %r111};
	setp.gt.s32 	%p61, %r55, 27;
	mov.f64 	%fd342, %fd341;
	mov.u64 	%rd358, %rd357;
	@%p61 bra 	$L__BB4_172;
	abs.f64 	%fd225, %fd341;
	abs.f64 	%fd226, %fd224;
	setp.lt.f64 	%p62, %fd225, %fd226;
	mov.f64 	%fd342, %fd224;
	mov.u64 	%rd358, %rd167;
	@%p62 bra 	$L__BB4_172;
	setp.lt.f64 	%p63, %fd226, %fd225;
	mov.f64 	%fd342, %fd341;
	mov.u64 	%rd358, %rd357;
	@%p63 bra 	$L__BB4_172;
	setp.lt.s64 	%p64, %rd357, %rd167;
	selp.f64 	%fd342, %fd341, %fd224, %p64;
	min.s64 	%rd358, %rd357, %rd167;
$L__BB4_172:
	mov.b64 	%rd260, %fd342;
	mov.b64 	{%r117, %r122}, %rd260;
	mov.b32 	%r133, 8;
	mov.b32 	%r134, 31;
	mov.b32 	%r135, -1;
	// begin inline asm
	shfl.sync.down.b32 %r116, %r117, %r133, %r134, %r135;
	// end inline asm
	// begin inline asm
	shfl.sync.down.b32 %r121, %r122, %r133, %r134, %r135;
	// end inline asm
	mov.b64 	%rd261, {%r116, %r121};
	mov.b64 	%fd229, %rd261;
	mov.b64 	{%r127, %r132}, %rd358;
	// begin inline asm
	shfl.sync.down.b32 %r126, %r127, %r133, %r134, %r135;
	// end inline asm
	// begin inline asm
	shfl.sync.down.b32 %r131, %r132, %r133, %r134, %r135;
	// end inline asm
	mov.b64 	%rd170, {%r126, %r131};
	setp.gt.s32 	%p65, %r55, 23;
	mov.f64 	%fd343, %fd342;
	mov.u64 	%rd359, %rd358;
	@%p65 bra 	$L__BB4_176;
	abs.f64 	%fd230, %fd342;
	abs.f64 	%fd231, %fd229;
	setp.lt.f64 	%p66, %fd230, %fd231;
	mov.f64 	%fd343, %fd229;
	mov.u64 	%rd359, %rd170;
	@%p66 bra 	$L__BB4_176;
	setp.lt.f64 	%p67, %fd231, %fd230;
	mov.f64 	%fd343, %fd342;
	mov.u64 	%rd359, %rd358;
	@%p67 bra 	$L__BB4_176;
	setp.lt.s64 	%p68, %rd358, %rd170;
	selp.f64 	%fd343, %fd342, %fd229, %p68;
	min.s64 	%rd359, %rd358, %rd170;
$L__BB4_176:
	mov.b64 	%rd262, %fd343;
	mov.b64 	{%r137, %r142}, %rd262;
	mov.b32 	%r153, 16;
	mov.b32 	%r154, 31;
	mov.b32 	%r155, -1;
	// begin inline asm
	shfl.sync.down.b32 %r136, %r137, %r153, %r154, %r155;
	// end inline asm
	// begin inline asm
	shfl.sync.down.b32 %r141, %r142, %r153, %r154, %r155;
	// end inline asm
	mov.b64 	%rd263, {%r136, %r141};
	mov.b64 	%fd234, %rd263;
	mov.b64 	{%r147, %r152}, %rd359;
	// begin inline asm
	shfl.sync.down.b32 %r146, %r147, %r153, %r154, %r155;
	// end inline asm
	// begin inline asm
	shfl.sync.down.b32 %r151, %r152, %r153, %r154, %r155;
	// end inline asm
	mov.b64 	%rd173, {%r146, %r151};
	setp.gt.s32 	%p69, %r55, 15;
	mov.f64 	%fd351, %fd343;
	mov.u64 	%rd367, %rd359;
	@%p69 bra 	$L__BB4_180;
	abs.f64 	%fd235, %fd343;
	abs.f64 	%fd236, %fd234;
	setp.lt.f64 	%p70, %fd235, %fd236;
	mov.f64 	%fd351, %fd234;
	mov.u64 	%rd367, %rd173;
	@%p70 bra 	$L__BB4_180;
	setp.lt.f64 	%p71, %fd236, %fd235;
	mov.f64 	%fd351, %fd343;
	mov.u64 	%rd367, %rd359;
	@%p71 bra 	$L__BB4_180;
	setp.lt.s64 	%p72, %rd359, %rd173;
	selp.f64 	%fd351, %fd343, %fd234, %p72;
	min.s64 	%rd367, %rd359, %rd173;
$L__BB4_180:
	setp.ne.s32 	%p73, %r55, 0;
	@%p73 bra 	$L__BB4_182;
	shr.u32 	%r156, %r17, 1;
	and.b32  	%r157, %r156, 496;
	mov.u32 	%r158, _ZN6thrust24THRUST_300001_SM_1000_NS8cuda_cub4core6detail5shmemE;
	add.s32 	%r159, %r158, %r157;
	st.shared.f64 	[%r159+8], %fd351;
	st.shared.u64 	[%r159+16], %rd367;
$L__BB4_182:
	bar.sync 	0;
	setp.ne.s32 	%p74, %r17, 0;
	@%p74 bra 	$L__BB4_204;
	ld.shared.f64 	%fd239, [_ZN6thrust24THRUST_300001_SM_1000_NS8cuda_cub4core6detail5shmemE+24];
	ld.shared.u64 	%rd176, [_ZN6thrust24THRUST_300001_SM_1000_NS8cuda_cub4core6detail5shmemE+32];
	abs.f64 	%fd240, %fd351;
	abs.f64 	%fd241, %fd239;
	setp.lt.f64 	%p75, %fd240, %fd241;
	mov.f64 	%fd345, %fd239;
	mov.u64 	%rd361, %rd176;
	@%p75 bra 	$L__BB4_186;
	setp.lt.f64 	%p76, %fd241, %fd240;
	mov.f64 	%fd345, %fd351;
	mov.u64 	%rd361, %rd367;
	@%p76 bra 	$L__BB4_186;
	setp.lt.s64 	%p77, %rd367, %rd176;
	selp.f64 	%fd345, %fd351, %fd239, %p77;
	min.s64 	%rd361, %rd367, %rd176;
$L__BB4_186:
	ld.shared.f64 	%fd244, [_ZN6thrust24THRUST_300001_SM_1000_NS8cuda_cub4core6detail5shmemE+40];
	ld.shared.u64 	%rd179, [_ZN6thrust24THRUST_300001_SM_1000_NS8cuda_cub4core6detail5shmemE+48];
	abs.f64 	%fd245, %fd345;
	abs.f64 	%fd246, %fd244;
	setp.lt.f64 	%p78, %fd245, %fd246;
	mov.f64 	%fd346, %fd244;
	mov.u64 	%rd362, %rd179;
	@%p78 bra 	$L__BB4_189;
	setp.lt.f64 	%p79, %fd246, %fd245;
	mov.f64 	%fd346, %fd345;
	mov.u64 	%rd362, %rd361;
	@%p79 bra 	$L__BB4_189;
	setp.lt.s64 	%p80, %rd361, %rd179;
	selp.f64 	%fd346, %fd345, %fd244, %p80;
	min.s64 	%rd362, %rd361, %rd179;
$L__BB4_189:
	ld.shared.f64 	%fd249, [_ZN6thrust24THRUST_300001_SM_1000_NS8cuda_cub4core6detail5shmemE+56];
	ld.shared.u64 	%rd182, [_ZN6thrust24THRUST_300001_SM_1000_NS8cuda_cub4core6detail5shmemE+64];
	abs.f64 	%fd250, %fd346;
	abs.f64 	%fd251, %fd249;
	setp.lt.f64 	%p81, %fd250, %fd251;
	mov.f64 	%fd347, %fd249;
	mov.u64 	%rd363, %rd182;
	@%p81 bra 	$L__BB4_192;
	setp.lt.f64 	%p82, %fd251, %fd250;
	mov.f64 	%fd347, %fd346;
	mov.u64 	%rd363, %rd362;
	@%p82 bra 	$L__BB4_192;
	setp.lt.s64 	%p83, %rd362, %rd182;
	selp.f64 	%fd347, %fd346, %fd249, %p83;
	min.s64 	%rd363, %rd362, %rd182;
$L__BB4_192:
	ld.shared.f64 	%fd254, [_ZN6thrust24THRUST_300001_SM_1000_NS8cuda_cub4core6detail5shmemE+72];
	ld.shared.u64 	%rd185, [_ZN6thrust24THRUST_300001_SM_1000_NS8cuda_cub4core6detail5shmemE+80];
	abs.f64 	%fd255, %fd347;
	abs.f64 	%fd256, %fd254;
	setp.lt.f64 	%p84, %fd255, %fd256;
	mov.f64 	%fd348, %fd254;
	mov.u64 	%rd364, %rd185;
	@%p84 bra 	$L__BB4_195;
	setp.lt.f64 	%p85, %fd256, %fd255;
	mov.f64 	%fd348, %fd347;
	mov.u64 	%rd364, %rd363;
	@%p85 bra 	$L__BB4_195;
	setp.lt.s64 	%p86, %rd363, %rd185;
	selp.f64 	%fd348, %fd347, %fd254, %p86;
	min.s64 	%rd364, %rd363, %rd185;
$L__BB4_195:
	ld.shared.f64 	%fd259, [_ZN6thrust24THRUST_300001_SM_1000_NS8cuda_cub4core6detail5shmemE+88];
	ld.shared.u64 	%rd188, [_ZN6thrust24THRUST_300001_SM_1000_NS8cuda_cub4core6detail5shmemE+96];
	abs.f64 	%fd260, %fd348;
	abs.f64 	%fd261, %fd259;
	setp.lt.f64 	%p87, %fd260, %fd261;
	mov.f64 	%fd349, %fd259;
	mov.u64 	%rd365, %rd188;
	@%p87 bra 	$L__BB4_198;
	setp.lt.f64 	%p88, %fd261, %fd260;
	mov.f64 	%fd349, %fd348;
	mov.u64 	%rd365, %rd364;
	@%p88 bra 	$L__BB4_198;
	setp.lt.s64 	%p89, %rd364, %rd188;
	selp.f64 	%fd349, %fd348, %fd259, %p89;
	min.s64 	%rd365, %rd364, %rd188;
$L__BB4_198:
	ld.shared.f64 	%fd264, [_ZN6thrust24THRUST_300001_SM_1000_NS8cuda_cub4core6detail5shmemE+104];
	ld.shared.u64 	%rd191, [_ZN6thrust24THRUST_300001_SM_1000_NS8cuda_cub4core6detail5shmemE+112];
	abs.f64 	%fd265, %fd349;
	abs.f64 	%fd266, %fd264;
	setp.lt.f64 	%p90, %fd265, %fd266;
	mov.f64 	%fd350, %fd264;
	mov.u64 	%rd366, %rd191;
	@%p90 bra 	$L__BB4_201;
	setp.lt.f64 	%p91, %fd266, %fd265;
	mov.f64 	%fd350, %fd349;
	mov.u64 	%rd366, %rd365;
	@%p91 bra 	$L__BB4_201;
	setp.lt.s64 	%p92, %rd365, %rd191;
	selp.f64 	%fd350, %fd349, %fd264, %p92;
	min.s64 	%rd366, %rd365, %rd191;
$L__BB4_201:
	ld.shared.f64 	%fd269, [_ZN6thrust24THRUST_300001_SM_1000_NS8cuda_cub4core6detail5shmemE+120];
	ld.shared.u64 	%rd194, [_ZN6thrust24THRUST_300001_SM_1000_NS8cuda_cub4core6detail5shmemE+128];
	abs.f64 	%fd270, %fd350;
	abs.f64 	%fd271, %fd269;
	setp.lt.f64 	%p93, %fd270, %fd271;
	mov.u64 	%rd367, %rd194;
	mov.f64 	%fd351, %fd269;
	@%p93 bra 	$L__BB4_204;
	setp.lt.f64 	%p94, %fd271, %fd270;
	mov.u64 	%rd367, %rd366;
	mov.f64 	%fd351, %fd350;
	@%p94 bra 	$L__BB4_204;
	setp.lt.s64 	%p95, %rd366, %rd194;
	selp.f64 	%fd351, %fd350, %fd269, %p95;
	min.s64 	%rd367, %rd366, %rd194;
$L__BB4_204:
	mov.u32 	%r387, %tid.x;
	setp.ne.s32 	%p212, %r387, 0;
	@%p212 bra 	$L__BB4_206;
	ld.param.u64 	%rd297, [_ZN6thrust24THRUST_300001_SM_1000_NS8cuda_cub4core6detail13_kernel_agentINS1_8__reduce11ReduceAgentINS0_12zip_iteratorIN4cuda3std3__45tupleIJNS0_10device_ptrIdEENS0_17counting_iteratorIlNS0_11use_defaultESF_SF_EEEEEEEPNSB_IJdlEEESJ_iNS1_9__extrema9arg_max_fIdl10comparatorEEEEJSI_SK_iSO_EEEvDpT0__param_1];
	cvta.to.global.u64 	%rd296, %rd297;
	st.global.f64 	[%rd296], %fd351;
	st.global.u64 	[%rd296+8], %rd367;
$L__BB4_206:
	ret;

}
	// .globl	_ZN6thrust24THRUST_300001_SM_1000_NS8cuda_cub4core6detail13_kernel_agentINS1_8__reduce11ReduceAgentINS0_12zip_iteratorIN4cuda3std3__45tupleIJNS0_10device_ptrIdEENS0_17counting_iteratorIlNS0_11use_defaultESF_SF_EEEEEEEPNSB_IJdlEEESJ_iNS1_9__extrema9arg_max_fIdl10comparatorEEEEJSI_SK_iN3cub18CUB_300001_SM_100013GridEvenShareIiEENSR_9GridQueueIjEESO_EEEvDpT0_
.visible .entry _ZN6thrust24THRUST_300001_SM_1000_NS8cuda_cub4core6detail13_kernel_agentINS1_8__reduce11ReduceAgentINS0_12zip_iteratorIN4cuda3std3__45tupleIJNS0_10device_ptrIdEENS0_17counting_iteratorIlNS0_11use_defaultESF_SF_EEEEEEEPNSB_IJdlEEESJ_iNS1_9__extrema9arg_max_fIdl10comparatorEEEEJSI_SK_iN3cub18CUB_300001_SM_100013GridEvenShareIiEENSR_9GridQueueIjEESO_EEEvDpT0_(
	.param .align 8 .b8 _ZN6thrust24THRUST_300001_SM_1000_NS8cuda_cub4core6detail13_kernel_agentINS1_8__reduce11ReduceAgentINS0_12zip_iteratorIN4cuda3std3__45tupleIJNS0_10device_ptrIdEENS0_17counting_iteratorIlNS0_11use_defaultESF_SF_EEEEEEEPNSB_IJdlEEESJ_iNS1_9__extrema9arg_max_fIdl10comparatorEEEEJSI_SK_iN3cub18CUB_300001_SM_100013GridEvenShareIiEENSR_9GridQueueIjEESO_EEEvDpT0__param_0[16],
	.param .u64 .ptr .align 1 _ZN6thrust24THRUST_300001_SM_1000_NS8cuda_cub4core6detail13_kernel_agentINS1_8__reduce11ReduceAgentINS0_12zip_iteratorIN4cuda3std3__45tupleIJNS0_10device_ptrIdEENS0_17counting_iteratorIlNS0_11use_defaultESF_SF_EEEEEEEPNSB_IJdlEEESJ_iNS1_9__extrema9arg_max_fIdl10comparatorEEEEJSI_SK_iN3cub18CUB_300001_SM_100013GridEvenShareIiEENSR_9GridQueueIjEESO_EEEvDpT0__param_1,
	.param .u32 _ZN6thrust24THRUST_300001_SM_1000_NS8cuda_cub4core6detail13_kernel_agentINS1_8__reduce11ReduceAgentINS0_12zip_iteratorIN4cuda3std3__45tupleIJNS0_10device_ptrIdEENS0_17counting_iteratorIlNS0_11use_defaultESF_SF_EEEEEEEPNSB_IJdlEEESJ_iNS1_9__extrema9arg_max_fIdl10comparatorEEEEJSI_SK_iN3cub18CUB_300001_SM_100013GridEvenShareIiEENSR_9GridQueueIjEESO_EEEvDpT0__param_2,
	.param .align 4 .b8 _ZN6thrust24THRUST_300001_SM_1000_NS8cuda_cub4core6detail13_kernel_agentINS1_8__reduce11ReduceAgentINS0_12zip_iteratorIN4cuda3std3__45tupleIJNS0_10device_ptrIdEENS0_17counting_iteratorIlNS0_11use_defaultESF_SF_EEEEEEEPNSB_IJdlEEESJ_iNS1_9__extrema9arg_max_fIdl10comparatorEEEEJSI_SK_iN3cub18CUB_300001_SM_100013GridEvenShareIiEENSR_9GridQueueIjEESO_EEEvDpT0__param_3[40],
	.param .align 8 .b8 _ZN6thrust24THRUST_300001_SM_1000_NS8cuda_cub4core6detail13_kernel_agentINS1_8__reduce11ReduceAgentINS0_12zip_iteratorIN4cuda3std3__45tupleIJNS0_10device_ptrIdEENS0_17counting_iteratorIlNS0_11use_defaultESF_SF_EEEEEEEPNSB_IJdlEEESJ_iNS1_9__extrema9arg_max_fIdl10comparatorEEEEJSI_SK_iN3cub18CUB_300001_SM_100013GridEvenShareIiEENSR_9GridQueueIjEESO_EEEvDpT0__param_4[8],
	.param .align 1 .b8 _ZN6thrust24THRUST_300001_SM_1000_NS8cuda_cub4core6detail13_kernel_agentINS1_8__reduce11ReduceAgentINS0_12zip_iteratorIN4cuda3std3__45tupleIJNS0_10device_ptrIdEENS0_17counting_iteratorIlNS0_11use_defaultESF_SF_EEEEEEEPNSB_IJdlEEESJ_iNS1_9__extrema9arg_max_fIdl10comparatorEEEEJSI_SK_iN3cub18CUB_300001_SM_100013GridEvenShareIiEENSR_9GridQueueIjEESO_EEEvDpT0__param_5[1]
)
.maxntid 256
{
	.reg .pred 	%p<215>;
	.reg .b32 	%r<437>;
	.reg .b64 	%rd<318>;
	.reg .b64 	%fd<352>;

	ld.param.u64 	%rd3, [_ZN6thrust24THRUST_300001_SM_1000_NS8cuda_cub4core6detail13_kernel_agentINS1_8__reduce11ReduceAgentINS0_12zip_iteratorIN4cuda3std3__45tupleIJNS0_10device_ptrIdEENS0_17counting_iteratorIlNS0_11use_defaultESF_SF_EEEEEEEPNSB_IJdlEEESJ_iNS1_9__extrema9arg_max_fIdl10comparatorEEEEJSI_SK_iN3cub18CUB_300001_SM_100013GridEvenShareIiEENSR_9GridQueueIjEESO_EEEvDpT0__param_0+8];
	ld.param.u64 	%rd181, [_ZN6thrust24THRUST_300001_SM_1000_NS8cuda_cub4core6detail13_kernel_agentINS1_8__reduce11ReduceAgentINS0_12zip_iteratorIN4cuda3std3__45tupleIJNS0_10device_ptrIdEENS0_17counting_iteratorIlNS0_11use_defaultESF_SF_EEEEEEEPNSB_IJdlEEESJ_iNS1_9__extrema9arg_max_fIdl10comparatorEEEEJSI_SK_iN3cub18CUB_300001_SM_100013GridEvenShareIiEENSR_9GridQueueIjEESO_EEEvDpT0__param_0];
	ld.param.u64 	%rd182, [_ZN6thrust24THRUST_300001_SM_1000_NS8cuda_cub4core6detail13_kernel_agentINS1_8__reduce11ReduceAgentINS0_12zip_iteratorIN4cuda3std3__45tupleIJNS0_10device_ptrIdEENS0_17counting_iteratorIlNS0_11use_defaultESF_SF_EEEEEEEPNSB_IJdlEEESJ_iNS1_9__extrema9arg_max_fIdl10comparatorEEEEJSI_SK_iN3cub18CUB_300001_SM_100013GridEvenShareIiEENSR_9GridQueueIjEESO_EEEvDpT0__param_4];
	ld.param.u32 	%r66, [_ZN6thrust24THRUST_300001_SM_1000_NS8cuda_cub4core6detail13_kernel_agentINS1_8__reduce11ReduceAgentINS0_12zip_iteratorIN4cuda3std3__45tupleIJNS0_10device_ptrIdEENS0_17counting_iteratorIlNS0_11use_defaultESF_SF_EEEEEEEPNSB_IJdlEEESJ_iNS1_9__extrema9arg_max_fIdl10comparatorEEEEJSI_SK_iN3cub18CUB_300001_SM_100013GridEvenShareIiEENSR_9GridQueueIjEESO_EEEvDpT0__param_2];
	cvta.to.global.u64 	%rd1, %rd182;
	cvta.to.global.u64 	%rd2, %rd181;
	mov.u32 	%r1, %ctaid.x;
	mul.lo.s32 	%r2, %r1, 1280;
	mov.u32 	%r67, %nctaid.x;
	mul.lo.s32 	%r3, %r67, 1280;
	add.s32 	%r68, %r2, 1280;
	setp.le.s32 	%p1, %r68, %r66;
	@%p1 bra 	$L__BB5_121;
	sub.s32 	%r4, %r66, %r2;
	mov.u32 	%r5, %tid.x;
	setp.ge.s32 	%p98, %r5, %r4;
	mov.f64 	%fd298, 0d0000000000000000;
	mov.b64 	%rd264, 0;
	mov.u32 	%r420, %r5;
	@%p98 bra 	$L__BB5_3;
	add.s32 	%r190, %r2, %r5;
	cvt.s64.s32 	%rd219, %r190;
	mul.wide.s32 	%rd220, %r190, 8;
	add.s64 	%rd221, %rd2, %rd220;
	add.s64 	%rd264, %rd3, %rd219;
	ld.global.f64 	%fd298, [%rd221];
	add.s32 	%r420, %r5, 256;
$L__BB5_3:
	setp.ge.s32 	%p99, %r420, %r4;
	@%p99 bra 	$L__BB5_25;
	not.b32 	%r191, %r420;
	add.s32 	%r192, %r66, %r191;
	sub.s32 	%r8, %r192, %r2;
	and.b32  	%r193, %r8, 768;
	setp.eq.s32 	%p100, %r193, 768;
	@%p100 bra 	$L__BB5_10;
	add.s32 	%r418, %r420, %r2;
	shr.u32 	%r194, %r8, 8;
	add.s32 	%r195, %r194, 1;
	and.b32  	%r196, %r195, 3;
	neg.s32 	%r417, %r196;
$L__BB5_6:
	.pragma "nounroll";
	mov.u64 	%rd6, %rd264;
	mov.f64 	%fd3, %fd298;
	cvt.s64.s32 	%rd223, %r418;
	add.s64 	%rd7, %rd3, %rd223;
	mul.wide.s32 	%rd224, %r418, 8;
	add.s64 	%rd225, %rd2, %rd224;
	ld.global.f64 	%fd4, [%rd225];
	abs.f64 	%fd5, %fd3;
	abs.f64 	%fd6, %fd4;
	setp.lt.f64 	%p101, %fd5, %fd6;
	mov.u64 	%rd264, %rd7;
	mov.f64 	%fd298, %fd4;
	@%p101 bra 	$L__BB5_9;
	setp.lt.f64 	%p102, %fd6, %fd5;
	mov.u64 	%rd264, %rd6;
	mov.f64 	%fd298, %fd3;
	@%p102 bra 	$L__BB5_9;
	setp.lt.s64 	%p103, %rd6, %rd7;
	min.s64 	%rd264, %rd6, %rd7;
	selp.f64 	%fd298, %fd3, %fd4, %p103;
$L__BB5_9:
	add.s32 	%r420, %r420, 256;
	add.s32 	%r418, %r418, 256;
	add.s32 	%r417, %r417, 1;
	setp.ne.s32 	%p104, %r417, 0;
	@%p104 bra 	$L__BB5_6;
$L__BB5_10:
	setp.lt.u32 	%p105, %r8, 768;
	@%p105 bra 	$L__BB5_25;
	add.s32 	%r421, %r420, %r2;
	add.s32 	%r424, %r421, 256;
	add.s32 	%r423, %r421, 512;
	add.s32 	%r422, %r421, 768;
	add.s64 	%rd12, %rd2, 4096;
$L__BB5_12:
	cvt.s64.s32 	%rd226, %r424;
	add.s64 	%rd14, %rd3, %rd226;
	cvt.s64.s32 	%rd227, %r423;
	add.s64 	%rd15, %rd3, %rd227;
	cvt.s64.s32 	%rd228, %r422;
	add.s64 	%rd16, %rd3, %rd228;
	cvt.s64.s32 	%rd229, %r421;
	mul.wide.s32 	%rd230, %r421, 8;
	add.s64 	%rd17, %rd12, %rd230;
	add.s64 	%rd18, %rd3, %rd229;
	ld.global.f64 	%fd12, [%rd17+-4096];
	abs.f64 	%fd13, %fd298;
	abs.f64 	%fd14, %fd12;
	setp.lt.f64 	%p106, %fd13, %fd14;
	mov.u64 	%rd261, %rd18;
	mov.f64 	%fd295, %fd12;
	@%p106 bra 	$L__BB5_15;
	setp.lt.f64 	%p107, %fd14, %fd13;
	mov.u64 	%rd261, %rd264;
	mov.f64 	%fd295, %fd298;
	@%p107 bra 	$L__BB5_15;
	setp.lt.s64 	%p108, %rd264, %rd18;
	min.s64 	%rd261, %rd264, %rd18;
	selp.f64 	%fd295, %fd298, %fd12, %p108;
$L__BB5_15:
	ld.global.f64 	%fd17, [%rd17+-2048];
	abs.f64 	%fd18, %fd295;
	abs.f64 	%fd19, %fd17;
	setp.lt.f64 	%p109, %fd18, %fd19;
	mov.u64 	%rd262, %rd14;
	mov.f64 	%fd296, %fd17;
	@%p109 bra 	$L__BB5_18;
	setp.lt.f64 	%p110, %fd19, %fd18;
	mov.u64 	%rd262, %rd261;
	mov.f64 	%fd296, %fd295;
	@%p110 bra 	$L__BB5_18;
	setp.lt.s64 	%p111, %rd261, %rd14;
	min.s64 	%rd262, %rd261, %rd14;
	selp.f64 	%fd296, %fd295, %fd17, %p111;
$L__BB5_18:
	ld.global.f64 	%fd22, [%rd17];
	abs.f64 	%fd23, %fd296;
	abs.f64 	%fd24, %fd22;
	setp.lt.f64 	%p112, %fd23, %fd24;
	mov.u64 	%rd263, %rd15;
	mov.f64 	%fd297, %fd22;
	@%p112 bra 	$L__BB5_21;
	setp.lt.f64 	%p113, %fd24, %fd23;
	mov.u64 	%rd263, %rd262;
	mov.f64 	%fd297, %fd296;
	@%p113 bra 	$L__BB5_21;
	setp.lt.s64 	%p114, %rd262, %rd15;
	min.s64 	%rd263, %rd262, %rd15;
	selp.f64 	%fd297, %fd296, %fd22, %p114;
$L__BB5_21:
	ld.global.f64 	%fd27, [%rd17+2048];
	abs.f64 	%fd28, %fd297;
	abs.f64 	%fd29, %fd27;
	setp.lt.f64 	%p115, %fd28, %fd29;
	mov.u64 	%rd264, %rd16;
	mov.f64 	%fd298, %fd27;
	@%p115 bra 	$L__BB5_24;
	setp.lt.f64 	%p116, %fd29, %fd28;
	mov.u64 	%rd264, %rd263;
	mov.f64 	%fd298, %fd297;
	@%p116 bra 	$L__BB5_24;
	setp.lt.s64 	%p117, %rd263, %rd16;
	min.s64 	%rd264, %rd263, %rd16;
	selp.f64 	%fd298, %fd297, %fd27, %p117;
$L__BB5_24:
	add.s32 	%r420, %r420, 1024;
	add.s32 	%r424, %r424, 1024;
	add.s32 	%r423, %r423, 1024;
	add.s32 	%r422, %r422, 1024;
	add.s32 	%r421, %r421, 1024;
	setp.lt.s32 	%p118, %r420, %r4;
	@%p118 bra 	$L__BB5_12;
$L__BB5_25:
	setp.lt.s32 	%p119, %r4, 256;
	@%p119 bra 	$L__BB5_70;
	// begin inline asm
	mov.u32 %r310, %laneid;
	// end inline asm
	mov.b64 	%rd241, %fd298;
	mov.b64 	{%r312, %r317}, %rd241;
	mov.b32 	%r328, 1;
	mov.b32 	%r329, 31;
	mov.b32 	%r330, -1;
	// begin inline asm
	shfl.sync.down.b32 %r311, %r312, %r328, %r329, %r330;
	// end inline asm
	// begin inline asm
	shfl.sync.down.b32 %r316, %r317, %r328, %r329, %r330;
	// end inline asm
	mov.b64 	%rd242, {%r311, %r316};
	mov.b64 	%fd33, %rd242;
	mov.b64 	{%r322, %r327}, %rd264;
	// begin inline asm
	shfl.sync.down.b32 %r321, %r322, %r328, %r329, %r330;
	// end inline asm
	// begin inline asm
	shfl.sync.down.b32 %r326, %r327, %r328, %r329, %r330;
	// end inline asm
	mov.b64 	%rd28, {%r321, %r326};
	setp.gt.s32 	%p171, %r310, 30;
	mov.u64 	%rd266, %rd264;
	mov.f64 	%fd300, %fd298;
	@%p171 bra 	$L__BB5_30;
	abs.f64 	%fd34, %fd298;
	abs.f64 	%fd35, %fd33;
	setp.lt.f64 	%p172, %fd34, %fd35;
	mov.u64 	%rd266, %rd28;
	mov.f64 	%fd300, %fd33;
	@%p172 bra 	$L__BB5_30;
	setp.lt.f64 	%p173, %fd35, %fd34;
	mov.u64 	%rd266, %rd264;
	mov.f64 	%fd300, %fd298;
	@%p173 bra 	$L__BB5_30;
	setp.lt.s64 	%p174, %rd264, %rd28;
	min.s64 	%rd266, %rd264, %rd28;
	selp.f64 	%fd300, %fd298, %fd33, %p174;
$L__BB5_30:
	mov.b64 	%rd243, %fd300;
	mov.b64 	{%r332, %r337}, %rd243;
	mov.b32 	%r348, 2;
	mov.b32 	%r349, 31;
	mov.b32 	%r350, -1;
	// begin inline asm
	shfl.sync.down.b32 %r331, %r332, %r348, %r349, %r350;
	// end inline asm
	// begin inline asm
	shfl.sync.down.b32 %r336, %r337, %r348, %r349, %r350;
	// end inline asm
	mov.b64 	%rd244, {%r331, %r336};
	mov.b64 	%fd38, %rd244;
	mov.b64 	{%r342, %r347}, %rd266;
	// begin inline asm
	shfl.sync.down.b32 %r341, %r342, %r348, %r349, %r350;
	// end inline asm
	// begin inline asm
	shfl.sync.down.b32 %r346, %r347, %r348, %r349, %r350;
	// end inline asm
	mov.b64 	%rd31, {%r341, %r346};
	setp.gt.s32 	%p175, %r310, 29;
	mov.u64 	%rd267, %rd266;
	mov.f64 	%fd301, %fd300;
	@%p175 bra 	$L__BB5_34;
	abs.f64 	%fd39, %fd300;
	abs.f64 	%fd40, %fd38;
	setp.lt.f64 	%p176, %fd39, %fd40;
	mov.u64 	%rd267, %rd31;
	mov.f64 	%fd301, %fd38;
	@%p176 bra 	$L__BB5_34;
	setp.lt.f64 	%p177, %fd40, %fd39;
	mov.u64 	%rd267, %rd266;
	mov.f64 	%fd301, %fd300;
	@%p177 bra 	$L__BB5_34;
	setp.lt.s64 	%p178, %rd266, %rd31;
	min.s64 	%rd267, %rd266, %rd31;
	selp.f64 	%fd301, %fd300, %fd38, %p178;
$L__BB5_34:
	mov.b64 	%rd245, %fd301;
	mov.b64 	{%r352, %r357}, %rd245;
	mov.b32 	%r368, 4;
	mov.b32 	%r369, 31;
	mov.b32 	%r370, -1;
	// begin inline asm
	shfl.sync.down.b32 %r351, %r352, %r368, %r369, %r370;
	// end inline asm
	// begin inline asm
	shfl.sync.down.b32 %r356, %r357, %r368, %r369, %r370;
	// end inline asm
	mov.b64 	%rd246, {%r351, %r356};
	mov.b64 	%fd43, %rd246;
	mov.b64 	{%r362, %r367}, %rd267;
	// begin inline asm
	shfl.sync.down.b32 %r361, %r362, %r368, %r369, %r370;
	// end inline asm
	// begin inline asm
	shfl.sync.down.b32 %r366, %r367, %r368, %r369, %r370;
	// end inline asm
	mov.b64 	%rd34, {%r361, %r366};
	setp.gt.s32 	%p179, %r310, 27;
	mov.u64 	%rd268, %rd267;
	mov.f64 	%fd302, %fd301;
	@%p179 bra 	$L__BB5_38;
	abs.f64 	%fd44, %fd301;
	abs.f64 	%fd45, %fd43;
	setp.lt.f64 	%p180, %fd44, %fd45;
	mov.u64 	%rd268, %rd34;
	mov.f64 	%fd302, %fd43;
	@%p180 bra 	$L__BB5_38;
	setp.lt.f64 	%p181, %fd45, %fd44;
	mov.u64 	%rd268, %rd267;
	mov.f64 	%fd302, %fd301;
	@%p181 bra 	$L__BB5_38;
	setp.lt.s64 	%p182, %rd267, %rd34;
	min.s64 	%rd268, %rd267, %rd34;
	selp.f64 	%fd302, %fd301, %fd43, %p182;
$L__BB5_38:
	mov.b64 	%rd247, %fd302;
	mov.b64 	{%r372, %r377}, %rd247;
	mov.b32 	%r388, 8;
	mov.b32 	%r389, 31;
	mov.b32 	%r390, -1;
	// begin inline asm
	shfl.sync.down.b32 %r371, %r372, %r388, %r389, %r390;
	// end inline asm
	// begin inline asm
	shfl.sync.down.b32 %r376, %r377, %r388, %r389, %r390;
	// end inline asm
	mov.b64 	%rd248, {%r371, %r376};
	mov.b64 	%fd48, %rd248;
	mov.b64 	{%r382, %r387}, %rd268;
	// begin inline asm
	shfl.sync.down.b32 %r381, %r382, %r388, %r389, %r390;
	// end inline asm
	// begin inline asm
	shfl.sync.down.b32 %r386, %r387, %r388, %r389, %r390;
	// end inline asm
	mov.b64 	%rd37, {%r381, %r386};
	setp.gt.s32 	%p183, %r310, 23;
	mov.u64 	%rd269, %rd268;
	mov.f64 	%fd303, %fd302;
	@%p183 bra 	$L__BB5_42;
	abs.f64 	%fd49, %fd302;
	abs.f64 	%fd50, %fd48;
	setp.lt.f64 	%p184, %fd49, %fd50;
	mov.u64 	%rd269, %rd37;
	mov.f64 	%fd303, %fd48;
	@%p184 bra 	$L__BB5_42;
	setp.lt.f64 	%p185, %fd50, %fd49;
	mov.u64 	%rd269, %rd268;
	mov.f64 	%fd303, %fd302;
	@%p185 bra 	$L__BB5_42;
	setp.lt.s64 	%p186, %rd268, %rd37;
	min.s64 	%rd269, %rd268, %rd37;
	selp.f64 	%fd303, %fd302, %fd48, %p186;
$L__BB5_42:
	mov.b64 	%rd249, %fd303;
	mov.b64 	{%r392, %r397}, %rd249;
	mov.b32 	%r408, 16;
	mov.b32 	%r409, 31;
	mov.b32 	%r410, -1;
	// begin inline asm
	shfl.sync.down.b32 %r391, %r392, %r408, %r409, %r410;
	// end inline asm
	// begin inline asm
	shfl.sync.down.b32 %r396, %r397, %r408, %r409, %r410;
	// end inline asm
	mov.b64 	%rd250, {%r391, %r396};
	mov.b64 	%fd53, %rd250;
	mov.b64 	{%r402, %r407}, %rd269;
	// begin inline asm
	shfl.sync.down.b32 %r401, %r402, %r408, %r409, %r410;
	// end inline asm
	// begin inline asm
	shfl.sync.down.b32 %r406, %r407, %r408, %r409, %r410;
	// end inline asm
	mov.b64 	%rd40, {%r401, %r406};
	setp.gt.s32 	%p187, %r310, 15;
	mov.u64 	%rd317, %rd269;
	mov.f64 	%fd351, %fd303;
	@%p187 bra 	$L__BB5_46;
	abs.f64 	%fd54, %fd303;
	abs.f64 	%fd55, %fd53;
	setp.lt.f64 	%p188, %fd54, %fd55;
	mov.u64 	%rd317, %rd40;
	mov.f64 	%fd351, %fd53;
	@%p188 bra 	$L__BB5_46;
	setp.lt.f64 	%p189, %fd55, %fd54;
	mov.u64 	%rd317, %rd269;
	mov.f64 	%fd351, %fd303;
	@%p189 bra 	$L__BB5_46;
	setp.lt.s64 	%p190, %rd269, %rd40;
	min.s64 	%rd317, %rd269, %rd40;
	selp.f64 	%fd351, %fd303, %fd53, %p190;
$L__BB5_46:
	setp.ne.s32 	%p191, %r310, 0;
	@%p191 bra 	$L__BB5_48;
	shr.u32 	%r411, %r5, 1;
	and.b32  	%r412, %r411, 496;
	mov.u32 	%r413, _ZN6thrust24THRUST_300001_SM_1000_NS8cuda_cub4core6detail5shmemE;
	add.s32 	%r414, %r413, %r412;
	st.shared.f64 	[%r414+8], %fd351;
	st.shared.u64 	[%r414+16], %rd317;
$L__BB5_48:
	bar.sync 	0;
	setp.ne.s32 	%p192, %r5, 0;
	@%p192 bra 	$L__BB5_208;
	ld.shared.f64 	%fd58, [_ZN6thrust24THRUST_300001_SM_1000_NS8cuda_cub4core6detail5shmemE+24];
	ld.shared.u64 	%rd43, [_ZN6thrust24THRUST_300001_SM_1000_NS8cuda_cub4core6detail5shmemE+32];
	abs.f64 	%fd59, %fd351;
	abs.f64 	%fd60, %fd58;
	setp.lt.f64 	%p193, %fd59, %fd60;
	mov.u64 	%rd271, %rd43;
	mov.f64 	%fd305, %fd58;
	@%p193 bra 	$L__BB5_52;
	setp.lt.f64 	%p194, %fd60, %fd59;
	mov.u64 	%rd271, %rd317;
	mov.f64 	%fd305, %fd351;
	@%p194 bra 	$L__BB5_52;
	setp.lt.s64 	%p195, %rd317, %rd43;
	min.s64 	%rd271, %rd317, %rd43;
	selp.f64 	%fd305, %fd351, %fd58, %p195;
$L__BB5_52:
	ld.shared.f64 	%fd63, [_ZN6thrust24THRUST_300001_SM_1000_NS8cuda_cub4core6detail5shmemE+40];
	ld.shared.u64 	%rd46, [_ZN6thrust24THRUST_300001_SM_1000_NS8cuda_cub4core6detail5shmemE+48];
	abs.f64 	%fd64, %fd305;
	abs.f64 	%fd65, %fd63;
	setp.lt.f64 	%p196, %fd64, %fd65;
	mov.u64 	%rd272, %rd46;
	mov.f64 	%fd306, %fd63;
	@%p196 bra 	$L__BB5_55;
	setp.lt.f64 	%p197, %fd65, %fd64;
	mov.u64 	%rd272, %rd271;
	mov.f64 	%fd306, %fd305;
	@%p197 bra 	$L__BB5_55;
	setp.lt.s64 	%p198, %rd271, %rd46;
	min.s64 	%rd272, %rd271, %rd46;
	selp.f64 	%fd306, %fd305, %fd63, %p198;
$L__BB5_55:
	ld.shared.f64 	%fd68, [_ZN6thrust24THRUST_300001_SM_1000_NS8cuda_cub4core6detail5shmemE+56];
	ld.shared.u64 	%rd49, [_ZN6thrust24THRUST_300001_SM_1000_NS8cuda_cub4core6detail5shmemE+64];
	abs.f64 	%fd69, %fd306;
	abs.f64 	%fd70, %fd68;
	setp.lt.f64 	%p199, %fd69, %fd70;
	mov.u64 	%rd273, %rd49;
	mov.f64 	%fd307, %fd68;
	@%p199 bra 	$L__BB5_58;
	setp.lt.f64 	%p200, %fd70, %fd69;
	mov.u64 	%rd273, %rd272;
	mov.f64 	%fd307, %fd306;
	@%p200 bra 	$L__BB5_58;
	setp.lt.s64 	%p201, %rd272, %rd49;
	min.s64 	%rd273, %rd272, %rd49;
	selp.f64 	%fd307, %fd306, %fd68, %p201;
$L__BB5_58:
	ld.shared.f64 	%fd73, [_ZN6thrust24THRUST_300001_SM_1000_NS8cuda_cub4core6detail5shmemE+72];
	ld.shared.u64 	%rd52, [_ZN6thrust24THRUST_300001_SM_1000_NS8cuda_cub4core6detail5shmemE+80];
	abs.f64 	%fd74, %fd307;
	abs.f64 	%fd75, %fd73;
	setp.lt.f64 	%p202, %fd74, %fd75;
	mov.u64 	%rd274, %rd52;
	mov.f64 	%fd308, %fd73;
	@%p202 bra 	$L__BB5_61;
	setp.lt.f64 	%p203, %fd75, %fd74;
	mov.u64 	%rd274, %rd273;
	mov.f64 	%fd308, %fd307;
	@%p203 bra 	$L__BB5_61;
	setp.lt.s64 	%p204, %rd273, %rd52;
	min.s64 	%rd274, %rd273, %rd52;
	selp.f64 	%fd308, %fd307, %fd73, %p204;
$L__BB5_61:
	ld.shared.f64 	%fd78, [_ZN6thrust24THRUST_300001_SM_1000_NS8cuda_cub4core6detail5shmemE+88];
	ld.shared.u64 	%rd55, [_ZN6thrust24THRUST_300001_SM_1000_NS8cuda_cub4core6detail5shmemE+96];
	abs.f64 	%fd79, %fd308;
	abs.f64 	%fd80, %fd78;
	setp.lt.f64 	%p205, %fd79, %fd80;
	mov.u64 	%rd275, %rd55;
	mov.f64 	%fd309, %fd78;
	@%p205 bra 	$L__BB5_64;
	setp.lt.f64 	%p206, %fd80, %fd79;
	mov.u64 	%rd275, %rd274;
	mov.f64 	%fd309, %fd308;
	@%p206 bra 	$L__BB5_64;
	setp.lt.s64 	%p207, %rd274, %rd55;
	min.s64 	%rd275, %rd274, %rd55;
	selp.f64 	%fd309, %fd308, %fd78, %p207;
$L__BB5_64:
	ld.shared.f64 	%fd83, [_ZN6thrust24THRUST_300001_SM_1000_NS8cuda_cub4core6detail5shmemE+104];
	ld.shared.u64 	%rd58, [_ZN6thrust24THRUST_300001_SM_1000_NS8cuda_cub4core6detail5shmemE+112];
	abs.f64 	%fd84, %fd309;
	abs.f64 	%fd85, %fd83;
	setp.lt.f64 	%p208, %fd84, %fd85;
	mov.u64 	%rd276, %rd58;
	mov.f64 	%fd310, %fd83;
	@%p208 bra 	$L__BB5_67;
	setp.lt.f64 	%p209, %fd85, %fd84;
	mov.u64 	%rd276, %rd275;
	mov.f64 	%fd310, %fd309;
	@%p209 bra 	$L__BB5_67;
	setp.lt.s64 	%p210, %rd275, %rd58;
	min.s64 	%rd276, %rd275, %rd58;
	selp.f64 	%fd310, %fd309, %fd83, %p210;
$L__BB5_67:
	ld.shared.f64 	%fd88, [_ZN6thrust24THRUST_300001_SM_1000_NS8cuda_cub4core6detail5shmemE+120];
	ld.shared.u64 	%rd61, [_ZN6thrust24THRUST_300001_SM_1000_NS8cuda_cub4core6detail5shmemE+128];
	abs.f64 	%fd89, %fd310;
	abs.f64 	%fd90, %fd88;
	setp.lt.f64 	%p211, %fd89, %fd90;
	mov.u64 	%rd317, %rd61;
	mov.f64 	%fd351, %fd88;
	@%p211 bra 	$L__BB5_208;
	setp.lt.f64 	%p212, %fd90, %fd89;
	mov.u64 	%rd317, %rd276;
	mov.f64 	%fd351, %fd310;
	@%p212 bra 	$L__BB5_208;
	setp.lt.s64 	%p213, %rd276, %rd61;
	min.s64 	%rd317, %rd276, %rd61;
	selp.f64 	%fd351, %fd310, %fd88, %p213;
	bra.uni 	$L__BB5_208;
$L__BB5_70:
	// begin inline asm
	mov.u32 %r197, %laneid;
	// end inline asm
	and.b32  	%r218, %r5, 992;
	add.s32 	%r219, %r218, 32;
	setp.gt.s32 	%p120, %r219, %r4;
	not.b32 	%r220, %r218;
	add.s32 	%r221, %r4, %r220;
	selp.b32 	%r216, %r221, 31, %p120;
	mov.b64 	%rd231, %fd298;
	mov.b64 	{%r199, %r204}, %rd231;
	mov.b32 	%r215, 1;
	mov.b32 	%r217, -1;
	// begin inline asm
	shfl.sync.down.b32 %r198, %r199, %r215, %r216, %r217;
	// end inline asm
	// begin inline asm
	shfl.sync.down.b32 %r203, %r204, %r215, %r216, %r217;
	// end inline asm
	mov.b64 	%rd232, {%r198, %r203};
	mov.b64 	%fd92, %rd232;
	mov.b64 	{%r209, %r214}, %rd264;
	// begin inline asm
	shfl.sync.down.b32 %r208, %r209, %r215, %r216, %r217;
	// end inline asm
	// begin inline asm
	shfl.sync.down.b32 %r213, %r214, %r215, %r216, %r217;
	// end inline asm
	mov.b64 	%rd63, {%r208, %r213};
	setp.ge.s32 	%p121, %r197, %r216;
	mov.u64 	%rd277, %rd264;
	mov.f64 	%fd311, %fd298;
	@%p121 bra 	$L__BB5_74;
	abs.f64 	%fd93, %fd298;
	abs.f64 	%fd94, %fd92;
	setp.lt.f64 	%p122, %fd93, %fd94;
	mov.u64 	%rd277, %rd63;
	mov.f64 	%fd311, %fd92;
	@%p122 bra 	$L__BB5_74;
	setp.lt.f64 	%p123, %fd94, %fd93;
	mov.u64 	%rd277, %rd264;
	mov.f64 	%fd311, %fd298;
	@%p123 bra 	$L__BB5_74;
	setp.lt.s64 	%p124, %rd264, %rd63;
	min.s64 	%rd277, %rd264, %rd63;
	selp.f64 	%fd311, %fd298, %fd92, %p124;
$L__BB5_74:
	mov.b64 	%rd233, %fd311;
	mov.b64 	{%r223, %r228}, %rd233;
	mov.b32 	%r239, 2;
	mov.b32 	%r241, -1;
	// begin inline asm
	shfl.sync.down.b32 %r222, %r223, %r239, %r216, %r241;
	// end inline asm
	// begin inline asm
	shfl.sync.down.b32 %r227, %r228, %r239, %r216, %r241;
	// end inline asm
	mov.b64 	%rd234, {%r222, %r227};
	mov.b64 	%fd97, %rd234;
	mov.b64 	{%r233, %r238}, %rd277;
	// begin inline asm
	shfl.sync.down.b32 %r232, %r233, %r239, %r216, %r241;
	// end inline asm
	// begin inline asm
	shfl.sync.down.b32 %r237, %r238, %r239, %r216, %r241;
	// end inline asm
	mov.b64 	%rd66, {%r232, %r237};
	add.s32 	%r242, %r197, 2;
	setp.gt.s32 	%p125, %r242, %r216;
	mov.u64 	%rd278, %rd277;
	mov.f64 	%fd312, %fd311;
	@%p125 bra 	$L__BB5_78;
	abs.f64 	%fd98, %fd311;
	abs.f64 	%fd99, %fd97;
	setp.lt.f64 	%p126, %fd98, %fd99;
	mov.u64 	%rd278, %rd66;
	mov.f64 	%fd312, %fd97;
	@%p126 bra 	$L__BB5_78;
	setp.lt.f64 	%p127, %fd99, %fd98;
	mov.u64 	%rd278, %rd277;
	mov.f64 	%fd312, %fd311;
	@%p127 bra 	$L__BB5_78;
	setp.lt.s64 	%p128, %rd277, %rd66;
	min.s64 	%rd278, %rd277, %rd66;
	selp.f64 	%fd312, %fd311, %fd97, %p128;
$L__BB5_78:
	mov.b64 	%rd235, %fd312;
	mov.b64 	{%r244, %r249}, %rd235;
	mov.b32 	%r260, 4;
	mov.b32 	%r262, -1;
	// begin inline asm
	shfl.sync.down.b32 %r243, %r244, %r260, %r216, %r262;
	// end inline asm
	// begin inline asm
	shfl.sync.down.b32 %r248, %r249, %r260, %r216, %r262;
	// end inline asm
	mov.b64 	%rd236, {%r243, %r248};
	mov.b64 	%fd102, %rd236;
	mov.b64 	{%r254, %r259}, %rd278;
	// begin inline asm
	shfl.sync.down.b32 %r253, %r254, %r260, %r216, %r262;
	// end inline asm
	// begin inline asm
	shfl.sync.down.b32 %r258, %r259, %r260, %r216, %r262;
	// end inline asm
	mov.b64 	%rd69, {%r253, %r258};
	add.s32 	%r263, %r197, 4;
	setp.gt.s32 	%p129, %r263, %r216;
	mov.u64 	%rd279, %rd278;
	mov.f64 	%fd313, %fd312;
	@%p129 bra 	$L__BB5_82;
	abs.f64 	%fd103, %fd312;
	abs.f64 	%fd104, %fd102;
	setp.lt.f64 	%p130, %fd103, %fd104;
	mov.u64 	%rd279, %rd69;
	mov.f64 	%fd313, %fd102;
	@%p130 bra 	$L__BB5_82;
	setp.lt.f64 	%p131, %fd104, %fd103;
	mov.u64 	%rd279, %rd278;
	mov.f64 	%fd313, %fd312;
	@%p131 bra 	$L__BB5_82;
	setp.lt.s64 	%p132, %rd278, %rd69;
	min.s64 	%rd279, %rd278, %rd69;
	selp.f64 	%fd313, %fd312, %fd102, %p132;
$L__BB5_82:
	mov.b64 	%rd237, %fd313;
	mov.b64 	{%r265, %r270}, %rd237;
	mov.b32 	%r281, 8;
	mov.b32 	%r283, -1;
	// begin inline asm
	shfl.sync.down.b32 %r264, %r265, %r281, %r216, %r283;
	// end inline asm
	// begin inline asm
	shfl.sync.down.b32 %r269, %r270, %r281, %r216, %r283;
	// end inline asm
	mov.b64 	%rd238, {%r264, %r269};
	mov.b64 	%fd107, %rd238;
	mov.b64 	{%r275, %r280}, %rd279;
	// begin inline asm
	shfl.sync.down.b32 %r274, %r275, %r281, %r216, %r283;
	// end inline asm
	// begin inline asm
	shfl.sync.down.b32 %r279, %r280, %r281, %r216, %r283;
	// end inline asm
	mov.b64 	%rd72, {%r274, %r279};
	add.s32 	%r284, %r197, 8;
	setp.gt.s32 	%p133, %r284, %r216;
	mov.u64 	%rd280, %rd279;
	mov.f64 	%fd314, %fd313;
	@%p133 bra 	$L__BB5_86;
	abs.f64 	%fd108, %fd313;
	abs.f64 	%fd109, %fd107;
	setp.lt.f64 	%p134, %fd108, %fd109;
	mov.u64 	%rd280, %rd72;
	mov.f64 	%fd314, %fd107;
	@%p134 bra 	$L__BB5_86;
	setp.lt.f64 	%p135, %fd109, %fd108;
	mov.u64 	%rd280, %rd279;
	mov.f64 	%fd314, %fd313;
	@%p135 bra 	$L__BB5_86;
	setp.lt.s64 	%p136, %rd279, %rd72;
	min.s64 	%rd280, %rd279, %rd72;
	selp.f64 	%fd314, %fd313, %fd107, %p136;
$L__BB5_86:
	mov.b64 	%rd239, %fd314;
	mov.b64 	{%r286, %r291}, %rd239;
	mov.b32 	%r302, 16;
	mov.b32 	%r304, -1;
	// begin inline asm
	shfl.sync.down.b32 %r285, %r286, %r302, %r216, %r304;
	// end inline asm
	// begin inline asm
	shfl.sync.down.b32 %r290, %r291, %r302, %r216, %r304;
	// end inline asm
	mov.b64 	%rd240, {%r285, %r290};
	mov.b64 	%fd112, %rd240;
	mov.b64 	{%r296, %r301}, %rd280;
	// begin inline asm
	shfl.sync.down.b32 %r295, %r296, %r302, %r216, %r304;
	// end inline asm
	// begin inline asm
	shfl.sync.down.b32 %r300, %r301, %r302, %r216, %r304;
	// end inline asm
	mov.b64 	%rd75, {%r295, %r300};
	add.s32 	%r305, %r197, 16;
	setp.gt.s32 	%p137, %r305, %r216;
	mov.u64 	%rd317, %rd280;
	mov.f64 	%fd351, %fd314;
	@%p137 bra 	$L__BB5_90;
	abs.f64 	%fd113, %fd314;
	abs.f64 	%fd114, %fd112;
	setp.lt.f64 	%p138, %fd113, %fd114;
	mov.u64 	%rd317, %rd75;
	mov.f64 	%fd351, %fd112;
	@%p138 bra 	$L__BB5_90;
	setp.lt.f64 	%p139, %fd114, %fd113;
	mov.u64 	%rd317, %rd280;
	mov.f64 	%fd351, %fd314;
	@%p139 bra 	$L__BB5_90;
	setp.lt.s64 	%p140, %rd280, %rd75;
	min.s64 	%rd317, %rd280, %rd75;
	selp.f64 	%fd351, %fd314, %fd112, %p140;
$L__BB5_90:
	setp.ne.s32 	%p141, %r197, 0;
	@%p141 bra 	$L__BB5_92;
	shr.u32 	%r306, %r5, 1;
	and.b32  	%r307, %r306, 496;
	mov.u32 	%r308, _ZN6thrust24THRUST_300001_SM_1000_NS8cuda_cub4core6detail5shmemE;
	add.s32 	%r309, %r308, %r307;
	st.shared.f64 	[%r309+8], %fd351;
	st.shared.u64 	[%r309+16], %rd317;
$L__BB5_92:
	bar.sync 	0;
	setp.ne.s32 	%p142, %r5, 0;
	@%p142 bra 	$L__BB5_208;
	setp.lt.s32 	%p143, %r4, 33;
	mov.f64 	%fd316, %fd351;
	mov.u64 	%rd282, %rd317;
	@%p143 bra 	$L__BB5_97;
	ld.shared.f64 	%fd117, [_ZN6thrust24THRUST_300001_SM_1000_NS8cuda_cub4core6detail5shmemE+24];
	ld.shared.u64 	%rd78, [_ZN6thrust24THRUST_300001_SM_1000_NS8cuda_cub4core6detail5shmemE+32];
	abs.f64 	%fd118, %fd351;
	abs.f64 	%fd119, %fd117;
	setp.lt.f64 	%p144, %fd118, %fd119;
	mov.f64 	%fd316, %fd117;
	mov.u64 	%rd282, %rd78;
	@%p144 bra 	$L__BB5_97;
	setp.lt.f64 	%p145, %fd119, %fd118;
	mov.f64 	%fd316, %fd351;
	mov.u64 	%rd282, %rd317;
	@%p145 bra 	$L__BB5_97;
	setp.lt.s64 	%p146, %rd317, %rd78;
	min.s64 	%rd282, %rd317, %rd78;
	selp.f64 	%fd316, %fd351, %fd117, %p146;
$L__BB5_97:
	setp.lt.s32 	%p147, %r4, 65;
	mov.f64 	%fd317, %fd316;
	mov.u64 	%rd283, %rd282;
	@%p147 bra 	$L__BB5_101;
	ld.shared.f64 	%fd122, [_ZN6thrust24THRUST_300001_SM_1000_NS8cuda_cub4core6detail5shmemE+40];
	ld.shared.u64 	%rd81, [_ZN6thrust24THRUST_300001_SM_1000_NS8cuda_cub4core6detail5shmemE+48];
	abs.f64 	%fd123, %fd316;
	abs.f64 	%fd124, %fd122;
	setp.lt.f64 	%p148, %fd123, %fd124;
	mov.f64 	%fd317, %fd122;
	mov.u64 	%rd283, %rd81;
	@%p148 bra 	$L__BB5_101;
	setp.lt.f64 	%p149, %fd124, %fd123;
	mov.f64 	%fd317, %fd316;
	mov.u64 	%rd283, %rd282;
	@%p149 bra 	$L__BB5_101;
	setp.lt.s64 	%p150, %rd282, %rd81;
	selp.f64 	%fd317, %fd316, %fd122, %p150;
	min.s64 	%rd283, %rd282, %rd81;
$L__BB5_101:
	setp.lt.s32 	%p151, %r4, 97;
	mov.f64 	%fd318, %fd317;
	mov.u64 	%rd284, %rd283;
	@%p151 bra 	$L__BB5_105;
	ld.shared.f64 	%fd127, [_ZN6thrust24THRUST_300001_SM_1000_NS8cuda_cub4core6detail5shmemE+56];
	ld.shared.u64 	%rd84, [_ZN6thrust24THRUST_300001_SM_1000_NS8cuda_cub4core6detail5shmemE+64];
	abs.f64 	%fd128, %fd317;
	abs.f64 	%fd129, %fd127;
	setp.lt.f64 	%p152, %fd128, %fd129;
	mov.f64 	%fd318, %fd127;
	mov.u64 	%rd284, %rd84;
	@%p152 bra 	$L__BB5_105;
	setp.lt.f64 	%p153, %fd129, %fd128;
	mov.f64 	%fd318, %fd317;
	mov.u64 	%rd284, %rd283;
	@%p153 bra 	$L__BB5_105;
	setp.lt.s64 	%p154, %rd283, %rd84;
	selp.f64 	%fd318, %fd317, %fd127, %p154;
	min.s64 	%rd284, %rd283, %rd84;
$L__BB5_105:
	setp.lt.s32 	%p155, %r4, 129;
	mov.f64 	%fd319, %fd318;
	mov.u64 	%rd285, %rd284;
	@%p155 bra 	$L__BB5_109;
	ld.shared.f64 	%fd132, [_ZN6thrust24THRUST_300001_SM_1000_NS8cuda_cub4core6detail5shmemE+72];
	ld.shared.u64 	%rd87, [_ZN6thrust24THRUST_300001_SM_1000_NS8cuda_cub4core6detail5shmemE+80];
	abs.f64 	%fd133, %fd318;
	abs.f64 	%fd134, %fd132;
	setp.lt.f64 	%p156, %fd133, %fd134;
	mov.f64 	%fd319, %fd132;
	mov.u64 	%rd285, %rd87;
	@%p156 bra 	$L__BB5_109;
	setp.lt.f64 	%p157, %fd134, %fd133;
	mov.f64 	%fd319, %fd318;
	mov.u64 	%rd285, %rd284;
	@%p157 bra 	$L__BB5_109;
	setp.lt.s64 	%p158, %rd284, %rd87;
	selp.f64 	%fd319, %fd318, %fd132, %p158;
	min.s64 	%rd285, %rd284, %rd87;
$L__BB5_109:
	setp.lt.s32 	%p159, %r4, 161;
	mov.f64 	%fd320, %fd319;
	mov.u64 	%rd286, %rd285;
	@%p159 bra 	$L__BB5_113;
	ld.shared.f64 	%fd137, [_ZN6thrust24THRUST_300001_SM_1000_NS8cuda_cub4core6detail5shmemE+88];
	ld.shared.u64 	%rd90, [_ZN6thrust24THRUST_300001_SM_1000_NS8cuda_cub4core6detail5shmemE+96];
	abs.f64 	%fd138, %fd319;
	abs.f64 	%fd139, %fd137;
	setp.lt.f64 	%p160, %fd138, %fd139;
	mov.f64 	%fd320, %fd137;
	mov.u64 	%rd286, %rd90;
	@%p160 bra 	$L__BB5_113;
	setp.lt.f64 	%p161, %fd139, %fd138;
	mov.f64 	%fd320, %fd319;
	mov.u64 	%rd286, %rd285;
	@%p161 bra 	$L__BB5_113;
	setp.lt.s64 	%p162, %rd285, %rd90;
	selp.f64 	%fd320, %fd319, %fd137, %p162;
	min.s64 	%rd286, %rd285, %rd90;
$L__BB5_113:
	setp.lt.s32 	%p163, %r4, 193;
	mov.f64 	%fd321, %fd320;
	mov.u64 	%rd287, %rd286;
	@%p163 bra 	$L__BB5_117;
	ld.shared.f64 	%fd142, [_ZN6thrust24THRUST_300001_SM_1000_NS8cuda_cub4core6detail5shmemE+104];
	ld.shared.u64 	%rd93, [_ZN6thrust24THRUST_300001_SM_1000_NS8cuda_cub4core6detail5shmemE+112];
	abs.f64 	%fd143, %fd320;
	abs.f64 	%fd144, %fd142;
	setp.lt.f64 	%p164, %fd143, %fd144;
	mov.f64 	%fd321, %fd142;
	mov.u64 	%rd287, %rd93;
	@%p164 bra 	$L__BB5_117;
	setp.lt.f64 	%p165, %fd144, %fd143;
	mov.f64 	%fd321, %fd320;
	mov.u64 	%rd287, %rd286;
	@%p165 bra 	$L__BB5_117;
	setp.lt.s64 	%p166, %rd286, %rd93;
	selp.f64 	%fd321, %fd320, %fd142, %p166;
	min.s64 	%rd287, %rd286, %rd93;
$L__BB5_117:
	setp.lt.s32 	%p167, %r4, 225;
	mov.u64 	%rd317, %rd287;
	mov.f64 	%fd351, %fd321;
	@%p167 bra 	$L__BB5_208;
	ld.shared.f64 	%fd147, [_ZN6thrust24THRUST_300001_SM_1000_NS8cuda_cub4core6detail5shmemE+120];
	ld.shared.u64 	%rd96, [_ZN6thrust24THRUST_300001_SM_1000_NS8cuda_cub4core6detail5shmemE+128];
	abs.f64 	%fd148, %fd321;
	abs.f64 	%fd149, %fd147;
	setp.lt.f64 	%p168, %fd148, %fd149;
	mov.u64 	%rd317, %rd96;
	mov.f64 	%fd351, %fd147;
	@%p168 bra 	$L__BB5_208;
	setp.lt.f64 	%p169, %fd149, %fd148;
	mov.u64 	%rd317, %rd287;
	mov.f64 	%fd351, %fd321;
	@%p169 bra 	$L__BB5_208;
	setp.lt.s64 	%p170, %rd287, %rd96;
	selp.f64 	%fd351, %fd321, %fd147, %p170;
	min.s64 	%rd317, %rd287, %rd96;
	bra.uni 	$L__BB5_208;
$L__BB5_121:
	mov.u32 	%r35, %tid.x;
	cvt.s64.s32 	%rd183, %r2;
	add.s64 	%rd98, %rd3, %rd183;
	cvt.u64.u32 	%rd99, %r35;
	add.s64 	%rd184, %rd99, %rd183;
	shl.b64 	%rd185, %rd184, 3;
	add.s64 	%rd186, %rd2, %rd185;
	ld.global.f64 	%fd274, [%rd186];
	add.s32 	%r69, %r35, 256;
	cvt.u64.u32 	%rd187, %r69;
	ld.global.f64 	%fd275, [%rd186+2048];
	add.s32 	%r70, %r35, 512;
	cvt.u64.u32 	%rd188, %r70;
	ld.global.f64 	%fd276, [%rd186+4096];
	add.s32 	%r71, %r35, 768;
	cvt.u64.u32 	%rd189, %r71;
	ld.global.f64 	%fd277, [%rd186+6144];
	or.b32  	%r72, %r35, 1024;
	cvt.u64.u32 	%rd100, %r72;
	add.s64 	%rd305, %rd98, %rd100;
	ld.global.f64 	%fd339, [%rd186+8192];
	abs.f64 	%fd278, %fd274;
	abs.f64 	%fd279, %fd275;
	setp.geu.f64 	%p2, %fd278, %fd279;
	selp.f64 	%fd280, %fd274, %fd275, %p2;
	selp.b64 	%rd190, %rd99, %rd187, %p2;
	abs.f64 	%fd281, %fd280;
	abs.f64 	%fd282, %fd276;
	setp.geu.f64 	%p3, %fd281, %fd282;
	selp.f64 	%fd283, %fd280, %fd276, %p3;
	selp.b64 	%rd191, %rd190, %rd188, %p3;
	abs.f64 	%fd284, %fd283;
	abs.f64 	%fd285, %fd277;
	setp.geu.f64 	%p4, %fd284, %fd285;
	selp.f64 	%fd152, %fd283, %fd277, %p4;
	selp.b64 	%rd102, %rd191, %rd189, %p4;
	abs.f64 	%fd153, %fd152;
	abs.f64 	%fd154, %fd339;
	setp.lt.f64 	%p5, %fd153, %fd154;
	@%p5 bra 	$L__BB5_123;
	setp.lt.f64 	%p6, %fd154, %fd153;
	setp.lt.u64 	%p7, %rd102, %rd100;
	or.pred  	%p8, %p6, %p7;
	selp.f64 	%fd339, %fd152, %fd339, %p8;
	add.s64 	%rd194, %rd98, %rd102;
	selp.b64 	%rd305, %rd194, %rd305, %p8;
$L__BB5_123:
	setp.le.s32 	%p9, %r66, %r3;
	@%p9 bra 	$L__BB5_164;
	setp.ne.s32 	%p10, %r35, 0;
	@%p10 bra 	$L__BB5_126;
	atom.global.add.u32 	%r73, [%rd1+4], 1280;
	add.s32 	%r74, %r73, %r3;
	st.shared.u32 	[_ZN6thrust24THRUST_300001_SM_1000_NS8cuda_cub4core6detail5shmemE+152], %r74;
$L__BB5_126:
	bar.sync 	0;
	ld.shared.u32 	%r427, [_ZN6thrust24THRUST_300001_SM_1000_NS8cuda_cub4core6detail5shmemE+152];
	add.s32 	%r75, %r427, 1280;
	setp.gt.s32 	%p11, %r75, %r66;
	@%p11 bra 	$L__BB5_141;
	mov.f64 	%fd323, %fd339;
	mov.u64 	%rd289, %rd305;
$L__BB5_128:
	cvt.s64.s32 	%rd195, %r427;
	add.s64 	%rd196, %rd99, %rd195;
	shl.b64 	%rd197, %rd196, 3;
	add.s64 	%rd198, %rd2, %rd197;
	add.s64 	%rd290, %rd196, %rd3;
	ld.global.f64 	%fd324, [%rd198];
	add.s64 	%rd291, %rd290, 256;
	ld.global.f64 	%fd325, [%rd198+2048];
	add.s64 	%rd292, %rd290, 512;
	ld.global.f64 	%fd326, [%rd198+4096];
	add.s64 	%rd293, %rd290, 768;
	ld.global.f64 	%fd327, [%rd198+6144];
	add.s64 	%rd305, %rd290, 1024;
	ld.global.f64 	%fd339, [%rd198+8192];
	abs.f64 	%fd163, %fd323;
	abs.f64 	%fd164, %fd324;
	setp.lt.f64 	%p12, %fd163, %fd164;
	@%p12 bra 	$L__BB5_130;
	setp.lt.f64 	%p13, %fd164, %fd163;
	setp.lt.s64 	%p14, %rd289, %rd290;
	or.pred  	%p15, %p13, %p14;
	selp.f64 	%fd324, %fd323, %fd324, %p15;
	selp.b64 	%rd290, %rd289, %rd290, %p15;
$L__BB5_130:
	abs.f64 	%fd167, %fd324;
	abs.f64 	%fd168, %fd325;
	setp.lt.f64 	%p16, %fd167, %fd168;
	@%p16 bra 	$L__BB5_132;
	setp.lt.f64 	%p17, %fd168, %fd167;
	setp.lt.s64 	%p18, %rd290, %rd291;
	or.pred  	%p19, %p17, %p18;
	selp.f64 	%fd325, %fd324, %fd325, %p19;
	selp.b64 	%rd291, %rd290, %rd291, %p19;
$L__BB5_132:
	abs.f64 	%fd171, %fd325;
	abs.f64 	%fd172, %fd326;
	setp.lt.f64 	%p20, %fd171, %fd172;
	@%p20 bra 	$L__BB5_134;
	setp.lt.f64 	%p21, %fd172, %fd171;
	setp.lt.s64 	%p22, %rd291, %rd292;
	or.pred  	%p23, %p21, %p22;
	selp.f64 	%fd326, %fd325, %fd326, %p23;
	selp.b64 	%rd292, %rd291, %rd292, %p23;
$L__BB5_134:
	abs.f64 	%fd175, %fd326;
	abs.f64 	%fd176, %fd327;
	setp.lt.f64 	%p24, %fd175, %fd176;
	@%p24 bra 	$L__BB5_136;
	setp.lt.f64 	%p25, %fd176, %fd175;
	setp.lt.s64 	%p26, %rd292, %rd293;
	or.pred  	%p27, %p25, %p26;
	selp.f64 	%fd327, %fd326, %fd327, %p27;
	selp.b64 	%rd293, %rd292, %rd293, %p27;
$L__BB5_136:
	abs.f64 	%fd179, %fd327;
	abs.f64 	%fd180, %fd339;
	setp.lt.f64 	%p28, %fd179, %fd180;
	@%p28 bra 	$L__BB5_138;
	setp.lt.f64 	%p29, %fd180, %fd179;
	setp.lt.s64 	%p30, %rd293, %rd305;
	or.pred  	%p31, %p29, %p30;
	selp.f64 	%fd339, %fd327, %fd339, %p31;
	selp.b64 	%rd305, %rd293, %rd305, %p31;
$L__BB5_138:
	setp.ne.s32 	%p32, %r35, 0;
	bar.sync 	0;
	@%p32 bra 	$L__BB5_140;
	atom.global.add.u32 	%r76, [%rd1+4], 1280;
	add.s32 	%r77, %r76, %r3;
	st.shared.u32 	[_ZN6thrust24THRUST_300001_SM_1000_NS8cuda_cub4core6detail5shmemE+152], %r77;
$L__BB5_140:
	bar.sync 	0;
	ld.shared.u32 	%r427, [_ZN6thrust24THRUST_300001_SM_1000_NS8cuda_cub4core6detail5shmemE+152];
	add.s32 	%r78, %r427, 1280;
	setp.le.s32 	%p33, %r78, %r66;
	mov.f64 	%fd323, %fd339;
	mov.u64 	%rd289, %rd305;
	@%p33 bra 	$L__BB5_128;
$L__BB5_141:
	setp.le.s32 	%p34, %r66, %r427;
	@%p34 bra 	$L__BB5_164;
	sub.s32 	%r40, %r66, %r427;
	setp.ge.s32 	%p35, %r35, %r40;
	@%p35 bra 	$L__BB5_164;
	not.b32 	%r79, %r35;
	add.s32 	%r80, %r66, %r79;
	sub.s32 	%r41, %r80, %r427;
	and.b32  	%r81, %r41, 768;
	setp.eq.s32 	%p36, %r81, 768;
	mov.u32 	%r431, %r35;
	@%p36 bra 	$L__BB5_149;
	add.s32 	%r429, %r35, %r427;
	shr.u32 	%r82, %r41, 8;
	add.s32 	%r83, %r82, 1;
	and.b32  	%r84, %r83, 3;
	neg.s32 	%r428, %r84;
	mov.u32 	%r431, %r35;
$L__BB5_145:
	.pragma "nounroll";
	mov.u64 	%rd122, %rd305;
	mov.f64 	%fd184, %fd339;
	cvt.s64.s32 	%rd200, %r429;
	add.s64 	%rd123, %rd3, %rd200;
	mul.wide.s32 	%rd201, %r429, 8;
	add.s64 	%rd202, %rd2, %rd201;
	ld.global.f64 	%fd185, [%rd202];
	abs.f64 	%fd186, %fd184;
	abs.f64 	%fd187, %fd185;
	setp.lt.f64 	%p37, %fd186, %fd187;
	mov.f64 	%fd339, %fd185;
	mov.u64 	%rd305, %rd123;
	@%p37 bra 	$L__BB5_148;
	setp.lt.f64 	%p38, %fd187, %fd186;
	mov.f64 	%fd339, %fd184;
	mov.u64 	%rd305, %rd122;
	@%p38 bra 	$L__BB5_148;
	setp.lt.s64 	%p39, %rd122, %rd123;
	selp.f64 	%fd339, %fd184, %fd185, %p39;
	min.s64 	%rd305, %rd122, %rd123;
$L__BB5_148:
	add.s32 	%r431, %r431, 256;
	add.s32 	%r429, %r429, 256;
	add.s32 	%r428, %r428, 1;
	setp.ne.s32 	%p40, %r428, 0;
	@%p40 bra 	$L__BB5_145;
$L__BB5_149:
	setp.lt.u32 	%p41, %r41, 768;
	@%p41 bra 	$L__BB5_164;
	add.s32 	%r432, %r431, %r427;
	add.s32 	%r435, %r432, 256;
	add.s32 	%r434, %r432, 512;
	add.s32 	%r433, %r432, 768;
	add.s64 	%rd128, %rd2, 4096;
$L__BB5_151:
	cvt.s64.s32 	%rd203, %r435;
	add.s64 	%rd130, %rd3, %rd203;
	cvt.s64.s32 	%rd204, %r434;
	add.s64 	%rd131, %rd3, %rd204;
	cvt.s64.s32 	%rd205, %r433;
	add.s64 	%rd132, %rd3, %rd205;
	cvt.s64.s32 	%rd206, %r432;
	mul.wide.s32 	%rd207, %r432, 8;
	add.s64 	%rd133, %rd128, %rd207;
	add.s64 	%rd134, %rd3, %rd206;
	ld.global.f64 	%fd193, [%rd133+-4096];
	abs.f64 	%fd194, %fd339;
	abs.f64 	%fd195, %fd193;
	setp.lt.f64 	%p42, %fd194, %fd195;
	mov.f64 	%fd335, %fd193;
	mov.u64 	%rd301, %rd134;
	@%p42 bra 	$L__BB5_154;
	setp.lt.f64 	%p43, %fd195, %fd194;
	mov.f64 	%fd335, %fd339;
	mov.u64 	%rd301, %rd305;
	@%p43 bra 	$L__BB5_154;
	setp.lt.s64 	%p44, %rd305, %rd134;
	selp.f64 	%fd335, %fd339, %fd193, %p44;
	min.s64 	%rd301, %rd305, %rd134;
$L__BB5_154:
	ld.global.f64 	%fd198, [%rd133+-2048];
	abs.f64 	%fd199, %fd335;
	abs.f64 	%fd200, %fd198;
	setp.lt.f64 	%p45, %fd199, %fd200;
	mov.f64 	%fd336, %fd198;
	mov.u64 	%rd302, %rd130;
	@%p45 bra 	$L__BB5_157;
	setp.lt.f64 	%p46, %fd200, %fd199;
	mov.f64 	%fd336, %fd335;
	mov.u64 	%rd302, %rd301;
	@%p46 bra 	$L__BB5_157;
	setp.lt.s64 	%p47, %rd301, %rd130;
	selp.f64 	%fd336, %fd335, %fd198, %p47;
	min.s64 	%rd302, %rd301, %rd130;
$L__BB5_157:
	ld.global.f64 	%fd203, [%rd133];
	abs.f64 	%fd204, %fd336;
	abs.f64 	%fd205, %fd203;
	setp.lt.f64 	%p48, %fd204, %fd205;
	mov.f64 	%fd337, %fd203;
	mov.u64 	%rd303, %rd131;
	@%p48 bra 	$L__BB5_160;
	setp.lt.f64 	%p49, %fd205, %fd204;
	mov.f64 	%fd337, %fd336;
	mov.u64 	%rd303, %rd302;
	@%p49 bra 	$L__BB5_160;
	setp.lt.s64 	%p50, %rd302, %rd131;
	selp.f64 	%fd337, %fd336, %fd203, %p50;
	min.s64 	%rd303, %rd302, %rd131;
$L__BB5_160:
	ld.global.f64 	%fd208, [%rd133+2048];
	abs.f64 	%fd209, %fd337;
	abs.f64 	%fd210, %fd208;
	setp.lt.f64 	%p51, %fd209, %fd210;
	mov.f64 	%fd339, %fd208;
	mov.u64 	%rd305, %rd132;
	@%p51 bra 	$L__BB5_163;
	setp.lt.f64 	%p52, %fd210, %fd209;
	mov.f64 	%fd339, %fd337;
	mov.u64 	%rd305, %rd303;
	@%p52 bra 	$L__BB5_163;
	setp.lt.s64 	%p53, %rd303, %rd132;
	selp.f64 	%fd339, %fd337, %fd208, %p53;
	min.s64 	%rd305, %rd303, %rd132;
$L__BB5_163:
	add.s32 	%r431, %r431, 1024;
	add.s32 	%r435, %r435, 1024;
	add.s32 	%r434, %r434, 1024;
	add.s32 	%r433, %r433, 1024;
	add.s32 	%r432, %r432, 1024;
	setp.lt.s32 	%p54, %r431, %r40;
	@%p54 bra 	$L__BB5_151;
$L__BB5_164:
	// begin inline asm
	mov.u32 %r85, %laneid;
	// end inline asm
	mov.b64 	%rd208, %fd339;
	mov.b64 	{%r87, %r92}, %rd208;
	mov.b32 	%r103, 1;
	mov.b32 	%r104, 31;
	mov.b32 	%r105, -1;
	// begin inline asm
	shfl.sync.down.b32 %r86, %r87, %r103, %r104, %r105;
	// end inline asm
	// begin inline asm
	shfl.sync.down.b32 %r91, %r92, %r103, %r104, %r105;
	// end inline asm
	mov.b64 	%rd209, {%r86, %r91};
	mov.b64 	%fd214, %rd209;
	mov.b64 	{%r97, %r102}, %rd305;
	// begin inline asm
	shfl.sync.down.b32 %r96, %r97, %r103, %r104, %r105;
	// end inline asm
	// begin inline asm
	shfl.sync.down.b32 %r101, %r102, %r103, %r104, %r105;
	// end inline asm
	mov.b64 	%rd144, {%r96, %r101};
	setp.gt.s32 	%p55, %r85, 30;
	mov.f64 	%fd340, %fd339;
	mov.u64 	%rd306, %rd305;
	@%p55 bra 	$L__BB5_168;
	abs.f64 	%fd215, %fd339;
	abs.f64 	%fd216, %fd214;
	setp.lt.f64 	%p56, %fd215, %fd216;
	mov.f64 	%fd340, %fd214;
	mov.u64 	%rd306, %rd144;
	@%p56 bra 	$L__BB5_168;
	setp.lt.f64 	%p57, %fd216, %fd215;
	mov.f64 	%fd340, %fd339;
	mov.u64 	%rd306, %rd305;
	@%p57 bra 	$L__BB5_168;
	setp.lt.s64 	%p58, %rd305, %rd144;
	selp.f64 	%fd340, %fd339, %fd214, %p58;
	min.s64 	%rd306, %rd305, %rd144;
$L__BB5_168:
	mov.b64 	%rd210, %fd340;
	mov.b64 	{%r107, %r112}, %rd210;
	mov.b32 	%r123, 2;
	mov.b32 	%r124, 31;
	mov.b32 	%r125, -1;
	// begin inline asm
	shfl.sync.down.b32 %r106, %r107, %r123, %r124, %r125;
	// end inline asm
	// begin inline asm
	shfl.sync.down.b32 %r111, %r112, %r123, %r124, %r125;
	// end inline asm
	mov.b64 	%rd211, {%r106, %r111};
	mov.b64 	%fd219, %rd211;
	mov.b64 	{%r117, %r122}, %rd306;
	// begin inline asm
	shfl.sync.down.b32 %r116, %r117, %r123, %r124, %r125;
	// end inline asm
	// begin inline asm
	shfl.sync.down.b32 %r121, %r122, %r123, %r124, %r125;
	// end inline asm
	mov.b64 	%rd147, {%r116, %r121};
	setp.gt.s32 	%p59, %r85, 29;
	mov.f64 	%fd341, %fd340;
	mov.u64 	%rd307, %rd306;
	@%p59 bra 	$L__BB5_172;
	abs.f64 	%fd220, %fd340;
	abs.f64 	%fd221, %fd219;
	setp.lt.f64 	%p60, %fd220, %fd221;
	mov.f64 	%fd341, %fd219;
	mov.u64 	%rd307, %rd147;
	@%p60 bra 	$L__BB5_172;
	setp.lt.f64 	%p61, %fd221, %fd220;
	mov.f64 	%fd341, %fd340;
	mov.u64 	%rd307, %rd306;
	@%p61 bra 	$L__BB5_172;
	setp.lt.s64 	%p62, %rd306, %rd147;
	selp.f64 	%fd341, %fd340, %fd219, %p62;
	min.s64 	%rd307, %rd306, %rd147;
$L__BB5_172:
	mov.b64 	%rd212, %fd341;
	mov.b64 	{%r127, %r132}, %rd212;
	mov.b32 	%r143, 4;
	mov.b32 	%r144, 31;
	mov.b32 	%r145, -1;
	// begin inline asm
	shfl.sync.down.b32 %r126, %r127, %r143, %r144, %r145;
	// end inline asm
	// begin inline asm
	shfl.sync.down.b32 %r131, %r132, %r143, %r144, %r145;
	// end inline asm
	mov.b64 	%rd213, {%r126, %r131};
	mov.b64 	%fd224, %rd213;
	mov.b64 	{%r137, %r142}, %rd307;
	// begin inline asm
	shfl.sync.down.b32 %r136, %r137, %r143, %r144, %r145;
	// end inline asm
	// begin inline asm
	shfl.sync.down.b32 %r141, %r142, %r143, %r144, %r145;
	// end inline asm
	mov.b64 	%rd150, {%r136, %r141};
	setp.gt.s32 	%p63, %r85, 27;
	mov.f64 	%fd342, %fd341;
	mov.u64 	%rd308, %rd307;
	@%p63 bra 	$L__BB5_176;
	abs.f64 	%fd225, %fd341;
	abs.f64 	%fd226, %fd224;
	setp.lt.f64 	%p64, %fd225, %fd226;
	mov.f64 	%fd342, %fd224;
	mov.u64 	%rd308, %rd150;
	@%p64 bra 	$L__BB5_176;
	setp.lt.f64 	%p65, %fd226, %fd225;
	mov.f64 	%fd342, %fd341;
	mov.u64 	%rd308, %rd307;
	@%p65 bra 	$L__BB5_176;
	setp.lt.s64 	%p66, %rd307, %rd150;
	selp.f64 	%fd342, %fd341, %fd224, %p66;
	min.s64 	%rd308, %rd307, %rd150;
$L__BB5_176:
	mov.b64 	%rd214, %fd342;
	mov.b64 	{%r147, %r152}, %rd214;
	mov.b32 	%r163, 8;
	mov.b32 	%r164, 31;
	mov.b32 	%r165, -1;
	// begin inline asm
	shfl.sync.down.b32 %r146, %r147, %r163, %r164, %r165;
	// end inline asm
	// begin inline asm
	shfl.sync.down.b32 %r151, %r152, %r163, %r164, %r165;
	// end inline asm
	mov.b64 	%rd215, {%r146, %r151};
	mov.b64 	%fd229, %rd215;
	mov.b64 	{%r157, %r162}, %rd308;
	// begin inline asm
	shfl.sync.down.b32 %r156, %r157, %r163, %r164, %r165;
	// end inline asm
	// begin inline asm
	shfl.sync.down.b32 %r161, %r162, %r163, %r164, %r165;
	// end inline asm
	mov.b64 	%rd153, {%r156, %r161};
	setp.gt.s32 	%p67, %r85, 23;
	mov.f64 	%fd343, %fd342;
	mov.u64 	%rd309, %rd308;
	@%p67 bra 	$L__BB5_180;
	abs.f64 	%fd230, %fd342;
	abs.f64 	%fd231, %fd229;
	setp.lt.f64 	%p68, %fd230, %fd231;
	mov.f64 	%fd343, %fd229;
	mov.u64 	%rd309, %rd153;
	@%p68 bra 	$L__BB5_180;
	setp.lt.f64 	%p69, %fd231, %fd230;
	mov.f64 	%fd343, %fd342;
	mov.u64 	%rd309, %rd308;
	@%p69 bra 	$L__BB5_180;
	setp.lt.s64 	%p70, %rd308, %rd153;
	selp.f64 	%fd343, %fd342, %fd229, %p70;
	min.s64 	%rd309, %rd308, %rd153;
$L__BB5_180:
	mov.b64 	%rd216, %fd343;
	mov.b64 	{%r167, %r172}, %rd216;
	mov.b32 	%r183, 16;
	mov.b32 	%r184, 31;
	mov.b32 	%r185, -1;
	// begin inline asm
	shfl.sync.down.b32 %r166, %r167, %r183, %r184, %r185;
	// end inline asm
	// begin inline asm
	shfl.sync.down.b32 %r171, %r172, %r183, %r184, %r185;
	// end inline asm
	mov.b64 	%rd217, {%r166, %r171};
	mov.b64 	%fd234, %rd217;
	mov.b64 	{%r177, %r182}, %rd309;
	// begin inline asm
	shfl.sync.down.b32 %r176, %r177, %r183, %r184, %r185;
	// end inline asm
	// begin inline asm
	shfl.sync.down.b32 %r181, %r182, %r183, %r184, %r185;
	// end inline asm
	mov.b64 	%rd156, {%r176, %r181};
	setp.gt.s32 	%p71, %r85, 15;
	mov.f64 	%fd351, %fd343;
	mov.u64 	%rd317, %rd309;
	@%p71 bra 	$L__BB5_184;
	abs.f64 	%fd235, %fd343;
	abs.f64 	%fd236, %fd234;
	setp.lt.f64 	%p72, %fd235, %fd236;
	mov.f64 	%fd351, %fd234;
	mov.u64 	%rd317, %rd156;
	@%p72 bra 	$L__BB5_184;
	setp.lt.f64 	%p73, %fd236, %fd235;
	mov.f64 	%fd351, %fd343;
	mov.u64 	%rd317, %rd309;
	@%p73 bra 	$L__BB5_184;
	setp.lt.s64 	%p74, %rd309, %rd156;
	selp.f64 	%fd351, %fd343, %fd234, %p74;
	min.s64 	%rd317, %rd309, %rd156;
$L__BB5_184:
	setp.ne.s32 	%p75, %r85, 0;
	@%p75 bra 	$L__BB5_186;
	shr.u32 	%r186, %r35, 1;
	and.b32  	%r187, %r186, 496;
	mov.u32 	%r188, _ZN6thrust24THRUST_300001_SM_1000_NS8cuda_cub4core6detail5shmemE;
	add.s32 	%r189, %r188, %r187;
	st.shared.f64 	[%r189+8], %fd351;
	st.shared.u64 	[%r189+16], %rd317;
$L__BB5_186:
	bar.sync 	0;
	setp.ne.s32 	%p76, %r35, 0;
	@%p76 bra 	$L__BB5_208;
	ld.shared.f64 	%fd239, [_ZN6thrust24THRUST_300001_SM_1000_NS8cuda_cub4core6detail5shmemE+24];
	ld.shared.u64 	%rd159, [_ZN6thrust24THRUST_300001_SM_1000_NS8cuda_cub4core6detail5shmemE+32];
	abs.f64 	%fd240, %fd351;
	abs.f64 	%fd241, %fd239;
	setp.lt.f64 	%p77, %fd240, %fd241;
	mov.f64 	%fd345, %fd239;
	mov.u64 	%rd311, %rd159;
	@%p77 bra 	$L__BB5_190;
	setp.lt.f64 	%p78, %fd241, %fd240;
	mov.f64 	%fd345, %fd351;
	mov.u64 	%rd311, %rd317;
	@%p78 bra 	$L__BB5_190;
	setp.lt.s64 	%p79, %rd317, %rd159;
	selp.f64 	%fd345, %fd351, %fd239, %p79;
	min.s64 	%rd311, %rd317, %rd159;
$L__BB5_190:
	ld.shared.f64 	%fd244, [_ZN6thrust24THRUST_300001_SM_1000_NS8cuda_cub4core6detail5shmemE+40];
	ld.shared.u64 	%rd162, [_ZN6thrust24THRUST_300001_SM_1000_NS8cuda_cub4core6detail5shmemE+48];
	abs.f64 	%fd245, %fd345;
	abs.f64 	%fd246, %fd244;
	setp.lt.f64 	%p80, %fd245, %fd246;
	mov.f64 	%fd346, %fd244;
	mov.u64 	%rd312, %rd162;
	@%p80 bra 	$L__BB5_193;
	setp.lt.f64 	%p81, %fd246, %fd245;
	mov.f64 	%fd346, %fd345;
	mov.u64 	%rd312, %rd311;
	@%p81 bra 	$L__BB5_193;
	setp.lt.s64 	%p82, %rd311, %rd162;
	selp.f64 	%fd346, %fd345, %fd244, %p82;
	min.s64 	%rd312, %rd311, %rd162;
$L__BB5_193:
	ld.shared.f64 	%fd249, [_ZN6thrust24THRUST_300001_SM_1000_NS8cuda_cub4core6detail5shmemE+56];
	ld.shared.u64 	%rd165, [_ZN6thrust24THRUST_300001_SM_1000_NS8cuda_cub4core6detail5shmemE+64];
	abs.f64 	%fd250, %fd346;
	abs.f64 	%fd251, %fd249;
	setp.lt.f64 	%p83, %fd250, %fd251;
	mov.f64 	%fd347, %fd249;
	mov.u64 	%rd313, %rd165;
	@%p83 bra 	$L__BB5_196;
	setp.lt.f64 	%p84, %fd251, %fd250;
	mov.f64 	%fd347, %fd346;
	mov.u64 	%rd313, %rd312;
	@%p84 bra 	$L__BB5_196;
	setp.lt.s64 	%p85, %rd312, %rd165;
	selp.f64 	%fd347, %fd346, %fd249, %p85;
	min.s64 	%rd313, %rd312, %rd165;
$L__BB5_196:
	ld.shared.f64 	%fd254, [_ZN6thrust24THRUST_300001_SM_1000_NS8cuda_cub4core6detail5shmemE+72];
	ld.shared.u64 	%rd168, [_ZN6thrust24THRUST_300001_SM_1000_NS8cuda_cub4core6detail5shmemE+80];
	abs.f64 	%fd255, %fd347;
	abs.f64 	%fd256, %fd254;
	setp.lt.f64 	%p86, %fd255, %fd256;
	mov.f64 	%fd348, %fd254;
	mov.u64 	%rd314, %rd168;
	@%p86 bra 	$L__BB5_199;
	setp.lt.f64 	%p87, %fd256, %fd255;
	mov.f64 	%fd348, %fd347;
	mov.u64 	%rd314, %rd313;
	@%p87 bra 	$L__BB5_199;
	setp.lt.s64 	%p88, %rd313, %rd168;
	selp.f64 	%fd348, %fd347, %fd254, %p88;
	min.s64 	%rd314, %rd313, %rd168;
$L__BB5_199:
	ld.shared.f64 	%fd259, [_ZN6thrust24THRUST_300001_SM_1000_NS8cuda_cub4core6detail5shmemE+88];
	ld.shared.u64 	%rd171, [_ZN6thrust24THRUST_300001_SM_1000_NS8cuda_cub4core6detail5shmemE+96];
	abs.f64 	%fd260, %fd348;
	abs.f64 	%fd261, %fd259;
	setp.lt.f64 	%p89, %fd260, %fd261;
	mov.f64 	%fd349, %fd259;
	mov.u64 	%rd315, %rd171;
	@%p89 bra 	$L__BB5_202;
	setp.lt.f64 	%p90, %fd261, %fd260;
	mov.f64 	%fd349, %fd348;
	mov.u64 	%rd315, %rd314;
	@%p90 bra 	$L__BB5_202;
	setp.lt.s64 	%p91, %rd314, %rd171;
	selp.f64 	%fd349, %fd348, %fd259, %p91;
	min.s64 	%rd315, %rd314, %rd171;
$L__BB5_202:
	ld.shared.f64 	%fd264, [_ZN6thrust24THRUST_300001_SM_1000_NS8cuda_cub4core6detail5shmemE+104];
	ld.shared.u64 	%rd174, [_ZN6thrust24THRUST_300001_SM_1000_NS8cuda_cub4core6detail5shmemE+112];
	abs.f64 	%fd265, %fd349;
	abs.f64 	%fd266, %fd264;
	setp.lt.f64 	%p92, %fd265, %fd266;
	mov.f64 	%fd350, %fd264;
	mov.u64 	%rd316, %rd174;
	@%p92 bra 	$L__BB5_205;
	setp.lt.f64 	%p93, %fd266, %fd265;
	mov.f64 	%fd350, %fd349;
	mov.u64 	%rd316, %rd315;
	@%p93 bra 	$L__BB5_205;
	setp.lt.s64 	%p94, %rd315, %rd174;
	selp.f64 	%fd350, %fd349, %fd264, %p94;
	min.s64 	%rd316, %rd315, %rd174;
$L__BB5_205:
	ld.shared.f64 	%fd269, [_ZN6thrust24THRUST_300001_SM_1000_NS8cuda_cub4core6detail5shmemE+120];
	ld.shared.u64 	%rd177, [_ZN6thrust24THRUST_300001_SM_1000_NS8cuda_cub4core6detail5shmemE+128];
	abs.f64 	%fd270, %fd350;
	abs.f64 	%fd271, %fd269;
	setp.lt.f64 	%p95, %fd270, %fd271;
	mov.u64 	%rd317, %rd177;
	mov.f64 	%fd351, %fd269;
	@%p95 bra 	$L__BB5_208;
	setp.lt.f64 	%p96, %fd271, %fd270;
	mov.u64 	%rd317, %rd316;
	mov.f64 	%fd351, %fd350;
	@%p96 bra 	$L__BB5_208;
	setp.lt.s64 	%p97, %rd316, %rd177;
	selp.f64 	%fd351, %fd350, %fd269, %p97;
	min.s64 	%rd317, %rd316, %rd177;
$L__BB5_208:
	mov.u32 	%r415, %tid.x;
	setp.ne.s32 	%p214, %r415, 0;
	@%p214 bra 	$L__BB5_210;
	ld.param.u64 	%rd254, [_ZN6thrust24THRUST_300001_SM_1000_NS8cuda_cub4core6detail13_kernel_agentINS1_8__reduce11ReduceAgentINS0_12zip_iteratorIN4cuda3std3__45tupleIJNS0_10device_ptrIdEENS0_17counting_iteratorIlNS0_11use_defaultESF_SF_EEEEEEEPNSB_IJdlEEESJ_iNS1_9__extrema9arg_max_fIdl10comparatorEEEEJSI_SK_iN3cub18CUB_300001_SM_100013GridEvenShareIiEENSR_9GridQueueIjEESO_EEEvDpT0__param_1];
	cvta.to.global.u64 	%rd251, %rd254;
	mul.wide.u32 	%rd252, %r1, 16;
	add.s64 	%rd253, %rd251, %rd252;
	st.global.f64 	[%rd253], %fd351;
	st.global.u64 	[%rd253+8], %rd317;
$L__BB5_210:
	ret;

}
	// .globl	_ZN6thrust24THRUST_300001_SM_1000_NS8cuda_cub4core6detail13_kernel_agentINS1_8__reduce10DrainAgentIiEEJN3cub18CUB_300001_SM_10009GridQueueIjEEiEEEvDpT0_
.visible .entry _ZN6thrust24THRUST_300001_SM_1000_NS8cuda_cub4core6detail13_kernel_agentINS1_8__reduce10DrainAgentIiEEJN3cub18CUB_300001_SM_10009GridQueueIjEEiEEEvDpT0_(
	.param .align 8 .b8 _ZN6thrust24THRUST_300001_SM_1000_NS8cuda_cub4core6detail13_kernel_agentINS1_8__reduce10DrainAgentIiEEJN3cub18CUB_300001_SM_10009GridQueueIjEEiEEEvDpT0__param_0[8],
	.param .u32 _ZN6thrust24THRUST_300001_SM_1000_NS8cuda_cub4core6detail13_kernel_agentINS1_8__reduce10DrainAgentIiEEJN3cub18CUB_300001_SM_10009GridQueueIjEEiEEEvDpT0__param_1
)
.maxntid 1
{
	.reg .b32 	%r<3>;
	.reg .b64 	%rd<3>;

	ld.param.u64 	%rd1, [_ZN6thrust24THRUST_300001_SM_1000_NS8cuda_cub4core6detail13_kernel_agentINS1_8__reduce10DrainAgentIiEEJN3cub18CUB_300001_SM_10009GridQueueIjEEiEEEvDpT0__param_0];
	ld.param.u32 	%r1, [_ZN6thrust24THRUST_300001_SM_1000_NS8cuda_cub4core6detail13_kernel_agentINS1_8__reduce10DrainAgentIiEEJN3cub18CUB_300001_SM_10009GridQueueIjEEiEEEvDpT0__param_1];
	cvta.to.global.u64 	%rd2, %rd1;
	st.global.u32 	[%rd2], %r1;
	mov.b32 	%r2, 0;
	st.global.u32 	[%rd2+4], %r2;
	ret;

}
	// .globl	_ZN6thrust24THRUST_300001_SM_1000_NS8cuda_cub4core6detail13_kernel_agentINS1_8__reduce11ReduceAgentIPN4cuda3std3__45tupleIJdlEEESC_SB_iNS1_9__extrema9arg_max_fIdl10comparatorEEEEJSC_SC_iSG_EEEvDpT0_
.visible .entry _ZN6thrust24THRUST_300001_SM_1000_NS8cuda_cub4core6detail13_kernel_agentINS1_8__reduce11ReduceAgentIPN4cuda3std3__45tupleIJdlEEESC_SB_iNS1_9__extrema9arg_max_fIdl10comparatorEEEEJSC_SC_iSG_EEEvDpT0_(
	.param .u64 .ptr .align 1 _ZN6thrust24THRUST_300001_SM_1000_NS8cuda_cub4core6detail13_kernel_agentINS1_8__reduce11ReduceAgentIPN4cuda3std3__45tupleIJdlEEESC_SB_iNS1_9__extrema9arg_max_fIdl10comparatorEEEEJSC_SC_iSG_EEEvDpT0__param_0,
	.param .u64 .ptr .align 1 _ZN6thrust24THRUST_300001_SM_1000_NS8cuda_cub4core6detail13_kernel_agentINS1_8__reduce11ReduceAgentIPN4cuda3std3__45tupleIJdlEEESC_SB_iNS1_9__extrema9arg_max_fIdl10comparatorEEEEJSC_SC_iSG_EEEvDpT0__param_1,
	.param .u32 _ZN6thrust24THRUST_300001_SM_1000_NS8cuda_cub4core6detail13_kernel_agentINS1_8__reduce11ReduceAgentIPN4cuda3std3__45tupleIJdlEEESC_SB_iNS1_9__extrema9arg_max_fIdl10comparatorEEEEJSC_SC_iSG_EEEvDpT0__param_2,
	.param .align 1 .b8 _ZN6thrust24THRUST_300001_SM_1000_NS8cuda_cub4core6detail13_kernel_agentINS1_8__reduce11ReduceAgentIPN4cuda3std3__45tupleIJdlEEESC_SB_iNS1_9__extrema9arg_max_fIdl10comparatorEEEEJSC_SC_iSG_EEEvDpT0__param_3[1]
)
.maxntid 256
{
	.reg .pred 	%p<222>;
	.reg .b32 	%r<390>;
	.reg .b64 	%rd<395>;
	.reg .b64 	%fd<358>;

	ld.param.u32 	%r37, [_ZN6thrust24THRUST_300001_SM_1000_NS8cuda_cub4core6detail13_kernel_agentINS1_8__reduce11ReduceAgentIPN4cuda3std3__45tupleIJdlEEESC_SB_iNS1_9__extrema9arg_max_fIdl10comparatorEEEEJSC_SC_iSG_EEEvDpT0__param_2];
	setp.eq.s32 	%p1, %r37, 0;
	@%p1 bra 	$L__BB7_211;
	setp.gt.s32 	%p2, %r37, 1279;
	@%p2 bra 	$L__BB7_121;
	mov.u32 	%r1, %tid.x;
	setp.ge.s32 	%p105, %r1, %r37;
	mov.f64 	%fd301, 0d0000000000000000;
	mov.b64 	%rd337, 0;
	mov.u32 	%r380, %r1;
	@%p105 bra 	$L__BB7_4;
	ld.param.u64 	%rd323, [_ZN6thrust24THRUST_300001_SM_1000_NS8cuda_cub4core6detail13_kernel_agentINS1_8__reduce11ReduceAgentIPN4cuda3std3__45tupleIJdlEEESC_SB_iNS1_9__extrema9arg_max_fIdl10comparatorEEEEJSC_SC_iSG_EEEvDpT0__param_0];
	mul.wide.u32 	%rd273, %r1, 16;
	add.s64 	%rd270, %rd323, %rd273;
	// begin inline asm
	ld.global.nc.u64 %rd269, [%rd270];
	// end inline asm
	add.s64 	%rd272, %rd270, 8;
	// begin inline asm
	ld.global.nc.u64 %rd337, [%rd272];
	// end inline asm
	mov.b64 	%fd301, %rd269;
	add.s32 	%r380, %r1, 256;
$L__BB7_4:
	setp.ge.s32 	%p106, %r380, %r37;
	@%p106 bra 	$L__BB7_25;
	not.b32 	%r153, %r380;
	add.s32 	%r4, %r37, %r153;
	and.b32  	%r154, %r4, 768;
	setp.eq.s32 	%p107, %r154, 768;
	@%p107 bra 	$L__BB7_11;
	ld.param.u64 	%rd324, [_ZN6thrust24THRUST_300001_SM_1000_NS8cuda_cub4core6detail13_kernel_agentINS1_8__reduce11ReduceAgentIPN4cuda3std3__45tupleIJdlEEESC_SB_iNS1_9__extrema9arg_max_fIdl10comparatorEEEEJSC_SC_iSG_EEEvDpT0__param_0];
	mul.wide.u32 	%rd275, %r380, 16;
	add.s64 	%rd328, %rd324, %rd275;
	shr.u32 	%r155, %r4, 8;
	add.s32 	%r156, %r155, 1;
	and.b32  	%r157, %r156, 3;
	neg.s32 	%r378, %r157;
$L__BB7_7:
	.pragma "nounroll";
	mov.u64 	%rd5, %rd337;
	mov.f64 	%fd3, %fd301;
	// begin inline asm
	ld.global.nc.u64 %rd276, [%rd328];
	// end inline asm
	add.s64 	%rd279, %rd328, 8;
	// begin inline asm
	ld.global.nc.u64 %rd278, [%rd279];
	// end inline asm
	mov.b64 	%fd4, %rd276;
	abs.f64 	%fd5, %fd3;
	abs.f64 	%fd6, %fd4;
	setp.lt.f64 	%p108, %fd5, %fd6;
	mov.u64 	%rd337, %rd278;
	mov.f64 	%fd301, %fd4;
	@%p108 bra 	$L__BB7_10;
	setp.lt.f64 	%p109, %fd6, %fd5;
	mov.u64 	%rd337, %rd5;
	mov.f64 	%fd301, %fd3;
	@%p109 bra 	$L__BB7_10;
	setp.lt.s64 	%p110, %rd5, %rd278;
	min.s64 	%rd337, %rd5, %rd278;
	selp.f64 	%fd301, %fd3, %fd4, %p110;
$L__BB7_10:
	add.s32 	%r380, %r380, 256;
	add.s64 	%rd328, %rd328, 4096;
	add.s32 	%r378, %r378, 1;
	setp.ne.s32 	%p111, %r378, 0;
	@%p111 bra 	$L__BB7_7;
$L__BB7_11:
	setp.lt.u32 	%p112, %r4, 768;
	@%p112 bra 	$L__BB7_25;
$L__BB7_12:
	ld.param.u64 	%rd325, [_ZN6thrust24THRUST_300001_SM_1000_NS8cuda_cub4core6detail13_kernel_agentINS1_8__reduce11ReduceAgentIPN4cuda3std3__45tupleIJdlEEESC_SB_iNS1_9__extrema9arg_max_fIdl10comparatorEEEEJSC_SC_iSG_EEEvDpT0__param_0];
	mul.wide.s32 	%rd284, %r380, 16;
	add.s64 	%rd281, %rd325, %rd284;
	// begin inline asm
	ld.global.nc.u64 %rd280, [%rd281];
	// end inline asm
	add.s64 	%rd283, %rd281, 8;
	// begin inline asm
	ld.global.nc.u64 %rd282, [%rd283];
	// end inline asm
	mov.b64 	%fd12, %rd280;
	abs.f64 	%fd13, %fd301;
	abs.f64 	%fd14, %fd12;
	setp.lt.f64 	%p113, %fd13, %fd14;
	mov.u64 	%rd334, %rd282;
	mov.f64 	%fd298, %fd12;
	@%p113 bra 	$L__BB7_15;
	setp.lt.f64 	%p114, %fd14, %fd13;
	mov.u64 	%rd334, %rd337;
	mov.f64 	%fd298, %fd301;
	@%p114 bra 	$L__BB7_15;
	setp.lt.s64 	%p115, %rd337, %rd282;
	min.s64 	%rd334, %rd337, %rd282;
	selp.f64 	%fd298, %fd301, %fd12, %p115;
$L__BB7_15:
	add.s64 	%rd286, %rd281, 4096;
	// begin inline asm
	ld.global.nc.u64 %rd285, [%rd286];
	// end inline asm
	add.s64 	%rd288, %rd281, 4104;
	// begin inline asm
	ld.global.nc.u64 %rd287, [%rd288];
	// end inline asm
	mov.b64 	%fd17, %rd285;
	abs.f64 	%fd18, %fd298;
	abs.f64 	%fd19, %fd17;
	setp.lt.f64 	%p116, %fd18, %fd19;
	mov.u64 	%rd335, %rd287;
	mov.f64 	%fd299, %fd17;
	@%p116 bra 	$L__BB7_18;
	setp.lt.f64 	%p117, %fd19, %fd18;
	mov.u64 	%rd335, %rd334;
	mov.f64 	%fd299, %fd298;
	@%p117 bra 	$L__BB7_18;
	setp.lt.s64 	%p118, %rd334, %rd287;
	min.s64 	%rd335, %rd334, %rd287;
	selp.f64 	%fd299, %fd298, %fd17, %p118;
$L__BB7_18:
	add.s64 	%rd290, %rd281, 8192;
	// begin inline asm
	ld.global.nc.u64 %rd289, [%rd290];
	// end inline asm
	add.s64 	%rd292, %rd281, 8200;
	// begin inline asm
	ld.global.nc.u64 %rd291, [%rd292];
	// end inline asm
	mov.b64 	%fd22, %rd289;
	abs.f64 	%fd23, %fd299;
	abs.f64 	%fd24, %fd22;
	setp.lt.f64 	%p119, %fd23, %fd24;
	mov.u64 	%rd336, %rd291;
	mov.f64 	%fd300, %fd22;
	@%p119 bra 	$L__BB7_21;
	setp.lt.f64 	%p120, %fd24, %fd23;
	mov.u64 	%rd336, %rd335;
	mov.f64 	%fd300, %fd299;
	@%p120 bra 	$L__BB7_21;
	setp.lt.s64 	%p121, %rd335, %rd291;
	min.s64 	%rd336, %rd335, %rd291;
	selp.f64 	%fd300, %fd299, %fd22, %p121;
$L__BB7_21:
	add.s64 	%rd294, %rd281, 12288;
	// begin inline asm
	ld.global.nc.u64 %rd293, [%rd294];
	// end inline asm
	add.s64 	%rd296, %rd281, 12296;
	// begin inline asm
	ld.global.nc.u64 %rd295, [%rd296];
	// end inline asm
	mov.b64 	%fd27, %rd293;
	abs.f64 	%fd28, %fd300;
	abs.f64 	%fd29, %fd27;
	setp.lt.f64 	%p122, %fd28, %fd29;
	mov.u64 	%rd337, %rd295;
	mov.f64 	%fd301, %fd27;
	@%p122 bra 	$L__BB7_24;
	setp.lt.f64 	%p123, %fd29, %fd28;
	mov.u64 	%rd337, %rd336;
	mov.f64 	%fd301, %fd300;
	@%p123 bra 	$L__BB7_24;
	setp.lt.s64 	%p124, %rd336, %rd295;
	min.s64 	%rd337, %rd336, %rd295;
	selp.f64 	%fd301, %fd300, %fd27, %p124;
$L__BB7_24:
	add.s32 	%r380, %r380, 1024;
	setp.lt.s32 	%p125, %r380, %r37;
	@%p125 bra 	$L__BB7_12;
$L__BB7_25:
	setp.lt.s32 	%p126, %r37, 256;
	@%p126 bra 	$L__BB7_70;
	// begin inline asm
	mov.u32 %r271, %laneid;
	// end inline asm
	mov.b64 	%rd307, %fd301;
	mov.b64 	{%r273, %r278}, %rd307;
	mov.b32 	%r289, 1;
	mov.b32 	%r290, 31;
	mov.b32 	%r291, -1;
	// begin inline asm
	shfl.sync.down.b32 %r272, %r273, %r289, %r290, %r291;
	// end inline asm
	// begin inline asm
	shfl.sync.down.b32 %r277, %r278, %r289, %r290, %r291;
	// end inline asm
	mov.b64 	%rd308, {%r272, %r277};
	mov.b64 	%fd33, %rd308;
	mov.b64 	{%r283, %r288}, %rd337;
	// begin inline asm
	shfl.sync.down.b32 %r282, %r283, %r289, %r290, %r291;
	// end inline asm
	// begin inline asm
	shfl.sync.down.b32 %r287, %r288, %r289, %r290, %r291;
	// end inline asm
	mov.b64 	%rd27, {%r282, %r287};
	setp.gt.s32 	%p178, %r271, 30;
	mov.u64 	%rd339, %rd337;
	mov.f64 	%fd303, %fd301;
	@%p178 bra 	$L__BB7_30;
	abs.f64 	%fd34, %fd301;
	abs.f64 	%fd35, %fd33;
	setp.lt.f64 	%p179, %fd34, %fd35;
	mov.u64 	%rd339, %rd27;
	mov.f64 	%fd303, %fd33;
	@%p179 bra 	$L__BB7_30;
	setp.lt.f64 	%p180, %fd35, %fd34;
	mov.u64 	%rd339, %rd337;
	mov.f64 	%fd303, %fd301;
	@%p180 bra 	$L__BB7_30;
	setp.lt.s64 	%p181, %rd337, %rd27;
	min.s64 	%rd339, %rd337, %rd27;
	selp.f64 	%fd303, %fd301, %fd33, %p181;
$L__BB7_30:
	mov.b64 	%rd309, %fd303;
	mov.b64 	{%r293, %r298}, %rd309;
	mov.b32 	%r309, 2;
	mov.b32 	%r310, 31;
	mov.b32 	%r311, -1;
	// begin inline asm
	shfl.sync.down.b32 %r292, %r293, %r309, %r310, %r311;
	// end inline asm
	// begin inline asm
	shfl.sync.down.b32 %r297, %r298, %r309, %r310, %r311;
	// end inline asm
	mov.b64 	%rd310, {%r292, %r297};
	mov.b64 	%fd38, %rd310;
	mov.b64 	{%r303, %r308}, %rd339;
	// begin inline asm
	shfl.sync.down.b32 %r302, %r303, %r309, %r310, %r311;
	// end inline asm
	// begin inline asm
	shfl.sync.down.b32 %r307, %r308, %r309, %r310, %r311;
	// end inline asm
	mov.b64 	%rd30, {%r302, %r307};
	setp.gt.s32 	%p182, %r271, 29;
	mov.u64 	%rd340, %rd339;
	mov.f64 	%fd304, %fd303;
	@%p182 bra 	$L__BB7_34;
	abs.f64 	%fd39, %fd303;
	abs.f64 	%fd40, %fd38;
	setp.lt.f64 	%p183, %fd39, %fd40;
	mov.u64 	%rd340, %rd30;
	mov.f64 	%fd304, %fd38;
	@%p183 bra 	$L__BB7_34;
	setp.lt.f64 	%p184, %fd40, %fd39;
	mov.u64 	%rd340, %rd339;
	mov.f64 	%fd304, %fd303;
	@%p184 bra 	$L__BB7_34;
	setp.lt.s64 	%p185, %rd339, %rd30;
	min.s64 	%rd340, %rd339, %rd30;
	selp.f64 	%fd304, %fd303, %fd38, %p185;
$L__BB7_34:
	mov.b64 	%rd311, %fd304;
	mov.b64 	{%r313, %r318}, %rd311;
	mov.b32 	%r329, 4;
	mov.b32 	%r330, 31;
	mov.b32 	%r331, -1;
	// begin inline asm
	shfl.sync.down.b32 %r312, %r313, %r329, %r330, %r331;
	// end inline asm
	// begin inline asm
	shfl.sync.down.b32 %r317, %r318, %r329, %r330, %r331;
	// end inline asm
	mov.b64 	%rd312, {%r312, %r317};
	mov.b64 	%fd43, %rd312;
	mov.b64 	{%r323, %r328}, %rd340;
	// begin inline asm
	shfl.sync.down.b32 %r322, %r323, %r329, %r330, %r331;
	// end inline asm
	// begin inline asm
	shfl.sync.down.b32 %r327, %r328, %r329, %r330, %r331;
	// end inline asm
	mov.b64 	%rd33, {%r322, %r327};
	setp.gt.s32 	%p186, %r271, 27;
	mov.u64 	%rd341, %rd340;
	mov.f64 	%fd305, %fd304;
	@%p186 bra 	$L__BB7_38;
	abs.f64 	%fd44, %fd304;
	abs.f64 	%fd45, %fd43;
	setp.lt.f64 	%p187, %fd44, %fd45;
	mov.u64 	%rd341, %rd33;
	mov.f64 	%fd305, %fd43;
	@%p187 bra 	$L__BB7_38;
	setp.lt.f64 	%p188, %fd45, %fd44;
	mov.u64 	%rd341, %rd340;
	mov.f64 	%fd305, %fd304;
	@%p188 bra 	$L__BB7_38;
	setp.lt.s64 	%p189, %rd340, %rd33;
	min.s64 	%rd341, %rd340, %rd33;
	selp.f64 	%fd305, %fd304, %fd43, %p189;
$L__BB7_38:
	mov.b64 	%rd313, %fd305;
	mov.b64 	{%r333, %r338}, %rd313;
	mov.b32 	%r349, 8;
	mov.b32 	%r350, 31;
	mov.b32 	%r351, -1;
	// begin inline asm
	shfl.sync.down.b32 %r332, %r333, %r349, %r350, %r351;
	// end inline asm
	// begin inline asm
	shfl.sync.down.b32 %r337, %r338, %r349, %r350, %r351;
	// end inline asm
	mov.b64 	%rd314, {%r332, %r337};
	mov.b64 	%fd48, %rd314;
	mov.b64 	{%r343, %r348}, %rd341;
	// begin inline asm
	shfl.sync.down.b32 %r342, %r343, %r349, %r350, %r351;
	// end inline asm
	// begin inline asm
	shfl.sync.down.b32 %r347, %r348, %r349, %r350, %r351;
	// end inline asm
	mov.b64 	%rd36, {%r342, %r347};
	setp.gt.s32 	%p190, %r271, 23;
	mov.u64 	%rd342, %rd341;
	mov.f64 	%fd306, %fd305;
	@%p190 bra 	$L__BB7_42;
	abs.f64 	%fd49, %fd305;
	abs.f64 	%fd50, %fd48;
	setp.lt.f64 	%p191, %fd49, %fd50;
	mov.u64 	%rd342, %rd36;
	mov.f64 	%fd306, %fd48;
	@%p191 bra 	$L__BB7_42;
	setp.lt.f64 	%p192, %fd50, %fd49;
	mov.u64 	%rd342, %rd341;
	mov.f64 	%fd306, %fd305;
	@%p192 bra 	$L__BB7_42;
	setp.lt.s64 	%p193, %rd341, %rd36;
	min.s64 	%rd342, %rd341, %rd36;
	selp.f64 	%fd306, %fd305, %fd48, %p193;
$L__BB7_42:
	mov.b64 	%rd315, %fd306;
	mov.b64 	{%r353, %r358}, %rd315;
	mov.b32 	%r369, 16;
	mov.b32 	%r370, 31;
	mov.b32 	%r371, -1;
	// begin inline asm
	shfl.sync.down.b32 %r352, %r353, %r369, %r370, %r371;
	// end inline asm
	// begin inline asm
	shfl.sync.down.b32 %r357, %r358, %r369, %r370, %r371;
	// end inline asm
	mov.b64 	%rd316, {%r352, %r357};
	mov.b64 	%fd53, %rd316;
	mov.b64 	{%r363, %r368}, %rd342;
	// begin inline asm
	shfl.sync.down.b32 %r362, %r363, %r369, %r370, %r371;
	// end inline asm
	// begin inline asm
	shfl.sync.down.b32 %r367, %r368, %r369, %r370, %r371;
	// end inline asm
	mov.b64 	%rd39, {%r362, %r367};
	setp.gt.s32 	%p194, %r271, 15;
	mov.u64 	%rd394, %rd342;
	mov.f64 	%fd357, %fd306;
	@%p194 bra 	$L__BB7_46;
	abs.f64 	%fd54, %fd306;
	abs.f64 	%fd55, %fd53;
	setp.lt.f64 	%p195, %fd54, %fd55;
	mov.u64 	%rd394, %rd39;
	mov.f64 	%fd357, %fd53;
	@%p195 bra 	$L__BB7_46;
	setp.lt.f64 	%p196, %fd55, %fd54;
	mov.u64 	%rd394, %rd342;
	mov.f64 	%fd357, %fd306;
	@%p196 bra 	$L__BB7_46;
	setp.lt.s64 	%p197, %rd342, %rd39;
	min.s64 	%rd394, %rd342, %rd39;
	selp.f64 	%fd357, %fd306, %fd53, %p197;
$L__BB7_46:
	setp.ne.s32 	%p198, %r271, 0;
	@%p198 bra 	$L__BB7_48;
	shr.u32 	%r372, %r1, 1;
	and.b32  	%r373, %r372, 496;
	mov.u32 	%r374, _ZN6thrust24THRUST_300001_SM_1000_NS8cuda_cub4core6detail5shmemE;
	add.s32 	%r375, %r374, %r373;
	st.shared.f64 	[%r375+8], %fd357;
	st.shared.u64 	[%r375+16], %rd394;
$L__BB7_48:
	bar.sync 	0;
	setp.ne.s32 	%p199, %r1, 0;
	@%p199 bra 	$L__BB7_209;
	ld.shared.f64 	%fd58, [_ZN6thrust24THRUST_300001_SM_1000_NS8cuda_cub4core6detail5shmemE+24];
	ld.shared.u64 	%rd42, [_ZN6thrust24THRUST_300001_SM_1000_NS8cuda_cub4core6detail5shmemE+32];
	abs.f64 	%fd59, %fd357;
	abs.f64 	%fd60, %fd58;
	setp.lt.f64 	%p200, %fd59, %fd60;
	mov.u64 	%rd344, %rd42;
	mov.f64 	%fd308, %fd58;
	@%p200 bra 	$L__BB7_52;
	setp.lt.f64 	%p201, %fd60, %fd59;
	mov.u64 	%rd344, %rd394;
	mov.f64 	%fd308, %fd357;
	@%p201 bra 	$L__BB7_52;
	setp.lt.s64 	%p202, %rd394, %rd42;
	min.s64 	%rd344, %rd394, %rd42;
	selp.f64 	%fd308, %fd357, %fd58, %p202;
$L__BB7_52:
	ld.shared.f64 	%fd63, [_ZN6thrust24THRUST_300001_SM_1000_NS8cuda_cub4core6detail5shmemE+40];
	ld.shared.u64 	%rd45, [_ZN6thrust24THRUST_300001_SM_1000_NS8cuda_cub4core6detail5shmemE+48];
	abs.f64 	%fd64, %fd308;
	abs.f64 	%fd65, %fd63;
	setp.lt.f64 	%p203, %fd64, %fd65;
	mov.u64 	%rd345, %rd45;
	mov.f64 	%fd309, %fd63;
	@%p203 bra 	$L__BB7_55;
	setp.lt.f64 	%p204, %fd65, %fd64;
	mov.u64 	%rd345, %rd344;
	mov.f64 	%fd309, %fd308;
	@%p204 bra 	$L__BB7_55;
	setp.lt.s64 	%p205, %rd344, %rd45;
	min.s64 	%rd345, %rd344, %rd45;
	selp.f64 	%fd309, %fd308, %fd63, %p205;
$L__BB7_55:
	ld.shared.f64 	%fd68, [_ZN6thrust24THRUST_300001_SM_1000_NS8cuda_cub4core6detail5shmemE+56];
	ld.shared.u64 	%rd48, [_ZN6thrust24THRUST_300001_SM_1000_NS8cuda_cub4core6detail5shmemE+64];
	abs.f64 	%fd69, %fd309;
	abs.f64 	%fd70, %fd68;
	setp.lt.f64 	%p206, %fd69, %fd70;
	mov.u64 	%rd346, %rd48;
	mov.f64 	%fd310, %fd68;
	@%p206 bra 	$L__BB7_58;
	setp.lt.f64 	%p207, %fd70, %fd69;
	mov.u64 	%rd346, %rd345;
	mov.f64 	%fd310, %fd309;
	@%p207 bra 	$L__BB7_58;
	setp.lt.s64 	%p208, %rd345, %rd48;
	min.s64 	%rd346, %rd345, %rd48;
	selp.f64 	%fd310, %fd309, %fd68, %p208;
$L__BB7_58:
	ld.shared.f64 	%fd73, [_ZN6thrust24THRUST_300001_SM_1000_NS8cuda_cub4core6detail5shmemE+72];
	ld.shared.u64 	%rd51, [_ZN6thrust24THRUST_300001_SM_1000_NS8cuda_cub4core6detail5shmemE+80];
	abs.f64 	%fd74, %fd310;
	abs.f64 	%fd75, %fd73;
	setp.lt.f64 	%p209, %fd74, %fd75;
	mov.u64 	%rd347, %rd51;
	mov.f64 	%fd311, %fd73;
	@%p209 bra 	$L__BB7_61;
	setp.lt.f64 	%p210, %fd75, %fd74;
	mov.u64 	%rd347, %rd346;
	mov.f64 	%fd311, %fd310;
	@%p210 bra 	$L__BB7_61;
	setp.lt.s64 	%p211, %rd346, %rd51;
	min.s64 	%rd347, %rd346, %rd51;
	selp.f64 	%fd311, %fd310, %fd73, %p211;
$L__BB7_61:
	ld.shared.f64 	%fd78, [_ZN6thrust24THRUST_300001_SM_1000_NS8cuda_cub4core6detail5shmemE+88];
	ld.shared.u64 	%rd54, [_ZN6thrust24THRUST_300001_SM_1000_NS8cuda_cub4core6detail5shmemE+96];
	abs.f64 	%fd79, %fd311;
	abs.f64 	%fd80, %fd78;
	setp.lt.f64 	%p212, %fd79, %fd80;
	mov.u64 	%rd348, %rd54;
	mov.f64 	%fd312, %fd78;
	@%p212 bra 	$L__BB7_64;
	setp.lt.f64 	%p213, %fd80, %fd79;
	mov.u64 	%rd348, %rd347;
	mov.f64 	%fd312, %fd311;
	@%p213 bra 	$L__BB7_64;
	setp.lt.s64 	%p214, %rd347, %rd54;
	min.s64 	%rd348, %rd347, %rd54;
	selp.f64 	%fd312, %fd311, %fd78, %p214;
$L__BB7_64:
	ld.shared.f64 	%fd83, [_ZN6thrust24THRUST_300001_SM_1000_NS8cuda_cub4core6detail5shmemE+104];
	ld.shared.u64 	%rd57, [_ZN6thrust24THRUST_300001_SM_1000_NS8cuda_cub4core6detail5shmemE+112];
	abs.f64 	%fd84, %fd312;
	abs.f64 	%fd85, %fd83;
	setp.lt.f64 	%p215, %fd84, %fd85;
	mov.u64 	%rd349, %rd57;
	mov.f64 	%fd313, %fd83;
	@%p215 bra 	$L__BB7_67;
	setp.lt.f64 	%p216, %fd85, %fd84;
	mov.u64 	%rd349, %rd348;
	mov.f64 	%fd313, %fd312;
	@%p216 bra 	$L__BB7_67;
	setp.lt.s64 	%p217, %rd348, %rd57;
	min.s64 	%rd349, %rd348, %rd57;
	selp.f64 	%fd313, %fd312, %fd83, %p217;
$L__BB7_67:
	ld.shared.f64 	%fd88, [_ZN6thrust24THRUST_300001_SM_1000_NS8cuda_cub4core6detail5shmemE+120];
	ld.shared.u64 	%rd60, [_ZN6thrust24THRUST_300001_SM_1000_NS8cuda_cub4core6detail5shmemE+128];
	abs.f64 	%fd89, %fd313;
	abs.f64 	%fd90, %fd88;
	setp.lt.f64 	%p218, %fd89, %fd90;
	mov.u64 	%rd394, %rd60;
	mov.f64 	%fd357, %fd88;
	@%p218 bra 	$L__BB7_209;
	setp.lt.f64 	%p219, %fd90, %fd89;
	mov.u64 	%rd394, %rd349;
	mov.f64 	%fd357, %fd313;
	@%p219 bra 	$L__BB7_209;
	setp.lt.s64 	%p220, %rd349, %rd60;
	min.s64 	%rd394, %rd349, %rd60;
	selp.f64 	%fd357, %fd313, %fd88, %p220;
	bra.uni 	$L__BB7_209;
$L__BB7_70:
	// begin inline asm
	mov.u32 %r158, %laneid;
	// end inline asm
	and.b32  	%r179, %r1, 992;
	add.s32 	%r180, %r179, 32;
	setp.gt.s32 	%p127, %r180, %r37;
	not.b32 	%r181, %r179;
	add.s32 	%r182, %r37, %r181;
	selp.b32 	%r177, %r182, 31, %p127;
	mov.b64 	%rd297, %fd301;
	mov.b64 	{%r160, %r165}, %rd297;
	mov.b32 	%r176, 1;
	mov.b32 	%r178, -1;
	// begin inline asm
	shfl.sync.down.b32 %r159, %r160, %r176, %r177, %r178;
	// end inline asm
	// begin inline asm
	shfl.sync.down.b32 %r164, %r165, %r176, %r177, %r178;
	// end inline asm
	mov.b64 	%rd298, {%r159, %r164};
	mov.b64 	%fd92, %rd298;
	mov.b64 	{%r170, %r175}, %rd337;
	// begin inline asm
	shfl.sync.down.b32 %r169, %r170, %r176, %r177, %r178;
	// end inline asm
	// begin inline asm
	shfl.sync.down.b32 %r174, %r175, %r176, %r177, %r178;
	// end inline asm
	mov.b64 	%rd62, {%r169, %r174};
	setp.ge.s32 	%p128, %r158, %r177;
	mov.u64 	%rd350, %rd337;
	mov.f64 	%fd314, %fd301;
	@%p128 bra 	$L__BB7_74;
	abs.f64 	%fd93, %fd301;
	abs.f64 	%fd94, %fd92;
	setp.lt.f64 	%p129, %fd93, %fd94;
	mov.u64 	%rd350, %rd62;
	mov.f64 	%fd314, %fd92;
	@%p129 bra 	$L__BB7_74;
	setp.lt.f64 	%p130, %fd94, %fd93;
	mov.u64 	%rd350, %rd337;
	mov.f64 	%fd314, %fd301;
	@%p130 bra 	$L__BB7_74;
	setp.lt.s64 	%p131, %rd337, %rd62;
	min.s64 	%rd350, %rd337, %rd62;
	selp.f64 	%fd314, %fd301, %fd92, %p131;
$L__BB7_74:
	mov.b64 	%rd299, %fd314;
	mov.b64 	{%r184, %r189}, %rd299;
	mov.b32 	%r200, 2;
	mov.b32 	%r202, -1;
	// begin inline asm
	shfl.sync.down.b32 %r183, %r184, %r200, %r177, %r202;
	// end inline asm
	// begin inline asm
	shfl.sync.down.b32 %r188, %r189, %r200, %r177, %r202;
	// end inline asm
	mov.b64 	%rd300, {%r183, %r188};
	mov.b64 	%fd97, %rd300;
	mov.b64 	{%r194, %r199}, %rd350;
	// begin inline asm
	shfl.sync.down.b32 %r193, %r194, %r200, %r177, %r202;
	// end inline asm
	// begin inline asm
	shfl.sync.down.b32 %r198, %r199, %r200, %r177, %r202;
	// end inline asm
	mov.b64 	%rd65, {%r193, %r198};
	add.s32 	%r203, %r158, 2;
	setp.gt.s32 	%p132, %r203, %r177;
	mov.u64 	%rd351, %rd350;
	mov.f64 	%fd315, %fd314;
	@%p132 bra 	$L__BB7_78;
	abs.f64 	%fd98, %fd314;
	abs.f64 	%fd99, %fd97;
	setp.lt.f64 	%p133, %fd98, %fd99;
	mov.u64 	%rd351, %rd65;
	mov.f64 	%fd315, %fd97;
	@%p133 bra 	$L__BB7_78;
	setp.lt.f64 	%p134, %fd99, %fd98;
	mov.u64 	%rd351, %rd350;
	mov.f64 	%fd315, %fd314;
	@%p134 bra 	$L__BB7_78;
	setp.lt.s64 	%p135, %rd350, %rd65;
	min.s64 	%rd351, %rd350, %rd65;
	selp.f64 	%fd315, %fd314, %fd97, %p135;
$L__BB7_78:
	mov.b64 	%rd301, %fd315;
	mov.b64 	{%r205, %r210}, %rd301;
	mov.b32 	%r221, 4;
	mov.b32 	%r223, -1;
	// begin inline asm
	shfl.sync.down.b32 %r204, %r205, %r221, %r177, %r223;
	// end inline asm
	// begin inline asm
	shfl.sync.down.b32 %r209, %r210, %r221, %r177, %r223;
	// end inline asm
	mov.b64 	%rd302, {%r204, %r209};
	mov.b64 	%fd102, %rd302;
	mov.b64 	{%r215, %r220}, %rd351;
	// begin inline asm
	shfl.sync.down.b32 %r214, %r215, %r221, %r177, %r223;
	// end inline asm
	// begin inline asm
	shfl.sync.down.b32 %r219, %r220, %r221, %r177, %r223;
	// end inline asm
	mov.b64 	%rd68, {%r214, %r219};
	add.s32 	%r224, %r158, 4;
	setp.gt.s32 	%p136, %r224, %r177;
	mov.u64 	%rd352, %rd351;
	mov.f64 	%fd316, %fd315;
	@%p136 bra 	$L__BB7_82;
	abs.f64 	%fd103, %fd315;
	abs.f64 	%fd104, %fd102;
	setp.lt.f64 	%p137, %fd103, %fd104;
	mov.u64 	%rd352, %rd68;
	mov.f64 	%fd316, %fd102;
	@%p137 bra 	$L__BB7_82;
	setp.lt.f64 	%p138, %fd104, %fd103;
	mov.u64 	%rd352, %rd351;
	mov.f64 	%fd316, %fd315;
	@%p138 bra 	$L__BB7_82;
	setp.lt.s64 	%p139, %rd351, %rd68;
	min.s64 	%rd352, %rd351, %rd68;
	selp.f64 	%fd316, %fd315, %fd102, %p139;
$L__BB7_82:
	mov.b64 	%rd303, %fd316;
	mov.b64 	{%r226, %r231}, %rd303;
	mov.b32 	%r242, 8;
	mov.b32 	%r244, -1;
	// begin inline asm
	shfl.sync.down.b32 %r225, %r226, %r242, %r177, %r244;
	// end inline asm
	// begin inline asm
	shfl.sync.down.b32 %r230, %r231, %r242, %r177, %r244;
	// end inline asm
	mov.b64 	%rd304, {%r225, %r230};
	mov.b64 	%fd107, %rd304;
	mov.b64 	{%r236, %r241}, %rd352;
	// begin inline asm
	shfl.sync.down.b32 %r235, %r236, %r242, %r177, %r244;
	// end inline asm
	// begin inline asm
	shfl.sync.down.b32 %r240, %r241, %r242, %r177, %r244;
	// end inline asm
	mov.b64 	%rd71, {%r235, %r240};
	add.s32 	%r245, %r158, 8;
	setp.gt.s32 	%p140, %r245, %r177;
	mov.u64 	%rd353, %rd352;
	mov.f64 	%fd317, %fd316;
	@%p140 bra 	$L__BB7_86;
	abs.f64 	%fd108, %fd316;
	abs.f64 	%fd109, %fd107;
	setp.lt.f64 	%p141, %fd108, %fd109;
	mov.u64 	%rd353, %rd71;
	mov.f64 	%fd317, %fd107;
	@%p141 bra 	$L__BB7_86;
	setp.lt.f64 	%p142, %fd109, %fd108;
	mov.u64 	%rd353, %rd352;
	mov.f64 	%fd317, %fd316;
	@%p142 bra 	$L__BB7_86;
	setp.lt.s64 	%p143, %rd352, %rd71;
	min.s64 	%rd353, %rd352, %rd71;
	selp.f64 	%fd317, %fd316, %fd107, %p143;
$L__BB7_86:
	mov.b64 	%rd305, %fd317;
	mov.b64 	{%r247, %r252}, %rd305;
	mov.b32 	%r263, 16;
	mov.b32 	%r265, -1;
	// begin inline asm
	shfl.sync.down.b32 %r246, %r247, %r263, %r177, %r265;
	// end inline asm
	// begin inline asm
	shfl.sync.down.b32 %r251, %r252, %r263, %r177, %r265;
	// end inline asm
	mov.b64 	%rd306, {%r246, %r251};
	mov.b64 	%fd112, %rd306;
	mov.b64 	{%r257, %r262}, %rd353;
	// begin inline asm
	shfl.sync.down.b32 %r256, %r257, %r263, %r177, %r265;
	// end inline asm
	// begin inline asm
	shfl.sync.down.b32 %r261, %r262, %r263, %r177, %r265;
	// end inline asm
	mov.b64 	%rd74, {%r256, %r261};
	add.s32 	%r266, %r158, 16;
	setp.gt.s32 	%p144, %r266, %r177;
	mov.u64 	%rd394, %rd353;
	mov.f64 	%fd357, %fd317;
	@%p144 bra 	$L__BB7_90;
	abs.f64 	%fd113, %fd317;
	abs.f64 	%fd114, %fd112;
	setp.lt.f64 	%p145, %fd113, %fd114;
	mov.u64 	%rd394, %rd74;
	mov.f64 	%fd357, %fd112;
	@%p145 bra 	$L__BB7_90;
	setp.lt.f64 	%p146, %fd114, %fd113;
	mov.u64 	%rd394, %rd353;
	mov.f64 	%fd357, %fd317;
	@%p146 bra 	$L__BB7_90;
	setp.lt.s64 	%p147, %rd353, %rd74;
	min.s64 	%rd394, %rd353, %rd74;
	selp.f64 	%fd357, %fd317, %fd112, %p147;
$L__BB7_90:
	setp.ne.s32 	%p148, %r158, 0;
	@%p148 bra 	$L__BB7_92;
	shr.u32 	%r267, %r1, 1;
	and.b32  	%r268, %r267, 496;
	mov.u32 	%r269, _ZN6thrust24THRUST_300001_SM_1000_NS8cuda_cub4core6detail5shmemE;
	add.s32 	%r270, %r269, %r268;
	st.shared.f64 	[%r270+8], %fd357;
	st.shared.u64 	[%r270+16], %rd394;
$L__BB7_92:
	bar.sync 	0;
	setp.ne.s32 	%p149, %r1, 0;
	@%p149 bra 	$L__BB7_209;
	setp.lt.s32 	%p150, %r37, 33;
	mov.f64 	%fd319, %fd357;
	mov.u64 	%rd355, %rd394;
	@%p150 bra 	$L__BB7_97;
	ld.shared.f64 	%fd117, [_ZN6thrust24THRUST_300001_SM_1000_NS8cuda_cub4core6detail5shmemE+24];
	ld.shared.u64 	%rd77, [_ZN6thrust24THRUST_300001_SM_1000_NS8cuda_cub4core6detail5shmemE+32];
	abs.f64 	%fd118, %fd357;
	abs.f64 	%fd119, %fd117;
	setp.lt.f64 	%p151, %fd118, %fd119;
	mov.f64 	%fd319, %fd117;
	mov.u64 	%rd355, %rd77;
	@%p151 bra 	$L__BB7_97;
	setp.lt.f64 	%p152, %fd119, %fd118;
	mov.f64 	%fd319, %fd357;
	mov.u64 	%rd355, %rd394;
	@%p152 bra 	$L__BB7_97;
	setp.lt.s64 	%p153, %rd394, %rd77;
	min.s64 	%rd355, %rd394, %rd77;
	selp.f64 	%fd319, %fd357, %fd117, %p153;
$L__BB7_97:
	setp.lt.s32 	%p154, %r37, 65;
	mov.f64 	%fd320, %fd319;
	mov.u64 	%rd356, %rd355;
	@%p154 bra 	$L__BB7_101;
	ld.shared.f64 	%fd122, [_ZN6thrust24THRUST_300001_SM_1000_NS8cuda_cub4core6detail5shmemE+40];
	ld.shared.u64 	%rd80, [_ZN6thrust24THRUST_300001_SM_1000_NS8cuda_cub4core6detail5shmemE+48];
	abs.f64 	%fd123, %fd319;
	abs.f64 	%fd124, %fd122;
	setp.lt.f64 	%p155, %fd123, %fd124;
	mov.f64 	%fd320, %fd122;
	mov.u64 	%rd356, %rd80;
	@%p155 bra 	$L__BB7_101;
	setp.lt.f64 	%p156, %fd124, %fd123;
	mov.f64 	%fd320, %fd319;
	mov.u64 	%rd356, %rd355;
	@%p156 bra 	$L__BB7_101;
	setp.lt.s64 	%p157, %rd355, %rd80;
	min.s64 	%rd356, %rd355, %rd80;
	selp.f64 	%fd320, %fd319, %fd122, %p157;
$L__BB7_101:
	setp.lt.s32 	%p158, %r37, 97;
	mov.f64 	%fd321, %fd320;
	mov.u64 	%rd357, %rd356;
	@%p158 bra 	$L__BB7_105;
	ld.shared.f64 	%fd127, [_ZN6thrust24THRUST_300001_SM_1000_NS8cuda_cub4core6detail5shmemE+56];
	ld.shared.u64 	%rd83, [_ZN6thrust24THRUST_300001_SM_1000_NS8cuda_cub4core6detail5shmemE+64];
	abs.f64 	%fd128, %fd320;
	abs.f64 	%fd129, %fd127;
	setp.lt.f64 	%p159, %fd128, %fd129;
	mov.f64 	%fd321, %fd127;
	mov.u64 	%rd357, %rd83;
	@%p159 bra 	$L__BB7_105;
	setp.lt.f64 	%p160, %fd129, %fd128;
	mov.f64 	%fd321, %fd320;
	mov.u64 	%rd357, %rd356;
	@%p160 bra 	$L__BB7_105;
	setp.lt.s64 	%p161, %rd356, %rd83;
	min.s64 	%rd357, %rd356, %rd83;
	selp.f64 	%fd321, %fd320, %fd127, %p161;
$L__BB7_105:
	setp.lt.s32 	%p162, %r37, 129;
	mov.f64 	%fd322, %fd321;
	mov.u64 	%rd358, %rd357;
	@%p162 bra 	$L__BB7_109;
	ld.shared.f64 	%fd132, [_ZN6thrust24THRUST_300001_SM_1000_NS8cuda_cub4core6detail5shmemE+72];
	ld.shared.u64 	%rd86, [_ZN6thrust24THRUST_300001_SM_1000_NS8cuda_cub4core6detail5shmemE+80];
	abs.f64 	%fd133, %fd321;
	abs.f64 	%fd134, %fd132;
	setp.lt.f64 	%p163, %fd133, %fd134;
	mov.f64 	%fd322, %fd132;
	mov.u64 	%rd358, %rd86;
	@%p163 bra 	$L__BB7_109;
	setp.lt.f64 	%p164, %fd134, %fd133;
	mov.f64 	%fd322, %fd321;
	mov.u64 	%rd358, %rd357;
	@%p164 bra 	$L__BB7_109;
	setp.lt.s64 	%p165, %rd357, %rd86;
	min.s64 	%rd358, %rd357, %rd86;
	selp.f64 	%fd322, %fd321, %fd132, %p165;
$L__BB7_109:
	setp.lt.s32 	%p166, %r37, 161;
	mov.f64 	%fd323, %fd322;
	mov.u64 	%rd359, %rd358;
	@%p166 bra 	$L__BB7_113;
	ld.shared.f64 	%fd137, [_ZN6thrust24THRUST_300001_SM_1000_NS8cuda_cub4core6detail5shmemE+88];
	ld.shared.u64 	%rd89, [_ZN6thrust24THRUST_300001_SM_1000_NS8cuda_cub4core6detail5shmemE+96];
	abs.f64 	%fd138, %fd322;
	abs.f64 	%fd139, %fd137;
	setp.lt.f64 	%p167, %fd138, %fd139;
	mov.f64 	%fd323, %fd137;
	mov.u64 	%rd359, %rd89;
	@%p167 bra 	$L__BB7_113;
	setp.lt.f64 	%p168, %fd139, %fd138;
	mov.f64 	%fd323, %fd322;
	mov.u64 	%rd359, %rd358;
	@%p168 bra 	$L__BB7_113;
	setp.lt.s64 	%p169, %rd358, %rd89;
	min.s64 	%rd359, %rd358, %rd89;
	selp.f64 	%fd323, %fd322, %fd137, %p169;
$L__BB7_113:
	setp.lt.s32 	%p170, %r37, 193;
	mov.f64 	%fd324, %fd323;
	mov.u64 	%rd360, %rd359;
	@%p170 bra 	$L__BB7_117;
	ld.shared.f64 	%fd142, [_ZN6thrust24THRUST_300001_SM_1000_NS8cuda_cub4core6detail5shmemE+104];
	ld.shared.u64 	%rd92, [_ZN6thrust24THRUST_300001_SM_1000_NS8cuda_cub4core6detail5shmemE+112];
	abs.f64 	%fd143, %fd323;
	abs.f64 	%fd144, %fd142;
	setp.lt.f64 	%p171, %fd143, %fd144;
	mov.f64 	%fd324, %fd142;
	mov.u64 	%rd360, %rd92;
	@%p171 bra 	$L__BB7_117;
	setp.lt.f64 	%p172, %fd144, %fd143;
	mov.f64 	%fd324, %fd323;
	mov.u64 	%rd360, %rd359;
	@%p172 bra 	$L__BB7_117;
	setp.lt.s64 	%p173, %rd359, %rd92;
	min.s64 	%rd360, %rd359, %rd92;
	selp.f64 	%fd324, %fd323, %fd142, %p173;
$L__BB7_117:
	setp.lt.s32 	%p174, %r37, 225;
	mov.u64 	%rd394, %rd360;
	mov.f64 	%fd357, %fd324;
	@%p174 bra 	$L__BB7_209;
	ld.shared.f64 	%fd147, [_ZN6thrust24THRUST_300001_SM_1000_NS8cuda_cub4core6detail5shmemE+120];
	ld.shared.u64 	%rd95, [_ZN6thrust24THRUST_300001_SM_1000_NS8cuda_cub4core6detail5shmemE+128];
	abs.f64 	%fd148, %fd324;
	abs.f64 	%fd149, %fd147;
	setp.lt.f64 	%p175, %fd148, %fd149;
	mov.u64 	%rd394, %rd95;
	mov.f64 	%fd357, %fd147;
	@%p175 bra 	$L__BB7_209;
	setp.lt.f64 	%p176, %fd149, %fd148;
	mov.u64 	%rd394, %rd360;
	mov.f64 	%fd357, %fd324;
	@%p176 bra 	$L__BB7_209;
	setp.lt.s64 	%p177, %rd360, %rd95;
	min.s64 	%rd394, %rd360, %rd95;
	selp.f64 	%fd357, %fd324, %fd147, %p177;
	bra.uni 	$L__BB7_209;
$L__BB7_121:
	ld.param.u64 	%rd318, [_ZN6thrust24THRUST_300001_SM_1000_NS8cuda_cub4core6detail13_kernel_agentINS1_8__reduce11ReduceAgentIPN4cuda3std3__45tupleIJdlEEESC_SB_iNS1_9__extrema9arg_max_fIdl10comparatorEEEEJSC_SC_iSG_EEEvDpT0__param_0];
	mov.u32 	%r16, %tid.x;
	mul.wide.u32 	%rd208, %r16, 16;
	add.s64 	%rd189, %rd318, %rd208;
	// begin inline asm
	ld.global.nc.u64 %rd188, [%rd189];
	// end inline asm
	add.s64 	%rd191, %rd189, 8;
	// begin inline asm
	ld.global.nc.u64 %rd190, [%rd191];
	// end inline asm
	mov.b64 	%fd151, %rd188;
	add.s64 	%rd193, %rd189, 4096;
	// begin inline asm
	ld.global.nc.u64 %rd192, [%rd193];
	// end inline asm
	add.s64 	%rd195, %rd189, 4104;
	// begin inline asm
	ld.global.nc.u64 %rd361, [%rd195];
	// end inline asm
	mov.b64 	%fd325, %rd192;
	add.s64 	%rd197, %rd189, 8192;
	// begin inline asm
	ld.global.nc.u64 %rd196, [%rd197];
	// end inline asm
	add.s64 	%rd199, %rd189, 8200;
	// begin inline asm
	ld.global.nc.u64 %rd362, [%rd199];
	// end inline asm
	mov.b64 	%fd326, %rd196;
	add.s64 	%rd201, %rd189, 12288;
	// begin inline asm
	ld.global.nc.u64 %rd200, [%rd201];
	// end inline asm
	add.s64 	%rd203, %rd189, 12296;
	// begin inline asm
	ld.global.nc.u64 %rd363, [%rd203];
	// end inline asm
	mov.b64 	%fd327, %rd200;
	add.s64 	%rd205, %rd189, 16384;
	// begin inline asm
	ld.global.nc.u64 %rd204, [%rd205];
	// end inline asm
	add.s64 	%rd207, %rd189, 16392;
	// begin inline asm
	ld.global.nc.u64 %rd381, [%rd207];
	// end inline asm
	mov.b64 	%fd344, %rd204;
	abs.f64 	%fd156, %fd151;
	abs.f64 	%fd157, %fd325;
	setp.lt.f64 	%p3, %fd156, %fd157;
	@%p3 bra 	$L__BB7_123;
	setp.lt.f64 	%p4, %fd157, %fd156;
	setp.lt.s64 	%p5, %rd190, %rd361;
	or.pred  	%p6, %p4, %p5;
	selp.b64 	%rd361, %rd190, %rd361, %p6;
	selp.f64 	%fd325, %fd151, %fd325, %p6;
$L__BB7_123:
	abs.f64 	%fd160, %fd325;
	abs.f64 	%fd161, %fd326;
	setp.lt.f64 	%p7, %fd160, %fd161;
	@%p7 bra 	$L__BB7_125;
	setp.lt.f64 	%p8, %fd161, %fd160;
	setp.lt.s64 	%p9, %rd361, %rd362;
	or.pred  	%p10, %p8, %p9;
	selp.b64 	%rd362, %rd361, %rd362, %p10;
	selp.f64 	%fd326, %fd325, %fd326, %p10;
$L__BB7_125:
	abs.f64 	%fd164, %fd326;
	abs.f64 	%fd165, %fd327;
	setp.lt.f64 	%p11, %fd164, %fd165;
	@%p11 bra 	$L__BB7_127;
	setp.lt.f64 	%p12, %fd165, %fd164;
	setp.lt.s64 	%p13, %rd362, %rd363;
	or.pred  	%p14, %p12, %p13;
	selp.b64 	%rd363, %rd362, %rd363, %p14;
	selp.f64 	%fd327, %fd326, %fd327, %p14;
$L__BB7_127:
	abs.f64 	%fd168, %fd327;
	abs.f64 	%fd169, %fd344;
	setp.lt.f64 	%p15, %fd168, %fd169;
	@%p15 bra 	$L__BB7_129;
	setp.lt.f64 	%p16, %fd169, %fd168;
	setp.lt.s64 	%p17, %rd363, %rd381;
	or.pred  	%p18, %p16, %p17;
	selp.b64 	%rd381, %rd363, %rd381, %p18;
	selp.f64 	%fd344, %fd327, %fd344, %p18;
$L__BB7_129:
	setp.lt.u32 	%p19, %r37, 2560;
	mov.b32 	%r383, 1280;
	@%p19 bra 	$L__BB7_142;
	mov.b32 	%r382, 1280;
	mov.f64 	%fd329, %fd344;
	mov.u64 	%rd365, %rd381;
$L__BB7_131:
	ld.param.u64 	%rd319, [_ZN6thrust24THRUST_300001_SM_1000_NS8cuda_cub4core6detail13_kernel_agentINS1_8__reduce11ReduceAgentIPN4cuda3std3__45tupleIJdlEEESC_SB_iNS1_9__extrema9arg_max_fIdl10comparatorEEEEJSC_SC_iSG_EEEvDpT0__param_0];
	add.s32 	%r40, %r382, %r16;
	mul.wide.u32 	%rd229, %r40, 16;
	add.s64 	%rd210, %rd319, %rd229;
	// begin inline asm
	ld.global.nc.u64 %rd209, [%rd210];
	// end inline asm
	add.s64 	%rd212, %rd210, 8;
	// begin inline asm
	ld.global.nc.u64 %rd366, [%rd212];
	// end inline asm
	mov.b64 	%fd330, %rd209;
	add.s64 	%rd214, %rd210, 4096;
	// begin inline asm
	ld.global.nc.u64 %rd213, [%rd214];
	// end inline asm
	add.s64 	%rd216, %rd210, 4104;
	// begin inline asm
	ld.global.nc.u64 %rd367, [%rd216];
	// end inline asm
	mov.b64 	%fd331, %rd213;
	add.s64 	%rd218, %rd210, 8192;
	// begin inline asm
	ld.global.nc.u64 %rd217, [%rd218];
	// end inline asm
	add.s64 	%rd220, %rd210, 8200;
	// begin inline asm
	ld.global.nc.u64 %rd368, [%rd220];
	// end inline asm
	mov.b64 	%fd332, %rd217;
	add.s64 	%rd222, %rd210, 12288;
	// begin inline asm
	ld.global.nc.u64 %rd221, [%rd222];
	// end inline asm
	add.s64 	%rd224, %rd210, 12296;
	// begin inline asm
	ld.global.nc.u64 %rd369, [%rd224];
	// end inline asm
	mov.b64 	%fd333, %rd221;
	add.s64 	%rd226, %rd210, 16384;
	// begin inline asm
	ld.global.nc.u64 %rd225, [%rd226];
	// end inline asm
	add.s64 	%rd228, %rd210, 16392;
	// begin inline asm
	ld.global.nc.u64 %rd381, [%rd228];
	// end inline asm
	mov.b64 	%fd344, %rd225;
	abs.f64 	%fd178, %fd329;
	abs.f64 	%fd179, %fd330;
	setp.lt.f64 	%p20, %fd178, %fd179;
	@%p20 bra 	$L__BB7_133;
	setp.lt.f64 	%p21, %fd179, %fd178;
	setp.lt.s64 	%p22, %rd365, %rd366;
	or.pred  	%p23, %p21, %p22;
	selp.b64 	%rd366, %rd365, %rd366, %p23;
	selp.f64 	%fd330, %fd329, %fd330, %p23;
$L__BB7_133:
	abs.f64 	%fd182, %fd330;
	abs.f64 	%fd183, %fd331;
	setp.lt.f64 	%p24, %fd182, %fd183;
	@%p24 bra 	$L__BB7_135;
	setp.lt.f64 	%p25, %fd183, %fd182;
	setp.lt.s64 	%p26, %rd366, %rd367;
	or.pred  	%p27, %p25, %p26;
	selp.b64 	%rd367, %rd366, %rd367, %p27;
	selp.f64 	%fd331, %fd330, %fd331, %p27;
$L__BB7_135:
	abs.f64 	%fd186, %fd331;
	abs.f64 	%fd187, %fd332;
	setp.lt.f64 	%p28, %fd186, %fd187;
	@%p28 bra 	$L__BB7_137;
	setp.lt.f64 	%p29, %fd187, %fd186;
	setp.lt.s64 	%p30, %rd367, %rd368;
	or.pred  	%p31, %p29, %p30;
	selp.b64 	%rd368, %rd367, %rd368, %p31;
	selp.f64 	%fd332, %fd331, %fd332, %p31;
$L__BB7_137:
	abs.f64 	%fd190, %fd332;
	abs.f64 	%fd191, %fd333;
	setp.lt.f64 	%p32, %fd190, %fd191;
	@%p32 bra 	$L__BB7_139;
	setp.lt.f64 	%p33, %fd191, %fd190;
	setp.lt.s64 	%p34, %rd368, %rd369;
	or.pred  	%p35, %p33, %p34;
	selp.b64 	%rd369, %rd368, %rd369, %p35;
	selp.f64 	%fd333, %fd332, %fd333, %p35;
$L__BB7_139:
	abs.f64 	%fd194, %fd333;
	abs.f64 	%fd195, %fd344;
	setp.lt.f64 	%p36, %fd194, %fd195;
	@%p36 bra 	$L__BB7_141;
	setp.lt.f64 	%p37, %fd195, %fd194;
	setp.lt.s64 	%p38, %rd369, %rd381;
	or.pred  	%p39, %p37, %p38;
	selp.b64 	%rd381, %rd369, %rd381, %p39;
	selp.f64 	%fd344, %fd333, %fd344, %p39;
$L__BB7_141:
	add.s32 	%r383, %r382, 1280;
	add.s32 	%r41, %r382, 2560;
	setp.le.s32 	%p40, %r41, %r37;
	mov.u32 	%r382, %r383;
	mov.f64 	%fd329, %fd344;
	mov.u64 	%rd365, %rd381;
	@%p40 bra 	$L__BB7_131;
$L__BB7_142:
	setp.le.s32 	%p41, %r37, %r383;
	@%p41 bra 	$L__BB7_165;
	sub.s32 	%r20, %r37, %r383;
	setp.ge.s32 	%p42, %r16, %r20;
	@%p42 bra 	$L__BB7_165;
	not.b32 	%r42, %r16;
	add.s32 	%r43, %r37, %r42;
	sub.s32 	%r21, %r43, %r383;
	and.b32  	%r44, %r21, 768;
	setp.eq.s32 	%p43, %r44, 768;
	mov.u32 	%r387, %r16;
	@%p43 bra 	$L__BB7_150;
	add.s32 	%r385, %r16, %r383;
	shr.u32 	%r45, %r21, 8;
	add.s32 	%r46, %r45, 1;
	and.b32  	%r47, %r46, 3;
	neg.s32 	%r384, %r47;
	mov.u32 	%r387, %r16;
$L__BB7_146:
	.pragma "nounroll";
	mov.u64 	%rd127, %rd381;
	mov.f64 	%fd199, %fd344;
	ld.param.u64 	%rd320, [_ZN6thrust24THRUST_300001_SM_1000_NS8cuda_cub4core6detail13_kernel_agentINS1_8__reduce11ReduceAgentIPN4cuda3std3__45tupleIJdlEEESC_SB_iNS1_9__extrema9arg_max_fIdl10comparatorEEEEJSC_SC_iSG_EEEvDpT0__param_0];
	mul.wide.u32 	%rd235, %r385, 16;
	add.s64 	%rd232, %rd320, %rd235;
	// begin inline asm
	ld.global.nc.u64 %rd231, [%rd232];
	// end inline asm
	add.s64 	%rd234, %rd232, 8;
	// begin inline asm
	ld.global.nc.u64 %rd233, [%rd234];
	// end inline asm
	mov.b64 	%fd200, %rd231;
	abs.f64 	%fd201, %fd199;
	abs.f64 	%fd202, %fd200;
	setp.lt.f64 	%p44, %fd201, %fd202;
	mov.f64 	%fd344, %fd200;
	mov.u64 	%rd381, %rd233;
	@%p44 bra 	$L__BB7_149;
	setp.lt.f64 	%p45, %fd202, %fd201;
	mov.f64 	%fd344, %fd199;
	mov.u64 	%rd381, %rd127;
	@%p45 bra 	$L__BB7_149;
	setp.lt.s64 	%p46, %rd127, %rd233;
	selp.f64 	%fd344, %fd199, %fd200, %p46;
	min.s64 	%rd381, %rd127, %rd233;
$L__BB7_149:
	add.s32 	%r387, %r387, 256;
	add.s32 	%r385, %r385, 256;
	add.s32 	%r384, %r384, 1;
	setp.ne.s32 	%p47, %r384, 0;
	@%p47 bra 	$L__BB7_146;
$L__BB7_150:
	setp.lt.u32 	%p48, %r21, 768;
	@%p48 bra 	$L__BB7_165;
	ld.param.u64 	%rd321, [_ZN6thrust24THRUST_300001_SM_1000_NS8cuda_cub4core6detail13_kernel_agentINS1_8__reduce11ReduceAgentIPN4cuda3std3__45tupleIJdlEEESC_SB_iNS1_9__extrema9arg_max_fIdl10comparatorEEEEJSC_SC_iSG_EEEvDpT0__param_0];
	cvt.u64.u32 	%rd236, %r387;
	cvt.u64.u32 	%rd237, %r383;
	add.s64 	%rd238, %rd236, %rd237;
	shl.b64 	%rd239, %rd238, 4;
	add.s64 	%rd240, %rd239, %rd321;
	add.s64 	%rd376, %rd240, 12296;
	add.s32 	%r388, %r387, %r383;
$L__BB7_152:
	ld.param.u64 	%rd322, [_ZN6thrust24THRUST_300001_SM_1000_NS8cuda_cub4core6detail13_kernel_agentINS1_8__reduce11ReduceAgentIPN4cuda3std3__45tupleIJdlEEESC_SB_iNS1_9__extrema9arg_max_fIdl10comparatorEEEEJSC_SC_iSG_EEEvDpT0__param_0];
	mul.wide.u32 	%rd245, %r388, 16;
	add.s64 	%rd242, %rd322, %rd245;
	// begin inline asm
	ld.global.nc.u64 %rd241, [%rd242];
	// end inline asm
	add.s64 	%rd244, %rd242, 8;
	// begin inline asm
	ld.global.nc.u64 %rd243, [%rd244];
	// end inline asm
	mov.b64 	%fd208, %rd241;
	abs.f64 	%fd209, %fd344;
	abs.f64 	%fd210, %fd208;
	setp.lt.f64 	%p49, %fd209, %fd210;
	mov.f64 	%fd341, %fd208;
	mov.u64 	%rd378, %rd243;
	@%p49 bra 	$L__BB7_155;
	setp.lt.f64 	%p50, %fd210, %fd209;
	mov.f64 	%fd341, %fd344;
	mov.u64 	%rd378, %rd381;
	@%p50 bra 	$L__BB7_155;
	setp.lt.s64 	%p51, %rd381, %rd243;
	selp.f64 	%fd341, %fd344, %fd208, %p51;
	min.s64 	%rd378, %rd381, %rd243;
$L__BB7_155:
	add.s64 	%rd247, %rd376, -8200;
	// begin inline asm
	ld.global.nc.u64 %rd246, [%rd247];
	// end inline asm
	add.s64 	%rd249, %rd376, -8192;
	// begin inline asm
	ld.global.nc.u64 %rd248, [%rd249];
	// end inline asm
	mov.b64 	%fd213, %rd246;
	abs.f64 	%fd214, %fd341;
	abs.f64 	%fd215, %fd213;
	setp.lt.f64 	%p52, %fd214, %fd215;
	mov.f64 	%fd342, %fd213;
	mov.u64 	%rd379, %rd248;
	@%p52 bra 	$L__BB7_158;
	setp.lt.f64 	%p53, %fd215, %fd214;
	mov.f64 	%fd342, %fd341;
	mov.u64 	%rd379, %rd378;
	@%p53 bra 	$L__BB7_158;
	setp.lt.s64 	%p54, %rd378, %rd248;
	selp.f64 	%fd342, %fd341, %fd213, %p54;
	min.s64 	%rd379, %rd378, %rd248;
$L__BB7_158:
	add.s64 	%rd251, %rd376, -4104;
	// begin inline asm
	ld.global.nc.u64 %rd250, [%rd251];
	// end inline asm
	add.s64 	%rd253, %rd376, -4096;
	// begin inline asm
	ld.global.nc.u64 %rd252, [%rd253];
	// end inline asm
	mov.b64 	%fd218, %rd250;
	abs.f64 	%fd219, %fd342;
	abs.f64 	%fd220, %fd218;
	setp.lt.f64 	%p55, %fd219, %fd220;
	mov.f64 	%fd343, %fd218;
	mov.u64 	%rd380, %rd252;
	@%p55 bra 	$L__BB7_161;
	setp.lt.f64 	%p56, %fd220, %fd219;
	mov.f64 	%fd343, %fd342;
	mov.u64 	%rd380, %rd379;
	@%p56 bra 	$L__BB7_161;
	setp.lt.s64 	%p57, %rd379, %rd252;
	selp.f64 	%fd343, %fd342, %fd218, %p57;
	min.s64 	%rd380, %rd379, %rd252;
$L__BB7_161:
	add.s64 	%rd255, %rd376, -8;
	// begin inline asm
	ld.global.nc.u64 %rd254, [%rd255];
	// end inline asm
	// begin inline asm
	ld.global.nc.u64 %rd256, [%rd376];
	// end inline asm
	mov.b64 	%fd223, %rd254;
	abs.f64 	%fd224, %fd343;
	abs.f64 	%fd225, %fd223;
	setp.lt.f64 	%p58, %fd224, %fd225;
	mov.f64 	%fd344, %fd223;
	mov.u64 	%rd381, %rd256;
	@%p58 bra 	$L__BB7_164;
	setp.lt.f64 	%p59, %fd225, %fd224;
	mov.f64 	%fd344, %fd343;
	mov.u64 	%rd381, %rd380;
	@%p59 bra 	$L__BB7_164;
	setp.lt.s64 	%p60, %rd380, %rd256;
	selp.f64 	%fd344, %fd343, %fd223, %p60;
	min.s64 	%rd381, %rd380, %rd256;
$L__BB7_164:
	add.s32 	%r387, %r387, 1024;
	add.s64 	%rd376, %rd376, 16384;
	add.s32 	%r388, %r388, 1024;
	setp.lt.s32 	%p61, %r387, %r20;
	@%p61 bra 	$L__BB7_152;
$L__BB7_165:
	// begin inline asm
	mov.u32 %r48, %laneid;
	// end inline asm
	mov.b64 	%rd258, %fd344;
	mov.b64 	{%r50, %r55}, %rd258;
	mov.b32 	%r66, 1;
	mov.b32 	%r67, 31;
	mov.b32 	%r68, -1;
	// begin inline asm
	shfl.sync.down.b32 %r49, %r50, %r66, %r67, %r68;
	// end inline asm
	// begin inline asm
	shfl.sync.down.b32 %r54, %r55, %r66, %r67, %r68;
	// end inline asm
	mov.b64 	%rd259, {%r49, %r54};
	mov.b64 	%fd229, %rd259;
	mov.b64 	{%r60, %r65}, %rd381;
	// begin inline asm
	shfl.sync.down.b32 %r59, %r60, %r66, %r67, %r68;
	// end inline asm
	// begin inline asm
	shfl.sync.down.b32 %r64, %r65, %r66, %r67, %r68;
	// end inline asm
	mov.b64 	%rd150, {%r59, %r64};
	setp.gt.s32 	%p62, %r48, 30;
	mov.f64 	%fd346, %fd344;
	mov.u64 	%rd383, %rd381;
	@%p62 bra 	$L__BB7_169;
	abs.f64 	%fd230, %fd344;
	abs.f64 	%fd231, %fd229;
	setp.lt.f64 	%p63, %fd230, %fd231;
	mov.f64 	%fd346, %fd229;
	mov.u64 	%rd383, %rd150;
	@%p63 bra 	$L__BB7_169;
	setp.lt.f64 	%p64, %fd231, %fd230;
	mov.f64 	%fd346, %fd344;
	mov.u64 	%rd383, %rd381;
	@%p64 bra 	$L__BB7_169;
	setp.lt.s64 	%p65, %rd381, %rd150;
	selp.f64 	%fd346, %fd344, %fd229, %p65;
	min.s64 	%rd383, %rd381, %rd150;
$L__BB7_169:
	mov.b64 	%rd260, %fd346;
	mov.b64 	{%r70, %r75}, %rd260;
	mov.b32 	%r86, 2;
	mov.b32 	%r87, 31;
	mov.b32 	%r88, -1;
	// begin inline asm
	shfl.sync.down.b32 %r69, %r70, %r86, %r87, %r88;
	// end inline asm
	// begin inline asm
	shfl.sync.down.b32 %r74, %r75, %r86, %r87, %r88;
	// end inline asm
	mov.b64 	%rd261, {%r69, %r74};
	mov.b64 	%fd234, %rd261;
	mov.b64 	{%r80, %r85}, %rd383;
	// begin inline asm
	shfl.sync.down.b32 %r79, %r80, %r86, %r87, %r88;
	// end inline asm
	// begin inline asm
	shfl.sync.down.b32 %r84, %r85, %r86, %r87, %r88;
	// end inline asm
	mov.b64 	%rd153, {%r79, %r84};
	setp.gt.s32 	%p66, %r48, 29;
	mov.f64 	%fd347, %fd346;
	mov.u64 	%rd384, %rd383;
	@%p66 bra 	$L__BB7_173;
	abs.f64 	%fd235, %fd346;
	abs.f64 	%fd236, %fd234;
	setp.lt.f64 	%p67, %fd235, %fd236;
	mov.f64 	%fd347, %fd234;
	mov.u64 	%rd384, %rd153;
	@%p67 bra 	$L__BB7_173;
	setp.lt.f64 	%p68, %fd236, %fd235;
	mov.f64 	%fd347, %fd346;
	mov.u64 	%rd384, %rd383;
	@%p68 bra 	$L__BB7_173;
	setp.lt.s64 	%p69, %rd383, %rd153;
	selp.f64 	%fd347, %fd346, %fd234, %p69;
	min.s64 	%rd384, %rd383, %rd153;
$L__BB7_173:
	mov.b64 	%rd262, %fd347;
	mov.b64 	{%r90, %r95}, %rd262;
	mov.b32 	%r106, 4;
	mov.b32 	%r107, 31;
	mov.b32 	%r108, -1;
	// begin inline asm
	shfl.sync.down.b32 %r89, %r90, %r106, %r107, %r108;
	// end inline asm
	// begin inline asm
	shfl.sync.down.b32 %r94, %r95, %r106, %r107, %r108;
	// end inline asm
	mov.b64 	%rd263, {%r89, %r94};
	mov.b64 	%fd239, %rd263;
	mov.b64 	{%r100, %r105}, %rd384;
	// begin inline asm
	shfl.sync.down.b32 %r99, %r100, %r106, %r107, %r108;
	// end inline asm
	// begin inline asm
	shfl.sync.down.b32 %r104, %r105, %r106, %r107, %r108;
	// end inline asm
	mov.b64 	%rd156, {%r99, %r104};
	setp.gt.s32 	%p70, %r48, 27;
	mov.f64 	%fd348, %fd347;
	mov.u64 	%rd385, %rd384;
	@%p70 bra 	$L__BB7_177;
	abs.f64 	%fd240, %fd347;
	abs.f64 	%fd241, %fd239;
	setp.lt.f64 	%p71, %fd240, %fd241;
	mov.f64 	%fd348, %fd239;
	mov.u64 	%rd385, %rd156;
	@%p71 bra 	$L__BB7_177;
	setp.lt.f64 	%p72, %fd241, %fd240;
	mov.f64 	%fd348, %fd347;
	mov.u64 	%rd385, %rd384;
	@%p72 bra 	$L__BB7_177;
	setp.lt.s64 	%p73, %rd384, %rd156;
	selp.f64 	%fd348, %fd347, %fd239, %p73;
	min.s64 	%rd385, %rd384, %rd156;
$L__BB7_177:
	mov.b64 	%rd264, %fd348;
	mov.b64 	{%r110, %r115}, %rd264;
	mov.b32 	%r126, 8;
	mov.b32 	%r127, 31;
	mov.b32 	%r128, -1;
	// begin inline asm
	shfl.sync.down.b32 %r109, %r110, %r126, %r127, %r128;
	// end inline asm
	// begin inline asm
	shfl.sync.down.b32 %r114, %r115, %r126, %r127, %r128;
	// end inline asm
	mov.b64 	%rd265, {%r109, %r114};
	mov.b64 	%fd244, %rd265;
	mov.b64 	{%r120, %r125}, %rd385;
	// begin inline asm
	shfl.sync.down.b32 %r119, %r120, %r126, %r127, %r128;
	// end inline asm
	// begin inline asm
	shfl.sync.down.b32 %r124, %r125, %r126, %r127, %r128;
	// end inline asm
	mov.b64 	%rd159, {%r119, %r124};
	setp.gt.s32 	%p74, %r48, 23;
	mov.f64 	%fd349, %fd348;
	mov.u64 	%rd386, %rd385;
	@%p74 bra 	$L__BB7_181;
	abs.f64 	%fd245, %fd348;
	abs.f64 	%fd246, %fd244;
	setp.lt.f64 	%p75, %fd245, %fd246;
	mov.f64 	%fd349, %fd244;
	mov.u64 	%rd386, %rd159;
	@%p75 bra 	$L__BB7_181;
	setp.lt.f64 	%p76, %fd246, %fd245;
	mov.f64 	%fd349, %fd348;
	mov.u64 	%rd386, %rd385;
	@%p76 bra 	$L__BB7_181;
	setp.lt.s64 	%p77, %rd385, %rd159;
	selp.f64 	%fd349, %fd348, %fd244, %p77;
	min.s64 	%rd386, %rd385, %rd159;
$L__BB7_181:
	mov.b64 	%rd266, %fd349;
	mov.b64 	{%r130, %r135}, %rd266;
	mov.b32 	%r146, 16;
	mov.b32 	%r147, 31;
	mov.b32 	%r148, -1;
	// begin inline asm
	shfl.sync.down.b32 %r129, %r130, %r146, %r147, %r148;
	// end inline asm
	// begin inline asm
	shfl.sync.down.b32 %r134, %r135, %r146, %r147, %r148;
	// end inline asm
	mov.b64 	%rd267, {%r129, %r134};
	mov.b64 	%fd249, %rd267;
	mov.b64 	{%r140, %r145}, %rd386;
	// begin inline asm
	shfl.sync.down.b32 %r139, %r140, %r146, %r147, %r148;
	// end inline asm
	// begin inline asm
	shfl.sync.down.b32 %r144, %r145, %r146, %r147, %r148;
	// end inline asm
	mov.b64 	%rd162, {%r139, %r144};
	setp.gt.s32 	%p78, %r48, 15;
	mov.f64 	%fd357, %fd349;
	mov.u64 	%rd394, %rd386;
	@%p78 bra 	$L__BB7_185;
	abs.f64 	%fd250, %fd349;
	abs.f64 	%fd251, %fd249;
	setp.lt.f64 	%p79, %fd250, %fd251;
	mov.f64 	%fd357, %fd249;
	mov.u64 	%rd394, %rd162;
	@%p79 bra 	$L__BB7_185;
	setp.lt.f64 	%p80, %fd251, %fd250;
	mov.f64 	%fd357, %fd349;
	mov.u64 	%rd394, %rd386;
	@%p80 bra 	$L__BB7_185;
	setp.lt.s64 	%p81, %rd386, %rd162;
	selp.f64 	%fd357, %fd349, %fd249, %p81;
	min.s64 	%rd394, %rd386, %rd162;
$L__BB7_185:
	setp.ne.s32 	%p82, %r48, 0;
	@%p82 bra 	$L__BB7_187;
	shr.u32 	%r149, %r16, 1;
	and.b32  	%r150, %r149, 496;
	mov.u32 	%r151, _ZN6thrust24THRUST_300001_SM_1000_NS8cuda_cub4core6detail5shmemE;
	add.s32 	%r152, %r151, %r150;
	st.shared.f64 	[%r152+8], %fd357;
	st.shared.u64 	[%r152+16], %rd394;
$L__BB7_187:
	bar.sync 	0;
	setp.ne.s32 	%p83, %r16, 0;
	@%p83 bra 	$L__BB7_209;
	ld.shared.f64 	%fd254, [_ZN6thrust24THRUST_300001_SM_1000_NS8cuda_cub4core6detail5shmemE+24];
	ld.shared.u64 	%rd165, [_ZN6thrust24THRUST_300001_SM_1000_NS8cuda_cub4core6detail5shmemE+32];
	abs.f64 	%fd255, %fd357;
	abs.f64 	%fd256, %fd254;
	setp.lt.f64 	%p84, %fd255, %fd256;
	mov.f64 	%fd351, %fd254;
	mov.u64 	%rd388, %rd165;
	@%p84 bra 	$L__BB7_191;
	setp.lt.f64 	%p85, %fd256, %fd255;
	mov.f64 	%fd351, %fd357;
	mov.u64 	%rd388, %rd394;
	@%p85 bra 	$L__BB7_191;
	setp.lt.s64 	%p86, %rd394, %rd165;
	selp.f64 	%fd351, %fd357, %fd254, %p86;
	min.s64 	%rd388, %rd394, %rd165;
$L__BB7_191:
	ld.shared.f64 	%fd259, [_ZN6thrust24THRUST_300001_SM_1000_NS8cuda_cub4core6detail5shmemE+40];
	ld.shared.u64 	%rd168, [_ZN6thrust24THRUST_300001_SM_1000_NS8cuda_cub4core6detail5shmemE+48];
	abs.f64 	%fd260, %fd351;
	abs.f64 	%fd261, %fd259;
	setp.lt.f64 	%p87, %fd260, %fd261;
	mov.f64 	%fd352, %fd259;
	mov.u64 	%rd389, %rd168;
	@%p87 bra 	$L__BB7_194;
	setp.lt.f64 	%p88, %fd261, %fd260;
	mov.f64 	%fd352, %fd351;
	mov.u64 	%rd389, %rd388;
	@%p88 bra 	$L__BB7_194;
	setp.lt.s64 	%p89, %rd388, %rd168;
	selp.f64 	%fd352, %fd351, %fd259, %p89;
	min.s64 	%rd389, %rd388, %rd168;
$L__BB7_194:
	ld.shared.f64 	%fd264, [_ZN6thrust24THRUST_300001_SM_1000_NS8cuda_cub4core6detail5shmemE+56];
	ld.shared.u64 	%rd171, [_ZN6thrust24THRUST_300001_SM_1000_NS8cuda_cub4core6detail5shmemE+64];
	abs.f64 	%fd265, %fd352;
	abs.f64 	%fd266, %fd264;
	setp.lt.f64 	%p90, %fd265, %fd266;
	mov.f64 	%fd353, %fd264;
	mov.u64 	%rd390, %rd171;
	@%p90 bra 	$L__BB7_197;
	setp.lt.f64 	%p91, %fd266, %fd265;
	mov.f64 	%fd353, %fd352;
	mov.u64 	%rd390, %rd389;
	@%p91 bra 	$L__BB7_197;
	setp.lt.s64 	%p92, %rd389, %rd171;
	selp.f64 	%fd353, %fd352, %fd264, %p92;
	min.s64 	%rd390, %rd389, %rd171;
$L__BB7_197:
	ld.shared.f64 	%fd269, [_ZN6thrust24THRUST_300001_SM_1000_NS8cuda_cub4core6detail5shmemE+72];
	ld.shared.u64 	%rd174, [_ZN6thrust24THRUST_300001_SM_1000_NS8cuda_cub4core6detail5shmemE+80];
	abs.f64 	%fd270, %fd353;
	abs.f64 	%fd271, %fd269;
	setp.lt.f64 	%p93, %fd270, %fd271;
	mov.f64 	%fd354, %fd269;
	mov.u64 	%rd391, %rd174;
	@%p93 bra 	$L__BB7_200;
	setp.lt.f64 	%p94, %fd271, %fd270;
	mov.f64 	%fd354, %fd353;
	mov.u64 	%rd391, %rd390;
	@%p94 bra 	$L__BB7_200;
	setp.lt.s64 	%p95, %rd390, %rd174;
	selp.f64 	%fd354, %fd353, %fd269, %p95;
	min.s64 	%rd391, %rd390, %rd174;
$L__BB7_200:
	ld.shared.f64 	%fd274, [_ZN6thrust24THRUST_300001_SM_1000_NS8cuda_cub4core6detail5shmemE+88];
	ld.shared.u64 	%rd177, [_ZN6thrust24THRUST_300001_SM_1000_NS8cuda_cub4core6detail5shmemE+96];
	abs.f64 	%fd275, %fd354;
	abs.f64 	%fd276, %fd274;
	setp.lt.f64 	%p96, %fd275, %fd276;
	mov.f64 	%fd355, %fd274;
	mov.u64 	%rd392, %rd177;
	@%p96 bra 	$L__BB7_203;
	setp.lt.f64 	%p97, %fd276, %fd275;
	mov.f64 	%fd355, %fd354;
	mov.u64 	%rd392, %rd391;
	@%p97 bra 	$L__BB7_203;
	setp.lt.s64 	%p98, %rd391, %rd177;
	selp.f64 	%fd355, %fd354, %fd274, %p98;
	min.s64 	%rd392, %rd391, %rd177;
$L__BB7_203:
	ld.shared.f64 	%fd279, [_ZN6thrust24THRUST_300001_SM_1000_NS8cuda_cub4core6detail5shmemE+104];
	ld.shared.u64 	%rd180, [_ZN6thrust24THRUST_300001_SM_1000_NS8cuda_cub4core6detail5shmemE+112];
	abs.f64 	%fd280, %fd355;
	abs.f64 	%fd281, %fd279;
	setp.lt.f64 	%p99, %fd280, %fd281;
	mov.f64 	%fd356, %fd279;
	mov.u64 	%rd393, %rd180;
	@%p99 bra 	$L__BB7_206;
	setp.lt.f64 	%p100, %fd281, %fd280;
	mov.f64 	%fd356, %fd355;
	mov.u64 	%rd393, %rd392;
	@%p100 bra 	$L__BB7_206;
	setp.lt.s64 	%p101, %rd392, %rd180;
	selp.f64 	%fd356, %fd355, %fd279, %p101;
	min.s64 	%rd393, %rd392, %rd180;
$L__BB7_206:
	ld.shared.f64 	%fd284, [_ZN6thrust24THRUST_300001_SM_1000_NS8cuda_cub4core6detail5shmemE+120];
	ld.shared.u64 	%rd183, [_ZN6thrust24THRUST_300001_SM_1000_NS8cuda_cub4core6detail5shmemE+128];
	abs.f64 	%fd285, %fd356;
	abs.f64 	%fd286, %fd284;
	setp.lt.f64 	%p102, %fd285, %fd286;
	mov.u64 	%rd394, %rd183;
	mov.f64 	%fd357, %fd284;
	@%p102 bra 	$L__BB7_209;
	setp.lt.f64 	%p103, %fd286, %fd285;
	mov.u64 	%rd394, %rd393;
	mov.f64 	%fd357, %fd356;
	@%p103 bra 	$L__BB7_209;
	setp.lt.s64 	%p104, %rd393, %rd183;
	selp.f64 	%fd357, %fd356, %fd284, %p104;
	min.s64 	%rd394, %rd393, %rd183;
$L__BB7_209:
	mov.u32 	%r376, %tid.x;
	setp.ne.s32 	%p221, %r376, 0;
	@%p221 bra 	$L__BB7_211;
	ld.param.u64 	%rd326, [_ZN6thrust24THRUST_300001_SM_1000_NS8cuda_cub4core6detail13_kernel_agentINS1_8__reduce11ReduceAgentIPN4cuda3std3__45tupleIJdlEEESC_SB_iNS1_9__extrema9arg_max_fIdl10comparatorEEEEJSC_SC_iSG_EEEvDpT0__param_1];
	cvta.to.global.u64 	%rd317, %rd326;
	st.global.f64 	[%rd317], %fd357;
	st.global.u64 	[%rd317+8], %rd394;
$L__BB7_211:
	ret;

}
	// .globl	_ZN6thrust24THRUST_300001_SM_1000_NS8cuda_cub4core6detail13_kernel_agentINS1_8__reduce11ReduceAgentINS0_12zip_iteratorIN4cuda3std3__45tupleIJNS0_10device_ptrIdEENS0_17counting_iteratorIlNS0_11use_defaultESF_SF_EEEEEEEPNSB_IJdlEEESJ_lNS1_9__extrema9arg_max_fIdl10comparatorEEEEJSI_SK_lSO_EEEvDpT0_
.visible .entry _ZN6thrust24THRUST_300001_SM_1000_NS8cuda_cub4core6detail13_kernel_agentINS1_8__reduce11ReduceAgentINS0_12zip_iteratorIN4cuda3std3__45tupleIJNS0_10device_ptrIdEENS0_17counting_iteratorIlNS0_11use_defaultESF_SF_EEEEEEEPNSB_IJdlEEESJ_lNS1_9__extrema9arg_max_fIdl10comparatorEEEEJSI_SK_lSO_EEEvDpT0_(
	.param .align 8 .b8 _ZN6thrust24THRUST_300001_SM_1000_NS8cuda_cub4core6detail13_kernel_agentINS1_8__reduce11ReduceAgentINS0_12zip_iteratorIN4cuda3std3__45tupleIJNS0_10device_ptrIdEENS0_17counting_iteratorIlNS0_11use_defaultESF_SF_EEEEEEEPNSB_IJdlEEESJ_lNS1_9__extrema9arg_max_fIdl10comparatorEEEEJSI_SK_lSO_EEEvDpT0__param_0[16],
	.param .u64 .ptr .align 1 _ZN6thrust24THRUST_300001_SM_1000_NS8cuda_cub4core6detail13_kernel_agentINS1_8__reduce11ReduceAgentINS0_12zip_iteratorIN4cuda3std3__45tupleIJNS0_10device_ptrIdEENS0_17counting_iteratorIlNS0_11use_defaultESF_SF_EEEEEEEPNSB_IJdlEEESJ_lNS1_9__extrema9arg_max_fIdl10comparatorEEEEJSI_SK_lSO_EEEvDpT0__param_1,
	.param .u64 _ZN6thrust24THRUST_300001_SM_1000_NS8cuda_cub4core6detail13_kernel_agentINS1_8__reduce11ReduceAgentINS0_12zip_iteratorIN4cuda3std3__45tupleIJNS0_10device_ptrIdEENS0_17counting_iteratorIlNS0_11use_defaultESF_SF_EEEEEEEPNSB_IJdlEEESJ_lNS1_9__extrema9arg_max_fIdl10comparatorEEEEJSI_SK_lSO_EEEvDpT0__param_2,
	.param .align 1 .b8 _ZN6thrust24THRUST_300001_SM_1000_NS8cuda_cub4core6detail13_kernel_agentINS1_8__reduce11ReduceAgentINS0_12zip_iteratorIN4cuda3std3__45tupleIJNS0_10device_ptrIdEENS0_17counting_iteratorIlNS0_11use_defaultESF_SF_EEEEEEEPNSB_IJdlEEESJ_lNS1_9__extrema9arg_max_fIdl10comparatorEEEEJSI_SK_lSO_EEEvDpT0__param_3[1]
)
.maxntid 256
{
	.reg .pred 	%p<213>;
	.reg .b32 	%r<391>;
	.reg .b64 	%rd<341>;
	.reg .b64 	%fd<352>;

	ld.param.u64 	%rd192, [_ZN6thrust24THRUST_300001_SM_1000_NS8cuda_cub4core6detail13_kernel_agentINS1_8__reduce11ReduceAgentINS0_12zip_iteratorIN4cuda3std3__45tupleIJNS0_10device_ptrIdEENS0_17counting_iteratorIlNS0_11use_defaultESF_SF_EEEEEEEPNSB_IJdlEEESJ_lNS1_9__extrema9arg_max_fIdl10comparatorEEEEJSI_SK_lSO_EEEvDpT0__param_0+8];
	ld.param.u64 	%rd191, [_ZN6thrust24THRUST_300001_SM_1000_NS8cuda_cub4core6detail13_kernel_agentINS1_8__reduce11ReduceAgentINS0_12zip_iteratorIN4cuda3std3__45tupleIJNS0_10device_ptrIdEENS0_17counting_iteratorIlNS0_11use_defaultESF_SF_EEEEEEEPNSB_IJdlEEESJ_lNS1_9__extrema9arg_max_fIdl10comparatorEEEEJSI_SK_lSO_EEEvDpT0__param_0];
	ld.param.u64 	%rd194, [_ZN6thrust24THRUST_300001_SM_1000_NS8cuda_cub4core6detail13_kernel_agentINS1_8__reduce11ReduceAgentINS0_12zip_iteratorIN4cuda3std3__45tupleIJNS0_10device_ptrIdEENS0_17counting_iteratorIlNS0_11use_defaultESF_SF_EEEEEEEPNSB_IJdlEEESJ_lNS1_9__extrema9arg_max_fIdl10comparatorEEEEJSI_SK_lSO_EEEvDpT0__param_2];
	setp.eq.s64 	%p1, %rd194, 0;
	@%p1 bra 	$L__BB8_206;
	cvta.to.global.u64 	%rd1, %rd191;
	setp.gt.s64 	%p2, %rd194, 1279;
	@%p2 bra 	$L__BB8_122;
	cvt.u32.u64 	%r1, %rd194;
	mov.u32 	%r2, %tid.x;
	setp.ge.s32 	%p96, %r2, %r1;
	mov.f64 	%fd298, 0d0000000000000000;
	mov.b64 	%rd283, 0;
	mov.u32 	%r385, %r2;
	@%p96 bra 	$L__BB8_4;
	cvt.u64.u32 	%rd239, %r2;
	mul.wide.u32 	%rd240, %r2, 8;
	add.s64 	%rd241, %rd1, %rd240;
	add.s64 	%rd283, %rd192, %rd239;
	ld.global.f64 	%fd298, [%rd241];
	add.s32 	%r385, %r2, 256;
$L__BB8_4:
	setp.ge.s32 	%p97, %r385, %r1;
	@%p97 bra 	$L__BB8_26;
	not.b32 	%r154, %r385;
	add.s32 	%r5, %r154, %r1;
	and.b32  	%r155, %r5, 768;
	setp.eq.s32 	%p98, %r155, 768;
	@%p98 bra 	$L__BB8_11;
	cvt.u64.u32 	%rd243, %r385;
	add.s64 	%rd274, %rd192, %rd243;
	mul.wide.u32 	%rd244, %r385, 8;
	add.s64 	%rd273, %rd1, %rd244;
	shr.u32 	%r156, %r5, 8;
	add.s32 	%r157, %r156, 1;
	and.b32  	%r158, %r157, 3;
	neg.s32 	%r383, %r158;
$L__BB8_7:
	.pragma "nounroll";
	mov.u64 	%rd9, %rd283;
	mov.f64 	%fd3, %fd298;
	ld.global.f64 	%fd4, [%rd273];
	abs.f64 	%fd5, %fd3;
	abs.f64 	%fd6, %fd4;
	setp.lt.f64 	%p99, %fd5, %fd6;
	mov.u64 	%rd283, %rd274;
	mov.f64 	%fd298, %fd4;
	@%p99 bra 	$L__BB8_10;
	setp.lt.f64 	%p100, %fd6, %fd5;
	mov.u64 	%rd283, %rd9;
	mov.f64 	%fd298, %fd3;
	@%p100 bra 	$L__BB8_10;
	setp.lt.s64 	%p101, %rd9, %rd274;
	min.s64 	%rd283, %rd9, %rd274;
	selp.f64 	%fd298, %fd3, %fd4, %p101;
$L__BB8_10:
	add.s32 	%r385, %r385, 256;
	add.s64 	%rd274, %rd274, 256;
	add.s64 	%rd273, %rd273, 2048;
	add.s32 	%r383, %r383, 1;
	setp.ne.s32 	%p102, %r383, 0;
	@%p102 bra 	$L__BB8_7;
$L__BB8_11:
	setp.lt.u32 	%p103, %r5, 768;
	@%p103 bra 	$L__BB8_26;
	add.s32 	%r386, %r385, 512;
$L__BB8_13:
	mov.u32 	%r13, %r386;
	add.s32 	%r159, %r13, -512;
	cvt.s64.s32 	%rd245, %r159;
	mul.wide.s32 	%rd246, %r159, 8;
	add.s64 	%rd17, %rd1, %rd246;
	add.s64 	%rd18, %rd192, %rd245;
	ld.global.f64 	%fd12, [%rd17];
	abs.f64 	%fd13, %fd298;
	abs.f64 	%fd14, %fd12;
	setp.lt.f64 	%p104, %fd13, %fd14;
	mov.u64 	%rd280, %rd18;
	mov.f64 	%fd295, %fd12;
	@%p104 bra 	$L__BB8_16;
	setp.lt.f64 	%p105, %fd14, %fd13;
	mov.u64 	%rd280, %rd283;
	mov.f64 	%fd295, %fd298;
	@%p105 bra 	$L__BB8_16;
	setp.lt.s64 	%p106, %rd283, %rd18;
	min.s64 	%rd280, %rd283, %rd18;
	selp.f64 	%fd295, %fd298, %fd12, %p106;
$L__BB8_16:
	add.s32 	%r160, %r13, -256;
	cvt.s64.s32 	%rd247, %r160;
	add.s64 	%rd21, %rd192, %rd247;
	ld.global.f64 	%fd17, [%rd17+2048];
	abs.f64 	%fd18, %fd295;
	abs.f64 	%fd19, %fd17;
	setp.lt.f64 	%p107, %fd18, %fd19;
	mov.u64 	%rd281, %rd21;
	mov.f64 	%fd296, %fd17;
	@%p107 bra 	$L__BB8_19;
	setp.lt.f64 	%p108, %fd19, %fd18;
	mov.u64 	%rd281, %rd280;
	mov.f64 	%fd296, %fd295;
	@%p108 bra 	$L__BB8_19;
	setp.lt.s64 	%p109, %rd280, %rd21;
	min.s64 	%rd281, %rd280, %rd21;
	selp.f64 	%fd296, %fd295, %fd17, %p109;
$L__BB8_19:
	cvt.s64.s32 	%rd248, %r13;
	add.s64 	%rd24, %rd192, %rd248;
	ld.global.f64 	%fd22, [%rd17+4096];
	abs.f64 	%fd23, %fd296;
	abs.f64 	%fd24, %fd22;
	setp.lt.f64 	%p110, %fd23, %fd24;
	mov.u64 	%rd282, %rd24;
	mov.f64 	%fd297, %fd22;
	@%p110 bra 	$L__BB8_22;
	setp.lt.f64 	%p111, %fd24, %fd23;
	mov.u64 	%rd282, %rd281;
	mov.f64 	%fd297, %fd296;
	@%p111 bra 	$L__BB8_22;
	setp.lt.s64 	%p112, %rd281, %rd24;
	min.s64 	%rd282, %rd281, %rd24;
	selp.f64 	%fd297, %fd296, %fd22, %p112;
$L__BB8_22:
	add.s32 	%r161, %r13, 256;
	cvt.s64.s32 	%rd249, %r161;
	add.s64 	%rd27, %rd192, %rd249;
	ld.global.f64 	%fd27, [%rd17+6144];
	abs.f64 	%fd28, %fd297;
	abs.f64 	%fd29, %fd27;
	setp.lt.f64 	%p113, %fd28, %fd29;
	mov.u64 	%rd283, %rd27;
	mov.f64 	%fd298, %fd27;
	@%p113 bra 	$L__BB8_25;
	setp.lt.f64 	%p114, %fd29, %fd28;
	mov.u64 	%rd283, %rd282;
	mov.f64 	%fd298, %fd297;
	@%p114 bra 	$L__BB8_25;
	setp.lt.s64 	%p115, %rd282, %rd27;
	min.s64 	%rd283, %rd282, %rd27;
	selp.f64 	%fd298, %fd297, %fd27, %p115;
$L__BB8_25:
	add.s32 	%r386, %r13, 1024;
	add.s32 	%r162, %r13, 512;
	setp.lt.s32 	%p116, %r162, %r1;
	@%p116 bra 	$L__BB8_13;
$L__BB8_26:
	setp.lt.s32 	%p117, %r1, 256;
	@%p117 bra 	$L__BB8_71;
	// begin inline asm
	mov.u32 %r276, %laneid;
	// end inline asm
	mov.b64 	%rd260, %fd298;
	mov.b64 	{%r278, %r283}, %rd260;
	mov.b32 	%r294, 1;
	mov.b32 	%r295, 31;
	mov.b32 	%r296, -1;
	// begin inline asm
	shfl.sync.down.b32 %r277, %r278, %r294, %r295, %r296;
	// end inline asm
	// begin inline asm
	shfl.sync.down.b32 %r282, %r283, %r294, %r295, %r296;
	// end inline asm
	mov.b64 	%rd261, {%r277, %r282};
	mov.b64 	%fd33, %rd261;
	mov.b64 	{%r288, %r293}, %rd283;
	// begin inline asm
	shfl.sync.down.b32 %r287, %r288, %r294, %r295, %r296;
	// end inline asm
	// begin inline asm
	shfl.sync.down.b32 %r292, %r293, %r294, %r295, %r296;
	// end inline asm
	mov.b64 	%rd31, {%r287, %r292};
	setp.gt.s32 	%p169, %r276, 30;
	mov.u64 	%rd285, %rd283;
	mov.f64 	%fd300, %fd298;
	@%p169 bra 	$L__BB8_31;
	abs.f64 	%fd34, %fd298;
	abs.f64 	%fd35, %fd33;
	setp.lt.f64 	%p170, %fd34, %fd35;
	mov.u64 	%rd285, %rd31;
	mov.f64 	%fd300, %fd33;
	@%p170 bra 	$L__BB8_31;
	setp.lt.f64 	%p171, %fd35, %fd34;
	mov.u64 	%rd285, %rd283;
	mov.f64 	%fd300, %fd298;
	@%p171 bra 	$L__BB8_31;
	setp.lt.s64 	%p172, %rd283, %rd31;
	min.s64 	%rd285, %rd283, %rd31;
	selp.f64 	%fd300, %fd298, %fd33, %p172;
$L__BB8_31:
	mov.b64 	%rd262, %fd300;
	mov.b64 	{%r298, %r303}, %rd262;
	mov.b32 	%r314, 2;
	mov.b32 	%r315, 31;
	mov.b32 	%r316, -1;
	// begin inline asm
	shfl.sync.down.b32 %r297, %r298, %r314, %r315, %r316;
	// end inline asm
	// begin inline asm
	shfl.sync.down.b32 %r302, %r303, %r314, %r315, %r316;
	// end inline asm
	mov.b64 	%rd263, {%r297, %r302};
	mov.b64 	%fd38, %rd263;
	mov.b64 	{%r308, %r313}, %rd285;
	// begin inline asm
	shfl.sync.down.b32 %r307, %r308, %r314, %r315, %r316;
	// end inline asm
	// begin inline asm
	shfl.sync.down.b32 %r312, %r313, %r314, %r315, %r316;
	// end inline asm
	mov.b64 	%rd34, {%r307, %r312};
	setp.gt.s32 	%p173, %r276, 29;
	mov.u64 	%rd286, %rd285;
	mov.f64 	%fd301, %fd300;
	@%p173 bra 	$L__BB8_35;
	abs.f64 	%fd39, %fd300;
	abs.f64 	%fd40, %fd38;
	setp.lt.f64 	%p174, %fd39, %fd40;
	mov.u64 	%rd286, %rd34;
	mov.f64 	%fd301, %fd38;
	@%p174 bra 	$L__BB8_35;
	setp.lt.f64 	%p175, %fd40, %fd39;
	mov.u64 	%rd286, %rd285;
	mov.f64 	%fd301, %fd300;
	@%p175 bra 	$L__BB8_35;
	setp.lt.s64 	%p176, %rd285, %rd34;
	min.s64 	%rd286, %rd285, %rd34;
	selp.f64 	%fd301, %fd300, %fd38, %p176;
$L__BB8_35:
	mov.b64 	%rd264, %fd301;
	mov.b64 	{%r318, %r323}, %rd264;
	mov.b32 	%r334, 4;
	mov.b32 	%r335, 31;
	mov.b32 	%r336, -1;
	// begin inline asm
	shfl.sync.down.b32 %r317, %r318, %r334, %r335, %r336;
	// end inline asm
	// begin inline asm
	shfl.sync.down.b32 %r322, %r323, %r334, %r335, %r336;
	// end inline asm
	mov.b64 	%rd265, {%r317, %r322};
	mov.b64 	%fd43, %rd265;
	mov.b64 	{%r328, %r333}, %rd286;
	// begin inline asm
	shfl.sync.down.b32 %r327, %r328, %r334, %r335, %r336;
	// end inline asm
	// begin inline asm
	shfl.sync.down.b32 %r332, %r333, %r334, %r335, %r336;
	// end inline asm
	mov.b64 	%rd37, {%r327, %r332};
	setp.gt.s32 	%p177, %r276, 27;
	mov.u64 	%rd287, %rd286;
	mov.f64 	%fd302, %fd301;
	@%p177 bra 	$L__BB8_39;
	abs.f64 	%fd44, %fd301;
	abs.f64 	%fd45, %fd43;
	setp.lt.f64 	%p178, %fd44, %fd45;
	mov.u64 	%rd287, %rd37;
	mov.f64 	%fd302, %fd43;
	@%p178 bra 	$L__BB8_39;
	setp.lt.f64 	%p179, %fd45, %fd44;
	mov.u64 	%rd287, %rd286;
	mov.f64 	%fd302, %fd301;
	@%p179 bra 	$L__BB8_39;
	setp.lt.s64 	%p180, %rd286, %rd37;
	min.s64 	%rd287, %rd286, %rd37;
	selp.f64 	%fd302, %fd301, %fd43, %p180;
$L__BB8_39:
	mov.b64 	%rd266, %fd302;
	mov.b64 	{%r338, %r343}, %rd266;
	mov.b32 	%r354, 8;
	mov.b32 	%r355, 31;
	mov.b32 	%r356, -1;
	// begin inline asm
	shfl.sync.down.b32 %r337, %r338, %r354, %r355, %r356;
	// end inline asm
	// begin inline asm
	shfl.sync.down.b32 %r342, %r343, %r354, %r355, %r356;
	// end inline asm
	mov.b64 	%rd267, {%r337, %r342};
	mov.b64 	%fd48, %rd267;
	mov.b64 	{%r348, %r353}, %rd287;
	// begin inline asm
	shfl.sync.down.b32 %r347, %r348, %r354, %r355, %r356;
	// end inline asm
	// begin inline asm
	shfl.sync.down.b32 %r352, %r353, %r354, %r355, %r356;
	// end inline asm
	mov.b64 	%rd40, {%r347, %r352};
	setp.gt.s32 	%p181, %r276, 23;
	mov.u64 	%rd288, %rd287;
	mov.f64 	%fd303, %fd302;
	@%p181 bra 	$L__BB8_43;
	abs.f64 	%fd49, %fd302;
	abs.f64 	%fd50, %fd48;
	setp.lt.f64 	%p182, %fd49, %fd50;
	mov.u64 	%rd288, %rd40;
	mov.f64 	%fd303, %fd48;
	@%p182 bra 	$L__BB8_43;
	setp.lt.f64 	%p183, %fd50, %fd49;
	mov.u64 	%rd288, %rd287;
	mov.f64 	%fd303, %fd302;
	@%p183 bra 	$L__BB8_43;
	setp.lt.s64 	%p184, %rd287, %rd40;
	min.s64 	%rd288, %rd287, %rd40;
	selp.f64 	%fd303, %fd302, %fd48, %p184;
$L__BB8_43:
	mov.b64 	%rd268, %fd303;
	mov.b64 	{%r358, %r363}, %rd268;
	mov.b32 	%r374, 16;
	mov.b32 	%r375, 31;
	mov.b32 	%r376, -1;
	// begin inline asm
	shfl.sync.down.b32 %r357, %r358, %r374, %r375, %r376;
	// end inline asm
	// begin inline asm
	shfl.sync.down.b32 %r362, %r363, %r374, %r375, %r376;
	// end inline asm
	mov.b64 	%rd269, {%r357, %r362};
	mov.b64 	%fd53, %rd269;
	mov.b64 	{%r368, %r373}, %rd288;
	// begin inline asm
	shfl.sync.down.b32 %r367, %r368, %r374, %r375, %r376;
	// end inline asm
	// begin inline asm
	shfl.sync.down.b32 %r372, %r373, %r374, %r375, %r376;
	// end inline asm
	mov.b64 	%rd43, {%r367, %r372};
	setp.gt.s32 	%p185, %r276, 15;
	mov.u64 	%rd340, %rd288;
	mov.f64 	%fd351, %fd303;
	@%p185 bra 	$L__BB8_47;
	abs.f64 	%fd54, %fd303;
	abs.f64 	%fd55, %fd53;
	setp.lt.f64 	%p186, %fd54, %fd55;
	mov.u64 	%rd340, %rd43;
	mov.f64 	%fd351, %fd53;
	@%p186 bra 	$L__BB8_47;
	setp.lt.f64 	%p187, %fd55, %fd54;
	mov.u64 	%rd340, %rd288;
	mov.f64 	%fd351, %fd303;
	@%p187 bra 	$L__BB8_47;
	setp.lt.s64 	%p188, %rd288, %rd43;
	min.s64 	%rd340, %rd288, %rd43;
	selp.f64 	%fd351, %fd303, %fd53, %p188;
$L__BB8_47:
	setp.ne.s32 	%p189, %r276, 0;
	@%p189 bra 	$L__BB8_49;
	shr.u32 	%r377, %r2, 1;
	and.b32  	%r378, %r377, 496;
	mov.u32 	%r379, _ZN6thrust24THRUST_300001_SM_1000_NS8cuda_cub4core6detail5shmemE;
	add.s32 	%r380, %r379, %r378;
	st.shared.f64 	[%r380+8], %fd351;
	st.shared.u64 	[%r380+16], %rd340;
$L__BB8_49:
	bar.sync 	0;
	setp.ne.s32 	%p190, %r2, 0;
	@%p190 bra 	$L__BB8_204;
	ld.shared.f64 	%fd58, [_ZN6thrust24THRUST_300001_SM_1000_NS8cuda_cub4core6detail5shmemE+24];
	ld.shared.u64 	%rd46, [_ZN6thrust24THRUST_300001_SM_1000_NS8cuda_cub4core6detail5shmemE+32];
	abs.f64 	%fd59, %fd351;
	abs.f64 	%fd60, %fd58;
	setp.lt.f64 	%p191, %fd59, %fd60;
	mov.u64 	%rd290, %rd46;
	mov.f64 	%fd305, %fd58;
	@%p191 bra 	$L__BB8_53;
	setp.lt.f64 	%p192, %fd60, %fd59;
	mov.u64 	%rd290, %rd340;
	mov.f64 	%fd305, %fd351;
	@%p192 bra 	$L__BB8_53;
	setp.lt.s64 	%p193, %rd340, %rd46;
	min.s64 	%rd290, %rd340, %rd46;
	selp.f64 	%fd305, %fd351, %fd58, %p193;
$L__BB8_53:
	ld.shared.f64 	%fd63, [_ZN6thrust24THRUST_300001_SM_1000_NS8cuda_cub4core6detail5shmemE+40];
	ld.shared.u64 	%rd49, [_ZN6thrust24THRUST_300001_SM_1000_NS8cuda_cub4core6detail5shmemE+48];
	abs.f64 	%fd64, %fd305;
	abs.f64 	%fd65, %fd63;
	setp.lt.f64 	%p194, %fd64, %fd65;
	mov.u64 	%rd291, %rd49;
	mov.f64 	%fd306, %fd63;
	@%p194 bra 	$L__BB8_56;
	setp.lt.f64 	%p195, %fd65, %fd64;
	mov.u64 	%rd291, %rd290;
	mov.f64 	%fd306, %fd305;
	@%p195 bra 	$L__BB8_56;
	setp.lt.s64 	%p196, %rd290, %rd49;
	min.s64 	%rd291, %rd290, %rd49;
	selp.f64 	%fd306, %fd305, %fd63, %p196;
$L__BB8_56:
	ld.shared.f64 	%fd68, [_ZN6thrust24THRUST_300001_SM_1000_NS8cuda_cub4core6detail5shmemE+56];
	ld.shared.u64 	%rd52, [_ZN6thrust24THRUST_300001_SM_1000_NS8cuda_cub4core6detail5shmemE+64];
	abs.f64 	%fd69, %fd306;
	abs.f64 	%fd70, %fd68;
	setp.lt.f64 	%p197, %fd69, %fd70;
	mov.u64 	%rd292, %rd52;
	mov.f64 	%fd307, %fd68;
	@%p197 bra 	$L__BB8_59;
	setp.lt.f64 	%p198, %fd70, %fd69;
	mov.u64 	%rd292, %rd291;
	mov.f64 	%fd307, %fd306;
	@%p198 bra 	$L__BB8_59;
	setp.lt.s64 	%p199, %rd291, %rd52;
	min.s64 	%rd292, %rd291, %rd52;
	selp.f64 	%fd307, %fd306, %fd68, %p199;
$L__BB8_59:
	ld.shared.f64 	%fd73, [_ZN6thrust24THRUST_300001_SM_1000_NS8cuda_cub4core6detail5shmemE+72];
	ld.shared.u64 	%rd55, [_ZN6thrust24THRUST_300001_SM_1000_NS8cuda_cub4core6detail5shmemE+80];
	abs.f64 	%fd74, %fd307;
	abs.f64 	%fd75, %fd73;
	setp.lt.f64 	%p200, %fd74, %fd75;
	mov.u64 	%rd293, %rd55;
	mov.f64 	%fd308, %fd73;
	@%p200 bra 	$L__BB8_62;
	setp.lt.f64 	%p201, %fd75, %fd74;
	mov.u64 	%rd293, %rd292;
	mov.f64 	%fd308, %fd307;
	@%p201 bra 	$L__BB8_62;
	setp.lt.s64 	%p202, %rd292, %rd55;
	min.s64 	%rd293, %rd292, %rd55;
	selp.f64 	%fd308, %fd307, %fd73, %p202;
$L__BB8_62:
	ld.shared.f64 	%fd78, [_ZN6thrust24THRUST_300001_SM_1000_NS8cuda_cub4core6detail5shmemE+88];
	ld.shared.u64 	%rd58, [_ZN6thrust24THRUST_300001_SM_1000_NS8cuda_cub4core6detail5shmemE+96];
	abs.f64 	%fd79, %fd308;
	abs.f64 	%fd80, %fd78;
	setp.lt.f64 	%p203, %fd79, %fd80;
	mov.u64 	%rd294, %rd58;
	mov.f64 	%fd309, %fd78;
	@%p203 bra 	$L__BB8_65;
	setp.lt.f64 	%p204, %fd80, %fd79;
	mov.u64 	%rd294, %rd293;
	mov.f64 	%fd309, %fd308;
	@%p204 bra 	$L__BB8_65;
	setp.lt.s64 	%p205, %rd293, %rd58;
	min.s64 	%rd294, %rd293, %rd58;
	selp.f64 	%fd309, %fd308, %fd78, %p205;
$L__BB8_65:
	ld.shared.f64 	%fd83, [_ZN6thrust24THRUST_300001_SM_1000_NS8cuda_cub4core6detail5shmemE+104];
	ld.shared.u64 	%rd61, [_ZN6thrust24THRUST_300001_SM_1000_NS8cuda_cub4core6detail5shmemE+112];
	abs.f64 	%fd84, %fd309;
	abs.f64 	%fd85, %fd83;
	setp.lt.f64 	%p206, %fd84, %fd85;
	mov.u64 	%rd295, %rd61;
	mov.f64 	%fd310, %fd83;
	@%p206 bra 	$L__BB8_68;
	setp.lt.f64 	%p207, %fd85, %fd84;
	mov.u64 	%rd295, %rd294;
	mov.f64 	%fd310, %fd309;
	@%p207 bra 	$L__BB8_68;
	setp.lt.s64 	%p208, %rd294, %rd61;
	min.s64 	%rd295, %rd294, %rd61;
	selp.f64 	%fd310, %fd309, %fd83, %p208;
$L__BB8_68:
	ld.shared.f64 	%fd88, [_ZN6thrust24THRUST_300001_SM_1000_NS8cuda_cub4core6detail5shmemE+120];
	ld.shared.u64 	%rd64, [_ZN6thrust24THRUST_300001_SM_1000_NS8cuda_cub4core6detail5shmemE+128];
	abs.f64 	%fd89, %fd310;
	abs.f64 	%fd90, %fd88;
	setp.lt.f64 	%p209, %fd89, %fd90;
	mov.u64 	%rd340, %rd64;
	mov.f64 	%fd351, %fd88;
	@%p209 bra 	$L__BB8_204;
	setp.lt.f64 	%p210, %fd90, %fd89;
	mov.u64 	%rd340, %rd295;
	mov.f64 	%fd351, %fd310;
	@%p210 bra 	$L__BB8_204;
	setp.lt.s64 	%p211, %rd295, %rd64;
	min.s64 	%rd340, %rd295, %rd64;
	selp.f64 	%fd351, %fd310, %fd88, %p211;
	bra.uni 	$L__BB8_204;
$L__BB8_71:
	// begin inline asm
	mov.u32 %r163, %laneid;
	// end inline asm
	and.b32  	%r184, %r2, 992;
	add.s32 	%r185, %r184, 32;
	setp.gt.s32 	%p118, %r185, %r1;
	not.b32 	%r186, %r184;
	add.s32 	%r187, %r1, %r186;
	selp.b32 	%r182, %r187, 31, %p118;
	mov.b64 	%rd250, %fd298;
	mov.b64 	{%r165, %r170}, %rd250;
	mov.b32 	%r181, 1;
	mov.b32 	%r183, -1;
	// begin inline asm
	shfl.sync.down.b32 %r164, %r165, %r181, %r182, %r183;
	// end inline asm
	// begin inline asm
	shfl.sync.down.b32 %r169, %r170, %r181, %r182, %r183;
	// end inline asm
	mov.b64 	%rd251, {%r164, %r169};
	mov.b64 	%fd92, %rd251;
	mov.b64 	{%r175, %r180}, %rd283;
	// begin inline asm
	shfl.sync.down.b32 %r174, %r175, %r181, %r182, %r183;
	// end inline asm
	// begin inline asm
	shfl.sync.down.b32 %r179, %r180, %r181, %r182, %r183;
	// end inline asm
	mov.b64 	%rd66, {%r174, %r179};
	setp.ge.s32 	%p119, %r163, %r182;
	mov.u64 	%rd296, %rd283;
	mov.f64 	%fd311, %fd298;
	@%p119 bra 	$L__BB8_75;
	abs.f64 	%fd93, %fd298;
	abs.f64 	%fd94, %fd92;
	setp.lt.f64 	%p120, %fd93, %fd94;
	mov.u64 	%rd296, %rd66;
	mov.f64 	%fd311, %fd92;
	@%p120 bra 	$L__BB8_75;
	setp.lt.f64 	%p121, %fd94, %fd93;
	mov.u64 	%rd296, %rd283;
	mov.f64 	%fd311, %fd298;
	@%p121 bra 	$L__BB8_75;
	setp.lt.s64 	%p122, %rd283, %rd66;
	min.s64 	%rd296, %rd283, %rd66;
	selp.f64 	%fd311, %fd298, %fd92, %p122;
$L__BB8_75:
	mov.b64 	%rd252, %fd311;
	mov.b64 	{%r189, %r194}, %rd252;
	mov.b32 	%r205, 2;
	mov.b32 	%r207, -1;
	// begin inline asm
	shfl.sync.down.b32 %r188, %r189, %r205, %r182, %r207;
	// end inline asm
	// begin inline asm
	shfl.sync.down.b32 %r193, %r194, %r205, %r182, %r207;
	// end inline asm
	mov.b64 	%rd253, {%r188, %r193};
	mov.b64 	%fd97, %rd253;
	mov.b64 	{%r199, %r204}, %rd296;
	// begin inline asm
	shfl.sync.down.b32 %r198, %r199, %r205, %r182, %r207;
	// end inline asm
	// begin inline asm
	shfl.sync.down.b32 %r203, %r204, %r205, %r182, %r207;
	// end inline asm
	mov.b64 	%rd69, {%r198, %r203};
	add.s32 	%r208, %r163, 2;
	setp.gt.s32 	%p123, %r208, %r182;
	mov.u64 	%rd297, %rd296;
	mov.f64 	%fd312, %fd311;
	@%p123 bra 	$L__BB8_79;
	abs.f64 	%fd98, %fd311;
	abs.f64 	%fd99, %fd97;
	setp.lt.f64 	%p124, %fd98, %fd99;
	mov.u64 	%rd297, %rd69;
	mov.f64 	%fd312, %fd97;
	@%p124 bra 	$L__BB8_79;
	setp.lt.f64 	%p125, %fd99, %fd98;
	mov.u64 	%rd297, %rd296;
	mov.f64 	%fd312, %fd311;
	@%p125 bra 	$L__BB8_79;
	setp.lt.s64 	%p126, %rd296, %rd69;
	min.s64 	%rd297, %rd296, %rd69;
	selp.f64 	%fd312, %fd311, %fd97, %p126;
$L__BB8_79:
	mov.b64 	%rd254, %fd312;
	mov.b64 	{%r210, %r215}, %rd254;
	mov.b32 	%r226, 4;
	mov.b32 	%r228, -1;
	// begin inline asm
	shfl.sync.down.b32 %r209, %r210, %r226, %r182, %r228;
	// end inline asm
	// begin inline asm
	shfl.sync.down.b32 %r214, %r215, %r226, %r182, %r228;
	// end inline asm
	mov.b64 	%rd255, {%r209, %r214};
	mov.b64 	%fd102, %rd255;
	mov.b64 	{%r220, %r225}, %rd297;
	// begin inline asm
	shfl.sync.down.b32 %r219, %r220, %r226, %r182, %r228;
	// end inline asm
	// begin inline asm
	shfl.sync.down.b32 %r224, %r225, %r226, %r182, %r228;
	// end inline asm
	mov.b64 	%rd72, {%r219, %r224};
	add.s32 	%r229, %r163, 4;
	setp.gt.s32 	%p127, %r229, %r182;
	mov.u64 	%rd298, %rd297;
	mov.f64 	%fd313, %fd312;
	@%p127 bra 	$L__BB8_83;
	abs.f64 	%fd103, %fd312;
	abs.f64 	%fd104, %fd102;
	setp.lt.f64 	%p128, %fd103, %fd104;
	mov.u64 	%rd298, %rd72;
	mov.f64 	%fd313, %fd102;
	@%p128 bra 	$L__BB8_83;
	setp.lt.f64 	%p129, %fd104, %fd103;
	mov.u64 	%rd298, %rd297;
	mov.f64 	%fd313, %fd312;
	@%p129 bra 	$L__BB8_83;
	setp.lt.s64 	%p130, %rd297, %rd72;
	min.s64 	%rd298, %rd297, %rd72;
	selp.f64 	%fd313, %fd312, %fd102, %p130;
$L__BB8_83:
	mov.b64 	%rd256, %fd313;
	mov.b64 	{%r231, %r236}, %rd256;
	mov.b32 	%r247, 8;
	mov.b32 	%r249, -1;
	// begin inline asm
	shfl.sync.down.b32 %r230, %r231, %r247, %r182, %r249;
	// end inline asm
	// begin inline asm
	shfl.sync.down.b32 %r235, %r236, %r247, %r182, %r249;
	// end inline asm
	mov.b64 	%rd257, {%r230, %r235};
	mov.b64 	%fd107, %rd257;
	mov.b64 	{%r241, %r246}, %rd298;
	// begin inline asm
	shfl.sync.down.b32 %r240, %r241, %r247, %r182, %r249;
	// end inline asm
	// begin inline asm
	shfl.sync.down.b32 %r245, %r246, %r247, %r182, %r249;
	// end inline asm
	mov.b64 	%rd75, {%r240, %r245};
	add.s32 	%r250, %r163, 8;
	setp.gt.s32 	%p131, %r250, %r182;
	mov.u64 	%rd299, %rd298;
	mov.f64 	%fd314, %fd313;
	@%p131 bra 	$L__BB8_87;
	abs.f64 	%fd108, %fd313;
	abs.f64 	%fd109, %fd107;
	setp.lt.f64 	%p132, %fd108, %fd109;
	mov.u64 	%rd299, %rd75;
	mov.f64 	%fd314, %fd107;
	@%p132 bra 	$L__BB8_87;
	setp.lt.f64 	%p133, %fd109, %fd108;
	mov.u64 	%rd299, %rd298;
	mov.f64 	%fd314, %fd313;
	@%p133 bra 	$L__BB8_87;
	setp.lt.s64 	%p134, %rd298, %rd75;
	min.s64 	%rd299, %rd298, %rd75;
	selp.f64 	%fd314, %fd313, %fd107, %p134;
$L__BB8_87:
	mov.b64 	%rd258, %fd314;
	mov.b64 	{%r252, %r257}, %rd258;
	mov.b32 	%r268, 16;
	mov.b32 	%r270, -1;
	// begin inline asm
	shfl.sync.down.b32 %r251, %r252, %r268, %r182, %r270;
	// end inline asm
	// begin inline asm
	shfl.sync.down.b32 %r256, %r257, %r268, %r182, %r270;
	// end inline asm
	mov.b64 	%rd259, {%r251, %r256};
	mov.b64 	%fd112, %rd259;
	mov.b64 	{%r262, %r267}, %rd299;
	// begin inline asm
	shfl.sync.down.b32 %r261, %r262, %r268, %r182, %r270;
	// end inline asm
	// begin inline asm
	shfl.sync.down.b32 %r266, %r267, %r268, %r182, %r270;
	// end inline asm
	mov.b64 	%rd78, {%r261, %r266};
	add.s32 	%r271, %r163, 16;
	setp.gt.s32 	%p135, %r271, %r182;
	mov.u64 	%rd340, %rd299;
	mov.f64 	%fd351, %fd314;
	@%p135 bra 	$L__BB8_91;
	abs.f64 	%fd113, %fd314;
	abs.f64 	%fd114, %fd112;
	setp.lt.f64 	%p136, %fd113, %fd114;
	mov.u64 	%rd340, %rd78;
	mov.f64 	%fd351, %fd112;
	@%p136 bra 	$L__BB8_91;
	setp.lt.f64 	%p137, %fd114, %fd113;
	mov.u64 	%rd340, %rd299;
	mov.f64 	%fd351, %fd314;
	@%p137 bra 	$L__BB8_91;
	setp.lt.s64 	%p138, %rd299, %rd78;
	min.s64 	%rd340, %rd299, %rd78;
	selp.f64 	%fd351, %fd314, %fd112, %p138;
$L__BB8_91:
	setp.ne.s32 	%p139, %r163, 0;
	@%p139 bra 	$L__BB8_93;
	shr.u32 	%r272, %r2, 1;
	and.b32  	%r273, %r272, 496;
	mov.u32 	%r274, _ZN6thrust24THRUST_300001_SM_1000_NS8cuda_cub4core6detail5shmemE;
	add.s32 	%r275, %r274, %r273;
	st.shared.f64 	[%r275+8], %fd351;
	st.shared.u64 	[%r275+16], %rd340;
$L__BB8_93:
	bar.sync 	0;
	setp.ne.s32 	%p140, %r2, 0;
	@%p140 bra 	$L__BB8_204;
	setp.lt.s32 	%p141, %r1, 33;
	mov.f64 	%fd316, %fd351;
	mov.u64 	%rd301, %rd340;
	@%p141 bra 	$L__BB8_98;
	ld.shared.f64 	%fd117, [_ZN6thrust24THRUST_300001_SM_1000_NS8cuda_cub4core6detail5shmemE+24];
	ld.shared.u64 	%rd81, [_ZN6thrust24THRUST_300001_SM_1000_NS8cuda_cub4core6detail5shmemE+32];
	abs.f64 	%fd118, %fd351;
	abs.f64 	%fd119, %fd117;
	setp.lt.f64 	%p142, %fd118, %fd119;
	mov.f64 	%fd316, %fd117;
	mov.u64 	%rd301, %rd81;
	@%p142 bra 	$L__BB8_98;
	setp.lt.f64 	%p143, %fd119, %fd118;
	mov.f64 	%fd316, %fd351;
	mov.u64 	%rd301, %rd340;
	@%p143 bra 	$L__BB8_98;
	setp.lt.s64 	%p144, %rd340, %rd81;
	min.s64 	%rd301, %rd340, %rd81;
	selp.f64 	%fd316, %fd351, %fd117, %p144;
$L__BB8_98:
	setp.lt.s32 	%p145, %r1, 65;
	mov.f64 	%fd317, %fd316;
	mov.u64 	%rd302, %rd301;
	@%p145 bra 	$L__BB8_102;
	ld.shared.f64 	%fd122, [_ZN6thrust24THRUST_300001_SM_1000_NS8cuda_cub4core6detail5shmemE+40];
	ld.shared.u64 	%rd84, [_ZN6thrust24THRUST_300001_SM_1000_NS8cuda_cub4core6detail5shmemE+48];
	abs.f64 	%fd123, %fd316;
	abs.f64 	%fd124, %fd122;
	setp.lt.f64 	%p146, %fd123, %fd124;
	mov.f64 	%fd317, %fd122;
	mov.u64 	%rd302, %rd84;
	@%p146 bra 	$L__BB8_102;
	setp.lt.f64 	%p147, %fd124, %fd123;
	mov.f64 	%fd317, %fd316;
	mov.u64 	%rd302, %rd301;
	@%p147 bra 	$L__BB8_102;
	setp.lt.s64 	%p148, %rd301, %rd84;
	min.s64 	%rd302, %rd301, %rd84;
	selp.f64 	%fd317, %fd316, %fd122, %p148;
$L__BB8_102:
	setp.lt.s32 	%p149, %r1, 97;
	mov.f64 	%fd318, %fd317;
	mov.u64 	%rd303, %rd302;
	@%p149 bra 	$L__BB8_106;
	ld.shared.f64 	%fd127, [_ZN6thrust24THRUST_300001_SM_1000_NS8cuda_cub4core6detail5shmemE+56];
	ld.shared.u64 	%rd87, [_ZN6thrust24THRUST_300001_SM_1000_NS8cuda_cub4core6detail5shmemE+64];
	abs.f64 	%fd128, %fd317;
	abs.f64 	%fd129, %fd127;
	setp.lt.f64 	%p150, %fd128, %fd129;
	mov.f64 	%fd318, %fd127;
	mov.u64 	%rd303, %rd87;
	@%p150 bra 	$L__BB8_106;
	setp.lt.f64 	%p151, %fd129, %fd128;
	mov.f64 	%fd318, %fd317;
	mov.u64 	%rd303, %rd302;
	@%p151 bra 	$L__BB8_106;
	setp.lt.s64 	%p152, %rd302, %rd87;
	min.s64 	%rd303, %rd302, %rd87;
	selp.f64 	%fd318, %fd317, %fd127, %p152;
$L__BB8_106:
	setp.lt.s32 	%p153, %r1, 129;
	mov.f64 	%fd319, %fd318;
	mov.u64 	%rd304, %rd303;
	@%p153 bra 	$L__BB8_110;
	ld.shared.f64 	%fd132, [_ZN6thrust24THRUST_300001_SM_1000_NS8cuda_cub4core6detail5shmemE+72];
	ld.shared.u64 	%rd90, [_ZN6thrust24THRUST_300001_SM_1000_NS8cuda_cub4core6detail5shmemE+80];
	abs.f64 	%fd133, %fd318;
	abs.f64 	%fd134, %fd132;
	setp.lt.f64 	%p154, %fd133, %fd134;
	mov.f64 	%fd319, %fd132;
	mov.u64 	%rd304, %rd90;
	@%p154 bra 	$L__BB8_110;
	setp.lt.f64 	%p155, %fd134, %fd133;
	mov.f64 	%fd319, %fd318;
	mov.u64 	%rd304, %rd303;
	@%p155 bra 	$L__BB8_110;
	setp.lt.s64 	%p156, %rd303, %rd90;
	min.s64 	%rd304, %rd303, %rd90;
	selp.f64 	%fd319, %fd318, %fd132, %p156;
$L__BB8_110:
	setp.lt.s32 	%p157, %r1, 161;
	mov.f64 	%fd320, %fd319;
	mov.u64 	%rd305, %rd304;
	@%p157 bra 	$L__BB8_114;
	ld.shared.f64 	%fd137, [_ZN6thrust24THRUST_300001_SM_1000_NS8cuda_cub4core6detail5shmemE+88];
	ld.shared.u64 	%rd93, [_ZN6thrust24THRUST_300001_SM_1000_NS8cuda_cub4core6detail5shmemE+96];
	abs.f64 	%fd138, %fd319;
	abs.f64 	%fd139, %fd137;
	setp.lt.f64 	%p158, %fd138, %fd139;
	mov.f64 	%fd320, %fd137;
	mov.u64 	%rd305, %rd93;
	@%p158 bra 	$L__BB8_114;
	setp.lt.f64 	%p159, %fd139, %fd138;
	mov.f64 	%fd320, %fd319;
	mov.u64 	%rd305, %rd304;
	@%p159 bra 	$L__BB8_114;
	setp.lt.s64 	%p160, %rd304, %rd93;
	min.s64 	%rd305, %rd304, %rd93;
	selp.f64 	%fd320, %fd319, %fd137, %p160;
$L__BB8_114:
	setp.lt.s32 	%p161, %r1, 193;
	mov.f64 	%fd321, %fd320;
	mov.u64 	%rd306, %rd305;
	@%p161 bra 	$L__BB8_118;
	ld.shared.f64 	%fd142, [_ZN6thrust24THRUST_300001_SM_1000_NS8cuda_cub4core6detail5shmemE+104];
	ld.shared.u64 	%rd96, [_ZN6thrust24THRUST_300001_SM_1000_NS8cuda_cub4core6detail5shmemE+112];
	abs.f64 	%fd143, %fd320;
	abs.f64 	%fd144, %fd142;
	setp.lt.f64 	%p162, %fd143, %fd144;
	mov.f64 	%fd321, %fd142;
	mov.u64 	%rd306, %rd96;
	@%p162 bra 	$L__BB8_118;
	setp.lt.f64 	%p163, %fd144, %fd143;
	mov.f64 	%fd321, %fd320;
	mov.u64 	%rd306, %rd305;
	@%p163 bra 	$L__BB8_118;
	setp.lt.s64 	%p164, %rd305, %rd96;
	min.s64 	%rd306, %rd305, %rd96;
	selp.f64 	%fd321, %fd320, %fd142, %p164;
$L__BB8_118:
	setp.lt.s32 	%p165, %r1, 225;
	mov.u64 	%rd340, %rd306;
	mov.f64 	%fd351, %fd321;
	@%p165 bra 	$L__BB8_204;
	ld.shared.f64 	%fd147, [_ZN6thrust24THRUST_300001_SM_1000_NS8cuda_cub4core6detail5shmemE+120];
	ld.shared.u64 	%rd99, [_ZN6thrust24THRUST_300001_SM_1000_NS8cuda_cub4core6detail5shmemE+128];
	abs.f64 	%fd148, %fd321;
	abs.f64 	%fd149, %fd147;
	setp.lt.f64 	%p166, %fd148, %fd149;
	mov.u64 	%rd340, %rd99;
	mov.f64 	%fd351, %fd147;
	@%p166 bra 	$L__BB8_204;
	setp.lt.f64 	%p167, %fd149, %fd148;
	mov.u64 	%rd340, %rd306;
	mov.f64 	%fd351, %fd321;
	@%p167 bra 	$L__BB8_204;
	setp.lt.s64 	%p168, %rd306, %rd99;
	min.s64 	%rd340, %rd306, %rd99;
	selp.f64 	%fd351, %fd321, %fd147, %p168;
	bra.uni 	$L__BB8_204;
$L__BB8_122:
	mov.u32 	%r18, %tid.x;
	cvt.u64.u32 	%rd101, %r18;
	mul.wide.u32 	%rd195, %r18, 8;
	add.s64 	%rd102, %rd1, %rd195;
	ld.global.f64 	%fd274, [%rd102];
	add.s32 	%r31, %r18, 256;
	cvt.u64.u32 	%rd196, %r31;
	ld.global.f64 	%fd275, [%rd102+2048];
	add.s32 	%r32, %r18, 512;
	cvt.u64.u32 	%rd197, %r32;
	ld.global.f64 	%fd276, [%rd102+4096];
	add.s32 	%r33, %r18, 768;
	cvt.u64.u32 	%rd198, %r33;
	ld.global.f64 	%fd277, [%rd102+6144];
	or.b32  	%r34, %r18, 1024;
	cvt.u64.u32 	%rd103, %r34;
	add.s64 	%rd327, %rd192, %rd103;
	ld.global.f64 	%fd338, [%rd102+8192];
	abs.f64 	%fd278, %fd274;
	abs.f64 	%fd279, %fd275;
	setp.geu.f64 	%p3, %fd278, %fd279;
	selp.f64 	%fd280, %fd274, %fd275, %p3;
	selp.b64 	%rd199, %rd101, %rd196, %p3;
	abs.f64 	%fd281, %fd280;
	abs.f64 	%fd282, %fd276;
	setp.geu.f64 	%p4, %fd281, %fd282;
	selp.f64 	%fd283, %fd280, %fd276, %p4;
	selp.b64 	%rd200, %rd199, %rd197, %p4;
	abs.f64 	%fd284, %fd283;
	abs.f64 	%fd285, %fd277;
	setp.geu.f64 	%p5, %fd284, %fd285;
	selp.f64 	%fd152, %fd283, %fd277, %p5;
	selp.b64 	%rd105, %rd200, %rd198, %p5;
	abs.f64 	%fd153, %fd152;
	abs.f64 	%fd154, %fd338;
	setp.lt.f64 	%p6, %fd153, %fd154;
	@%p6 bra 	$L__BB8_124;
	setp.lt.f64 	%p7, %fd154, %fd153;
	setp.lt.u64 	%p8, %rd105, %rd103;
	or.pred  	%p9, %p7, %p8;
	selp.f64 	%fd338, %fd152, %fd338, %p9;
	add.s64 	%rd203, %rd192, %rd105;
	selp.b64 	%rd327, %rd203, %rd327, %p9;
$L__BB8_124:
	setp.lt.u64 	%p10, %rd194, 2560;
	mov.b64 	%rd316, 1280;
	@%p10 bra 	$L__BB8_137;
	mov.b64 	%rd308, 1280;
	mov.f64 	%fd323, %fd338;
$L__BB8_126:
	add.s64 	%rd206, %rd308, %rd101;
	shl.b64 	%rd207, %rd308, 3;
	add.s64 	%rd208, %rd102, %rd207;
	add.s64 	%rd310, %rd206, %rd192;
	ld.global.f64 	%fd324, [%rd208];
	ld.global.f64 	%fd325, [%rd208+2048];
	ld.global.f64 	%fd326, [%rd208+4096];
	add.s64 	%rd313, %rd310, 768;
	ld.global.f64 	%fd327, [%rd208+6144];
	ld.global.f64 	%fd338, [%rd208+8192];
	abs.f64 	%fd163, %fd323;
	abs.f64 	%fd164, %fd324;
	setp.lt.f64 	%p11, %fd163, %fd164;
	@%p11 bra 	$L__BB8_128;
	setp.lt.f64 	%p12, %fd164, %fd163;
	setp.lt.s64 	%p13, %rd327, %rd310;
	or.pred  	%p14, %p12, %p13;
	selp.f64 	%fd324, %fd323, %fd324, %p14;
	selp.b64 	%rd310, %rd327, %rd310, %p14;
$L__BB8_128:
	add.s64 	%rd209, %rd308, %rd101;
	add.s64 	%rd210, %rd209, %rd192;
	add.s64 	%rd311, %rd210, 256;
	abs.f64 	%fd167, %fd324;
	abs.f64 	%fd168, %fd325;
	setp.lt.f64 	%p15, %fd167, %fd168;
	@%p15 bra 	$L__BB8_130;
	setp.lt.f64 	%p16, %fd168, %fd167;
	setp.lt.s64 	%p17, %rd310, %rd311;
	or.pred  	%p18, %p16, %p17;
	selp.f64 	%fd325, %fd324, %fd325, %p18;
	selp.b64 	%rd311, %rd310, %rd311, %p18;
$L__BB8_130:
	add.s64 	%rd211, %rd308, %rd101;
	add.s64 	%rd212, %rd211, %rd192;
	add.s64 	%rd312, %rd212, 512;
	abs.f64 	%fd171, %fd325;
	abs.f64 	%fd172, %fd326;
	setp.lt.f64 	%p19, %fd171, %fd172;
	@%p19 bra 	$L__BB8_132;
	setp.lt.f64 	%p20, %fd172, %fd171;
	setp.lt.s64 	%p21, %rd311, %rd312;
	or.pred  	%p22, %p20, %p21;
	selp.f64 	%fd326, %fd325, %fd326, %p22;
	selp.b64 	%rd312, %rd311, %rd312, %p22;
$L__BB8_132:
	abs.f64 	%fd175, %fd326;
	abs.f64 	%fd176, %fd327;
	setp.lt.f64 	%p23, %fd175, %fd176;
	@%p23 bra 	$L__BB8_134;
	setp.lt.f64 	%p24, %fd176, %fd175;
	setp.lt.s64 	%p25, %rd312, %rd313;
	or.pred  	%p26, %p24, %p25;
	selp.f64 	%fd327, %fd326, %fd327, %p26;
	selp.b64 	%rd313, %rd312, %rd313, %p26;
$L__BB8_134:
	add.s64 	%rd213, %rd308, %rd101;
	add.s64 	%rd214, %rd213, %rd192;
	add.s64 	%rd327, %rd214, 1024;
	abs.f64 	%fd179, %fd327;
	abs.f64 	%fd180, %fd338;
	setp.lt.f64 	%p27, %fd179, %fd180;
	@%p27 bra 	$L__BB8_136;
	setp.lt.f64 	%p28, %fd180, %fd179;
	setp.lt.s64 	%p29, %rd313, %rd327;
	or.pred  	%p30, %p28, %p29;
	selp.f64 	%fd338, %fd327, %fd338, %p30;
	selp.b64 	%rd327, %rd313, %rd327, %p30;
$L__BB8_136:
	add.s64 	%rd316, %rd308, 1280;
	add.s64 	%rd215, %rd308, 2560;
	setp.le.s64 	%p31, %rd215, %rd194;
	mov.u64 	%rd308, %rd316;
	mov.f64 	%fd323, %fd338;
	@%p31 bra 	$L__BB8_126;
$L__BB8_137:
	setp.le.s64 	%p32, %rd194, %rd316;
	@%p32 bra 	$L__BB8_160;
	cvt.u32.u64 	%r35, %rd316;
	cvt.u32.u64 	%r36, %rd194;
	sub.s32 	%r19, %r36, %r35;
	setp.ge.s32 	%p33, %r18, %r19;
	@%p33 bra 	$L__BB8_160;
	cvta.to.global.u64 	%rd128, %rd191;
	not.b32 	%r38, %r18;
	add.s32 	%r39, %r38, %r36;
	sub.s32 	%r20, %r39, %r35;
	and.b32  	%r41, %r20, 768;
	setp.eq.s32 	%p34, %r41, 768;
	mov.u32 	%r389, %r18;
	@%p34 bra 	$L__BB8_145;
	add.s64 	%rd217, %rd316, %rd101;
	add.s64 	%rd318, %rd217, %rd192;
	shl.b64 	%rd218, %rd217, 3;
	add.s64 	%rd317, %rd128, %rd218;
	shr.u32 	%r42, %r20, 8;
	add.s32 	%r43, %r42, 1;
	and.b32  	%r44, %r43, 3;
	neg.s32 	%r387, %r44;
	mov.u32 	%r389, %r18;
$L__BB8_141:
	.pragma "nounroll";
	mov.u64 	%rd133, %rd327;
	mov.f64 	%fd184, %fd338;
	ld.global.f64 	%fd185, [%rd317];
	abs.f64 	%fd186, %fd184;
	abs.f64 	%fd187, %fd185;
	setp.lt.f64 	%p35, %fd186, %fd187;
	mov.f64 	%fd338, %fd185;
	mov.u64 	%rd327, %rd318;
	@%p35 bra 	$L__BB8_144;
	setp.lt.f64 	%p36, %fd187, %fd186;
	mov.f64 	%fd338, %fd184;
	mov.u64 	%rd327, %rd133;
	@%p36 bra 	$L__BB8_144;
	setp.lt.s64 	%p37, %rd133, %rd318;
	selp.f64 	%fd338, %fd184, %fd185, %p37;
	min.s64 	%rd327, %rd133, %rd318;
$L__BB8_144:
	add.s32 	%r389, %r389, 256;
	add.s64 	%rd318, %rd318, 256;
	add.s64 	%rd317, %rd317, 2048;
	add.s32 	%r387, %r387, 1;
	setp.ne.s32 	%p38, %r387, 0;
	@%p38 bra 	$L__BB8_141;
$L__BB8_145:
	setp.lt.u32 	%p39, %r20, 768;
	@%p39 bra 	$L__BB8_160;
	add.s32 	%r390, %r389, 512;
$L__BB8_147:
	mov.u32 	%r28, %r390;
	add.s32 	%r45, %r28, -512;
	cvt.u64.u32 	%rd219, %r45;
	add.s64 	%rd220, %rd316, %rd219;
	shl.b64 	%rd221, %rd220, 3;
	add.s64 	%rd141, %rd128, %rd221;
	add.s64 	%rd142, %rd220, %rd192;
	ld.global.f64 	%fd193, [%rd141];
	abs.f64 	%fd194, %fd338;
	abs.f64 	%fd195, %fd193;
	setp.lt.f64 	%p40, %fd194, %fd195;
	mov.f64 	%fd335, %fd193;
	mov.u64 	%rd324, %rd142;
	@%p40 bra 	$L__BB8_150;
	setp.lt.f64 	%p41, %fd195, %fd194;
	mov.f64 	%fd335, %fd338;
	mov.u64 	%rd324, %rd327;
	@%p41 bra 	$L__BB8_150;
	setp.lt.s64 	%p42, %rd327, %rd142;
	selp.f64 	%fd335, %fd338, %fd193, %p42;
	min.s64 	%rd324, %rd327, %rd142;
$L__BB8_150:
	add.s32 	%r46, %r28, -256;
	cvt.u64.u32 	%rd222, %r46;
	add.s64 	%rd223, %rd316, %rd222;
	add.s64 	%rd145, %rd223, %rd192;
	ld.global.f64 	%fd198, [%rd141+2048];
	abs.f64 	%fd199, %fd335;
	abs.f64 	%fd200, %fd198;
	setp.lt.f64 	%p43, %fd199, %fd200;
	mov.f64 	%fd336, %fd198;
	mov.u64 	%rd325, %rd145;
	@%p43 bra 	$L__BB8_153;
	setp.lt.f64 	%p44, %fd200, %fd199;
	mov.f64 	%fd336, %fd335;
	mov.u64 	%rd325, %rd324;
	@%p44 bra 	$L__BB8_153;
	setp.lt.s64 	%p45, %rd324, %rd145;
	selp.f64 	%fd336, %fd335, %fd198, %p45;
	min.s64 	%rd325, %rd324, %rd145;
$L__BB8_153:
	cvt.u64.u32 	%rd224, %r28;
	add.s64 	%rd225, %rd316, %rd224;
	add.s64 	%rd148, %rd225, %rd192;
	ld.global.f64 	%fd203, [%rd141+4096];
	abs.f64 	%fd204, %fd336;
	abs.f64 	%fd205, %fd203;
	setp.lt.f64 	%p46, %fd204, %fd205;
	mov.f64 	%fd337, %fd203;
	mov.u64 	%rd326, %rd148;
	@%p46 bra 	$L__BB8_156;
	setp.lt.f64 	%p47, %fd205, %fd204;
	mov.f64 	%fd337, %fd336;
	mov.u64 	%rd326, %rd325;
	@%p47 bra 	$L__BB8_156;
	setp.lt.s64 	%p48, %rd325, %rd148;
	selp.f64 	%fd337, %fd336, %fd203, %p48;
	min.s64 	%rd326, %rd325, %rd148;
$L__BB8_156:
	add.s32 	%r47, %r28, 256;
	cvt.u64.u32 	%rd226, %r47;
	add.s64 	%rd227, %rd316, %rd226;
	add.s64 	%rd151, %rd227, %rd192;
	ld.global.f64 	%fd208, [%rd141+6144];
	abs.f64 	%fd209, %fd337;
	abs.f64 	%fd210, %fd208;
	setp.lt.f64 	%p49, %fd209, %fd210;
	mov.f64 	%fd338, %fd208;
	mov.u64 	%rd327, %rd151;
	@%p49 bra 	$L__BB8_159;
	setp.lt.f64 	%p50, %fd210, %fd209;
	mov.f64 	%fd338, %fd337;
	mov.u64 	%rd327, %rd326;
	@%p50 bra 	$L__BB8_159;
	setp.lt.s64 	%p51, %rd326, %rd151;
	selp.f64 	%fd338, %fd337, %fd208, %p51;
	min.s64 	%rd327, %rd326, %rd151;
$L__BB8_159:
	add.s32 	%r390, %r28, 1024;
	add.s32 	%r48, %r28, 512;
	setp.lt.s32 	%p52, %r48, %r19;
	@%p52 bra 	$L__BB8_147;
$L__BB8_160:
	// begin inline asm
	mov.u32 %r49, %laneid;
	// end inline asm
	mov.b64 	%rd228, %fd338;
	mov.b64 	{%r51, %r56}, %rd228;
	mov.b32 	%r67, 1;
	mov.b32 	%r68, 31;
	mov.b32 	%r69, -1;
	// begin inline asm
	shfl.sync.down.b32 %r50, %r51, %r67, %r68, %r69;
	// end inline asm
	// begin inline asm
	shfl.sync.down.b32 %r55, %r56, %r67, %r68, %r69;
	// end inline asm
	mov.b64 	%rd229, {%r50, %r55};
	mov.b64 	%fd214, %rd229;
	mov.b64 	{%r61, %r66}, %rd327;
	// begin inline asm
	shfl.sync.down.b32 %r60, %r61, %r67, %r68, %r69;
	// end inline asm
	// begin inline asm
	shfl.sync.down.b32 %r65, %r66, %r67, %r68, %r69;
	// end inline asm
	mov.b64 	%rd155, {%r60, %r65};
	setp.gt.s32 	%p53, %r49, 30;
	mov.f64 	%fd340, %fd338;
	mov.u64 	%rd329, %rd327;
	@%p53 bra 	$L__BB8_164;
	abs.f64 	%fd215, %fd338;
	abs.f64 	%fd216, %fd214;
	setp.lt.f64 	%p54, %fd215, %fd216;
	mov.f64 	%fd340, %fd214;
	mov.u64 	%rd329, %rd155;
	@%p54 bra 	$L__BB8_164;
	setp.lt.f64 	%p55, %fd216, %fd215;
	mov.f64 	%fd340, %fd338;
	mov.u64 	%rd329, %rd327;
	@%p55 bra 	$L__BB8_164;
	setp.lt.s64 	%p56, %rd327, %rd155;
	selp.f64 	%fd340, %fd338, %fd214, %p56;
	min.s64 	%rd329, %rd327, %rd155;
$L__BB8_164:
	mov.b64 	%rd230, %fd340;
	mov.b64 	{%r71, %r76}, %rd230;
	mov.b32 	%r87, 2;
	mov.b32 	%r88, 31;
	mov.b32 	%r89, -1;
	// begin inline asm
	shfl.sync.down.b32 %r70, %r71, %r87, %r88, %r89;
	// end inline asm
	// begin inline asm
	shfl.sync.down.b32 %r75, %r76, %r87, %r88, %r89;
	// end inline asm
	mov.b64 	%rd231, {%r70, %r75};
	mov.b64 	%fd219, %rd231;
	mov.b64 	{%r81, %r86}, %rd329;
	// begin inline asm
	shfl.sync.down.b32 %r80, %r81, %r87, %r88, %r89;
	// end inline asm
	// begin inline asm
	shfl.sync.down.b32 %r85, %r86, %r87, %r88, %r89;
	// end inline asm
	mov.b64 	%rd158, {%r80, %r85};
	setp.gt.s32 	%p57, %r49, 29;
	mov.f64 	%fd341, %fd340;
	mov.u64 	%rd330, %rd329;
	@%p57 bra 	$L__BB8_168;
	abs.f64 	%fd220, %fd340;
	abs.f64 	%fd221, %fd219;
	setp.lt.f64 	%p58, %fd220, %fd221;
	mov.f64 	%fd341, %fd219;
	mov.u64 	%rd330, %rd158;
	@%p58 bra 	$L__BB8_168;
	setp.lt.f64 	%p59, %fd221, %fd220;
	mov.f64 	%fd341, %fd340;
	mov.u64 	%rd330, %rd329;
	@%p59 bra 	$L__BB8_168;
	setp.lt.s64 	%p60, %rd329, %rd158;
	selp.f64 	%fd341, %fd340, %fd219, %p60;
	min.s64 	%rd330, %rd329, %rd158;
$L__BB8_168:
	mov.b64 	%rd232, %fd341;
	mov.b64 	{%r91, %r96}, %rd232;
	mov.b32 	%r107, 4;
	mov.b32 	%r108, 31;
	mov.b32 	%r109, -1;
	// begin inline asm
	shfl.sync.down.b32 %r90, %r91, %r107, %r108, %r109;
	// end inline asm
	// begin inline asm
	shfl.sync.down.b32 %r95, %r96, %r107, %r108, %r109;
	// end inline asm
	mov.b64 	%rd233, {%r90, %r95};
	mov.b64 	%fd224, %rd233;
	mov.b64 	{%r101, %r106}, %rd330;
	// begin inline asm
	shfl.sync.down.b32 %r100, %r101, %r107, %r108, %r109;
	// end inline asm
	// begin inline asm
	shfl.sync.down.b32 %r105, %r106, %r107, %r108, %r109;
	// end inline asm
	mov.b64 	%rd161, {%r100, %r105};
	setp.gt.s32 	%p61, %r49, 27;
	mov.f64 	%fd342, %fd341;
	mov.u64 	%rd331, %rd330;
	@%p61 bra 	$L__BB8_172;
	abs.f64 	%fd225, %fd341;
	abs.f64 	%fd226, %fd224;
	setp.lt.f64 	%p62, %fd225, %fd226;
	mov.f64 	%fd342, %fd224;
	mov.u64 	%rd331, %rd161;
	@%p62 bra 	$L__BB8_172;
	setp.lt.f64 	%p63, %fd226, %fd225;
	mov.f64 	%fd342, %fd341;
	mov.u64 	%rd331, %rd330;
	@%p63 bra 	$L__BB8_172;
	setp.lt.s64 	%p64, %rd330, %rd161;
	selp.f64 	%fd342, %fd341, %fd224, %p64;
	min.s64 	%rd331, %rd330, %rd161;
$L__BB8_172:
	mov.b64 	%rd234, %fd342;
	mov.b64 	{%r111, %r116}, %rd234;
	mov.b32 	%r127, 8;
	mov.b32 	%r128, 31;
	mov.b32 	%r129, -1;
	// begin inline asm
	shfl.sync.down.b32 %r110, %r111, %r127, %r128, %r129;
	// end inline asm
	// begin inline asm
	shfl.sync.down.b32 %r115, %r116, %r127, %r128, %r129;
	// end inline asm
	mov.b64 	%rd235, {%r110, %r115};
	mov.b64 	%fd229, %rd235;
	mov.b64 	{%r121, %r126}, %rd331;
	// begin inline asm
	shfl.sync.down.b32 %r120, %r121, %r127, %r128, %r129;
	// end inline asm
	// begin inline asm
	shfl.sync.down.b32 %r125, %r126, %r127, %r128, %r129;
	// end inline asm
	mov.b64 	%rd164, {%r120, %r125};
	setp.gt.s32 	%p65, %r49, 23;
	mov.f64 	%fd343, %fd342;
	mov.u64 	%rd332, %rd331;
	@%p65 bra 	$L__BB8_176;
	abs.f64 	%fd230, %fd342;
	abs.f64 	%fd231, %fd229;
	setp.lt.f64 	%p66, %fd230, %fd231;
	mov.f64 	%fd343, %fd229;
	mov.u64 	%rd332, %rd164;
	@%p66 bra 	$L__BB8_176;
	setp.lt.f64 	%p67, %fd231, %fd230;
	mov.f64 	%fd343, %fd342;
	mov.u64 	%rd332, %rd331;
	@%p67 bra 	$L__BB8_176;
	setp.lt.s64 	%p68, %rd331, %rd164;
	selp.f64 	%fd343, %fd342, %fd229, %p68;
	min.s64 	%rd332, %rd331, %rd164;
$L__BB8_176:
	mov.b64 	%rd236, %fd343;
	mov.b64 	{%r131, %r136}, %rd236;
	mov.b32 	%r147, 16;
	mov.b32 	%r148, 31;
	mov.b32 	%r149, -1;
	// begin inline asm
	shfl.sync.down.b32 %r130, %r131, %r147, %r148, %r149;
	// end inline asm
	// begin inline asm
	shfl.sync.down.b32 %r135, %r136, %r147, %r148, %r149;
	// end inline asm
	mov.b64 	%rd237, {%r130, %r135};
	mov.b64 	%fd234, %rd237;
	mov.b64 	{%r141, %r146}, %rd332;
	// begin inline asm
	shfl.sync.down.b32 %r140, %r141, %r147, %r148, %r149;
	// end inline asm
	// begin inline asm
	shfl.sync.down.b32 %r145, %r146, %r147, %r148, %r149;
	// end inline asm
	mov.b64 	%rd167, {%r140, %r145};
	setp.gt.s32 	%p69, %r49, 15;
	mov.f64 	%fd351, %fd343;
	mov.u64 	%rd340, %rd332;
	@%p69 bra 	$L__BB8_180;
	abs.f64 	%fd235, %fd343;
	abs.f64 	%fd236, %fd234;
	setp.lt.f64 	%p70, %fd235, %fd236;
	mov.f64 	%fd351, %fd234;
	mov.u64 	%rd340, %rd167;
	@%p70 bra 	$L__BB8_180;
	setp.lt.f64 	%p71, %fd236, %fd235;
	mov.f64 	%fd351, %fd343;
	mov.u64 	%rd340, %rd332;
	@%p71 bra 	$L__BB8_180;
	setp.lt.s64 	%p72, %rd332, %rd167;
	selp.f64 	%fd351, %fd343, %fd234, %p72;
	min.s64 	%rd340, %rd332, %rd167;
$L__BB8_180:
	setp.ne.s32 	%p73, %r49, 0;
	@%p73 bra 	$L__BB8_182;
	shr.u32 	%r150, %r18, 1;
	and.b32  	%r151, %r150, 496;
	mov.u32 	%r152, _ZN6thrust24THRUST_300001_SM_1000_NS8cuda_cub4core6detail5shmemE;
	add.s32 	%r153, %r152, %r151;
	st.shared.f64 	[%r153+8], %fd351;
	st.shared.u64 	[%r153+16], %rd340;
$L__BB8_182:
	bar.sync 	0;
	setp.ne.s32 	%p74, %r18, 0;
	@%p74 bra 	$L__BB8_204;
	ld.shared.f64 	%fd239, [_ZN6thrust24THRUST_300001_SM_1000_NS8cuda_cub4core6detail5shmemE+24];
	ld.shared.u64 	%rd170, [_ZN6thrust24THRUST_300001_SM_1000_NS8cuda_cub4core6detail5shmemE+32];
	abs.f64 	%fd240, %fd351;
	abs.f64 	%fd241, %fd239;
	setp.lt.f64 	%p75, %fd240, %fd241;
	mov.f64 	%fd345, %fd239;
	mov.u64 	%rd334, %rd170;
	@%p75 bra 	$L__BB8_186;
	setp.lt.f64 	%p76, %fd241, %fd240;
	mov.f64 	%fd345, %fd351;
	mov.u64 	%rd334, %rd340;
	@%p76 bra 	$L__BB8_186;
	setp.lt.s64 	%p77, %rd340, %rd170;
	selp.f64 	%fd345, %fd351, %fd239, %p77;
	min.s64 	%rd334, %rd340, %rd170;
$L__BB8_186:
	ld.shared.f64 	%fd244, [_ZN6thrust24THRUST_300001_SM_1000_NS8cuda_cub4core6detail5shmemE+40];
	ld.shared.u64 	%rd173, [_ZN6thrust24THRUST_300001_SM_1000_NS8cuda_cub4core6detail5shmemE+48];
	abs.f64 	%fd245, %fd345;
	abs.f64 	%fd246, %fd244;
	setp.lt.f64 	%p78, %fd245, %fd246;
	mov.f64 	%fd346, %fd244;
	mov.u64 	%rd335, %rd173;
	@%p78 bra 	$L__BB8_189;
	setp.lt.f64 	%p79, %fd246, %fd245;
	mov.f64 	%fd346, %fd345;
	mov.u64 	%rd335, %rd334;
	@%p79 bra 	$L__BB8_189;
	setp.lt.s64 	%p80, %rd334, %rd173;
	selp.f64 	%fd346, %fd345, %fd244, %p80;
	min.s64 	%rd335, %rd334, %rd173;
$L__BB8_189:
	ld.shared.f64 	%fd249, [_ZN6thrust24THRUST_300001_SM_1000_NS8cuda_cub4core6detail5shmemE+56];
	ld.shared.u64 	%rd176, [_ZN6thrust24THRUST_300001_SM_1000_NS8cuda_cub4core6detail5shmemE+64];
	abs.f64 	%fd250, %fd346;
	abs.f64 	%fd251, %fd249;
	setp.lt.f64 	%p81, %fd250, %fd251;
	mov.f64 	%fd347, %fd249;
	mov.u64 	%rd336, %rd176;
	@%p81 bra 	$L__BB8_192;
	setp.lt.f64 	%p82, %fd251, %fd250;
	mov.f64 	%fd347, %fd346;
	mov.u64 	%rd336, %rd335;
	@%p82 bra 	$L__BB8_192;
	setp.lt.s64 	%p83, %rd335, %rd176;
	selp.f64 	%fd347, %fd346, %fd249, %p83;
	min.s64 	%rd336, %rd335, %rd176;
$L__BB8_192:
	ld.shared.f64 	%fd254, [_ZN6thrust24THRUST_300001_SM_1000_NS8cuda_cub4core6detail5shmemE+72];
	ld.shared.u64 	%rd179, [_ZN6thrust24THRUST_300001_SM_1000_NS8cuda_cub4core6detail5shmemE+80];
	abs.f64 	%fd255, %fd347;
	abs.f64 	%fd256, %fd254;
	setp.lt.f64 	%p84, %fd255, %fd256;
	mov.f64 	%fd348, %fd254;
	mov.u64 	%rd337, %rd179;
	@%p84 bra 	$L__BB8_195;
	setp.lt.f64 	%p85, %fd256, %fd255;
	mov.f64 	%fd348, %fd347;
	mov.u64 	%rd337, %rd336;
	@%p85 bra 	$L__BB8_195;
	setp.lt.s64 	%p86, %rd336, %rd179;
	selp.f64 	%fd348, %fd347, %fd254, %p86;
	min.s64 	%rd337, %rd336, %rd179;
$L__BB8_195:
	ld.shared.f64 	%fd259, [_ZN6thrust24THRUST_300001_SM_1000_NS8cuda_cub4core6detail5shmemE+88];
	ld.shared.u64 	%rd182, [_ZN6thrust24THRUST_300001_SM_1000_NS8cuda_cub4core6detail5shmemE+96];
	abs.f64 	%fd260, %fd348;
	abs.f64 	%fd261, %fd259;
	setp.lt.f64 	%p87, %fd260, %fd261;
	mov.f64 	%fd349, %fd259;
	mov.u64 	%rd338, %rd182;
	@%p87 bra 	$L__BB8_198;
	setp.lt.f64 	%p88, %fd261, %fd260;
	mov.f64 	%fd349, %fd348;
	mov.u64 	%rd338, %rd337;
	@%p88 bra 	$L__BB8_198;
	setp.lt.s64 	%p89, %rd337, %rd182;
	selp.f64 	%fd349, %fd348, %fd259, %p89;
	min.s64 	%rd338, %rd337, %rd182;
$L__BB8_198:
	ld.shared.f64 	%fd264, [_ZN6thrust24THRUST_300001_SM_1000_NS8cuda_cub4core6detail5shmemE+104];
	ld.shared.u64 	%rd185, [_ZN6thrust24THRUST_300001_SM_1000_NS8cuda_cub4core6detail5shmemE+112];
	abs.f64 	%fd265, %fd349;
	abs.f64 	%fd266, %fd264;
	setp.lt.f64 	%p90, %fd265, %fd266;
	mov.f64 	%fd350, %fd264;
	mov.u64 	%rd339, %rd185;
	@%p90 bra 	$L__BB8_201;
	setp.lt.f64 	%p91, %fd266, %fd265;
	mov.f64 	%fd350, %fd349;
	mov.u64 	%rd339, %rd338;
	@%p91 bra 	$L__BB8_201;
	setp.lt.s64 	%p92, %rd338, %rd185;
	selp.f64 	%fd350, %fd349, %fd264, %p92;
	min.s64 	%rd339, %rd338, %rd185;
$L__BB8_201:
	ld.shared.f64 	%fd269, [_ZN6thrust24THRUST_300001_SM_1000_NS8cuda_cub4core6detail5shmemE+120];
	ld.shared.u64 	%rd188, [_ZN6thrust24THRUST_300001_SM_1000_NS8cuda_cub4core6detail5shmemE+128];
	abs.f64 	%fd270, %fd350;
	abs.f64 	%fd271, %fd269;
	setp.lt.f64 	%p93, %fd270, %fd271;
	mov.u64 	%rd340, %rd188;
	mov.f64 	%fd351, %fd269;
	@%p93 bra 	$L__BB8_204;
	setp.lt.f64 	%p94, %fd271, %fd270;
	mov.u64 	%rd340, %rd339;
	mov.f64 	%fd351, %fd350;
	@%p94 bra 	$L__BB8_204;
	setp.lt.s64 	%p95, %rd339, %rd188;
	selp.f64 	%fd351, %fd350, %fd269, %p95;
	min.s64 	%rd340, %rd339, %rd188;
$L__BB8_204:
	mov.u32 	%r381, %tid.x;
	setp.ne.s32 	%p212, %r381, 0;
	@%p212 bra 	$L__BB8_206;
	ld.param.u64 	%rd271, [_ZN6thrust24THRUST_300001_SM_1000_NS8cuda_cub4core6detail13_kernel_agentINS1_8__reduce11ReduceAgentINS0_12zip_iteratorIN4cuda3std3__45tupleIJNS0_10device_ptrIdEENS0_17counting_iteratorIlNS0_11use_defaultESF_SF_EEEEEEEPNSB_IJdlEEESJ_lNS1_9__extrema9arg_max_fIdl10comparatorEEEEJSI_SK_lSO_EEEvDpT0__param_1];
	cvta.to.global.u64 	%rd270, %rd271;
	st.global.f64 	[%rd270], %fd351;
	st.global.u64 	[%rd270+8], %rd340;
$L__BB8_206:
	ret;

}
	// .globl	_ZN6thrust24THRUST_300001_SM_1000_NS8cuda_cub4core6detail13_kernel_agentINS1_8__reduce11ReduceAgentINS0_12zip_iteratorIN4cuda3std3__45tupleIJNS0_10device_ptrIdEENS0_17counting_iteratorIlNS0_11use_defaultESF_SF_EEEEEEEPNSB_IJdlEEESJ_lNS1_9__extrema9arg_max_fIdl10comparatorEEEEJSI_SK_lN3cub18CUB_300001_SM_100013GridEvenShareIlEENSR_9GridQueueIyEESO_EEEvDpT0_
.visible .entry _ZN6thrust24THRUST_300001_SM_1000_NS8cuda_cub4core6detail13_kernel_agentINS1_8__reduce11ReduceAgentINS0_12zip_iteratorIN4cuda3std3__45tupleIJNS0_10device_ptrIdEENS0_17counting_iteratorIlNS0_11use_defaultESF_SF_EEEEEEEPNSB_IJdlEEESJ_lNS1_9__extrema9arg_max_fIdl10comparatorEEEEJSI_SK_lN3cub18CUB_300001_SM_100013GridEvenShareIlEENSR_9GridQueueIyEESO_EEEvDpT0_(
	.param .align 8 .b8 _ZN6thrust24THRUST_300001_SM_1000_NS8cuda_cub4core6detail13_kernel_agentINS1_8__reduce11ReduceAgentINS0_12zip_iteratorIN4cuda3std3__45tupleIJNS0_10device_ptrIdEENS0_17counting_iteratorIlNS0_11use_defaultESF_SF_EEEEEEEPNSB_IJdlEEESJ_lNS1_9__extrema9arg_max_fIdl10comparatorEEEEJSI_SK_lN3cub18CUB_300001_SM_100013GridEvenShareIlEENSR_9GridQueueIyEESO_EEEvDpT0__param_0[16],
	.param .u64 .ptr .align 1 _ZN6thrust24THRUST_300001_SM_1000_NS8cuda_cub4core6detail13_kernel_agentINS1_8__reduce11ReduceAgentINS0_12zip_iteratorIN4cuda3std3__45tupleIJNS0_10device_ptrIdEENS0_17counting_iteratorIlNS0_11use_defaultESF_SF_EEEEEEEPNSB_IJdlEEESJ_lNS1_9__extrema9arg_max_fIdl10comparatorEEEEJSI_SK_lN3cub18CUB_300001_SM_100013GridEvenShareIlEENSR_9GridQueueIyEESO_EEEvDpT0__param_1,
	.param .u64 _ZN6thrust24THRUST_300001_SM_1000_NS8cuda_cub4core6detail13_kernel_agentINS1_8__reduce11ReduceAgentINS0_12zip_iteratorIN4cuda3std3__45tupleIJNS0_10device_ptrIdEENS0_17counting_iteratorIlNS0_11use_defaultESF_SF_EEEEEEEPNSB_IJdlEEESJ_lNS1_9__extrema9arg_max_fIdl10comparatorEEEEJSI_SK_lN3cub18CUB_300001_SM_100013GridEvenShareIlEENSR_9GridQueueIyEESO_EEEvDpT0__param_2,
	.param .align 8 .b8 _ZN6thrust24THRUST_300001_SM_1000_NS8cuda_cub4core6detail13_kernel_agentINS1_8__reduce11ReduceAgentINS0_12zip_iteratorIN4cuda3std3__45tupleIJNS0_10device_ptrIdEENS0_17counting_iteratorIlNS0_11use_defaultESF_SF_EEEEEEEPNSB_IJdlEEESJ_lNS1_9__extrema9arg_max_fIdl10comparatorEEEEJSI_SK_lN3cub18CUB_300001_SM_100013GridEvenShareIlEENSR_9GridQueueIyEESO_EEEvDpT0__param_3[72],
	.param .align 8 .b8 _ZN6thrust24THRUST_300001_SM_1000_NS8cuda_cub4core6detail13_kernel_agentINS1_8__reduce11ReduceAgentINS0_12zip_iteratorIN4cuda3std3__45tupleIJNS0_10device_ptrIdEENS0_17counting_iteratorIlNS0_11use_defaultESF_SF_EEEEEEEPNSB_IJdlEEESJ_lNS1_9__extrema9arg_max_fIdl10comparatorEEEEJSI_SK_lN3cub18CUB_300001_SM_100013GridEvenShareIlEENSR_9GridQueueIyEESO_EEEvDpT0__param_4[8],
	.param .align 1 .b8 _ZN6thrust24THRUST_300001_SM_1000_NS8cuda_cub4core6detail13_kernel_agentINS1_8__reduce11ReduceAgentINS0_12zip_iteratorIN4cuda3std3__45tupleIJNS0_10device_ptrIdEENS0_17counting_iteratorIlNS0_11use_defaultESF_SF_EEEEEEEPNSB_IJdlEEESJ_lNS1_9__extrema9arg_max_fIdl10comparatorEEEEJSI_SK_lN3cub18CUB_300001_SM_100013GridEvenShareIlEENSR_9GridQueueIyEESO_EEEvDpT0__param_5[1]
)
.maxntid 256
{
	.reg .pred 	%p<215>;
	.reg .b32 	%r<399>;
	.reg .b64 	%rd<356>;
	.reg .b64 	%fd<352>;

	ld.param.u64 	%rd196, [_ZN6thrust24THRUST_300001_SM_1000_NS8cuda_cub4core6detail13_kernel_agentINS1_8__reduce11ReduceAgentINS0_12zip_iteratorIN4cuda3std3__45tupleIJNS0_10device_ptrIdEENS0_17counting_iteratorIlNS0_11use_defaultESF_SF_EEEEEEEPNSB_IJdlEEESJ_lNS1_9__extrema9arg_max_fIdl10comparatorEEEEJSI_SK_lN3cub18CUB_300001_SM_100013GridEvenShareIlEENSR_9GridQueueIyEESO_EEEvDpT0__param_0+8];
	ld.param.u64 	%rd195, [_ZN6thrust24THRUST_300001_SM_1000_NS8cuda_cub4core6detail13_kernel_agentINS1_8__reduce11ReduceAgentINS0_12zip_iteratorIN4cuda3std3__45tupleIJNS0_10device_ptrIdEENS0_17counting_iteratorIlNS0_11use_defaultESF_SF_EEEEEEEPNSB_IJdlEEESJ_lNS1_9__extrema9arg_max_fIdl10comparatorEEEEJSI_SK_lN3cub18CUB_300001_SM_100013GridEvenShareIlEENSR_9GridQueueIyEESO_EEEvDpT0__param_0];
	ld.param.u64 	%rd199, [_ZN6thrust24THRUST_300001_SM_1000_NS8cuda_cub4core6detail13_kernel_agentINS1_8__reduce11ReduceAgentINS0_12zip_iteratorIN4cuda3std3__45tupleIJNS0_10device_ptrIdEENS0_17counting_iteratorIlNS0_11use_defaultESF_SF_EEEEEEEPNSB_IJdlEEESJ_lNS1_9__extrema9arg_max_fIdl10comparatorEEEEJSI_SK_lN3cub18CUB_300001_SM_100013GridEvenShareIlEENSR_9GridQueueIyEESO_EEEvDpT0__param_4];
	ld.param.u64 	%rd198, [_ZN6thrust24THRUST_300001_SM_1000_NS8cuda_cub4core6detail13_kernel_agentINS1_8__reduce11ReduceAgentINS0_12zip_iteratorIN4cuda3std3__45tupleIJNS0_10device_ptrIdEENS0_17counting_iteratorIlNS0_11use_defaultESF_SF_EEEEEEEPNSB_IJdlEEESJ_lNS1_9__extrema9arg_max_fIdl10comparatorEEEEJSI_SK_lN3cub18CUB_300001_SM_100013GridEvenShareIlEENSR_9GridQueueIyEESO_EEEvDpT0__param_2];
	cvta.to.global.u64 	%rd1, %rd199;
	cvta.to.global.u64 	%rd2, %rd195;
	mov.u32 	%r1, %ctaid.x;
	mul.lo.s32 	%r33, %r1, 1280;
	cvt.u64.u32 	%rd4, %r33;
	mov.u32 	%r34, %nctaid.x;
	mul.lo.s32 	%r35, %r34, 1280;
	cvt.u64.u32 	%rd5, %r35;
	add.s64 	%rd200, %rd4, 1280;
	setp.le.s64 	%p1, %rd200, %rd198;
	@%p1 bra 	$L__BB9_121;
	cvt.u32.u64 	%r159, %rd4;
	cvt.u32.u64 	%r2, %rd198;
	sub.s32 	%r3, %r2, %r159;
	mov.u32 	%r4, %tid.x;
	setp.ge.s32 	%p98, %r4, %r3;
	mov.f64 	%fd298, 0d0000000000000000;
	mov.b64 	%rd298, 0;
	mov.u32 	%r393, %r4;
	@%p98 bra 	$L__BB9_3;
	cvt.u64.u32 	%rd246, %r4;
	add.s64 	%rd247, %rd4, %rd246;
	shl.b64 	%rd248, %rd247, 3;
	add.s64 	%rd249, %rd2, %rd248;
	add.s64 	%rd298, %rd196, %rd247;
	ld.global.f64 	%fd298, [%rd249];
	add.s32 	%r393, %r4, 256;
$L__BB9_3:
	setp.ge.s32 	%p99, %r393, %r3;
	@%p99 bra 	$L__BB9_25;
	not.b32 	%r161, %r393;
	add.s32 	%r162, %r161, %r2;
	sub.s32 	%r7, %r162, %r159;
	and.b32  	%r163, %r7, 768;
	setp.eq.s32 	%p100, %r163, 768;
	@%p100 bra 	$L__BB9_10;
	cvt.u64.u32 	%rd251, %r393;
	add.s64 	%rd252, %rd251, %rd4;
	add.s64 	%rd289, %rd252, %rd196;
	shl.b64 	%rd253, %rd252, 3;
	add.s64 	%rd288, %rd2, %rd253;
	shr.u32 	%r164, %r7, 8;
	add.s32 	%r165, %r164, 1;
	and.b32  	%r166, %r165, 3;
	neg.s32 	%r391, %r166;
$L__BB9_6:
	.pragma "nounroll";
	mov.u64 	%rd12, %rd298;
	mov.f64 	%fd3, %fd298;
	ld.global.f64 	%fd4, [%rd288];
	abs.f64 	%fd5, %fd3;
	abs.f64 	%fd6, %fd4;
	setp.lt.f64 	%p101, %fd5, %fd6;
	mov.u64 	%rd298, %rd289;
	mov.f64 	%fd298, %fd4;
	@%p101 bra 	$L__BB9_9;
	setp.lt.f64 	%p102, %fd6, %fd5;
	mov.u64 	%rd298, %rd12;
	mov.f64 	%fd298, %fd3;
	@%p102 bra 	$L__BB9_9;
	setp.lt.s64 	%p103, %rd12, %rd289;
	min.s64 	%rd298, %rd12, %rd289;
	selp.f64 	%fd298, %fd3, %fd4, %p103;
$L__BB9_9:
	add.s32 	%r393, %r393, 256;
	add.s64 	%rd289, %rd289, 256;
	add.s64 	%rd288, %rd288, 2048;
	add.s32 	%r391, %r391, 1;
	setp.ne.s32 	%p104, %r391, 0;
	@%p104 bra 	$L__BB9_6;
$L__BB9_10:
	setp.lt.u32 	%p105, %r7, 768;
	@%p105 bra 	$L__BB9_25;
	add.s32 	%r394, %r393, 512;
$L__BB9_12:
	mov.u32 	%r15, %r394;
	add.s32 	%r167, %r15, -512;
	cvt.s64.s32 	%rd254, %r167;
	add.s64 	%rd255, %rd254, %rd4;
	shl.b64 	%rd256, %rd255, 3;
	add.s64 	%rd20, %rd2, %rd256;
	add.s64 	%rd21, %rd255, %rd196;
	ld.global.f64 	%fd12, [%rd20];
	abs.f64 	%fd13, %fd298;
	abs.f64 	%fd14, %fd12;
	setp.lt.f64 	%p106, %fd13, %fd14;
	mov.u64 	%rd295, %rd21;
	mov.f64 	%fd295, %fd12;
	@%p106 bra 	$L__BB9_15;
	setp.lt.f64 	%p107, %fd14, %fd13;
	mov.u64 	%rd295, %rd298;
	mov.f64 	%fd295, %fd298;
	@%p107 bra 	$L__BB9_15;
	setp.lt.s64 	%p108, %rd298, %rd21;
	min.s64 	%rd295, %rd298, %rd21;
	selp.f64 	%fd295, %fd298, %fd12, %p108;
$L__BB9_15:
	add.s32 	%r168, %r15, -256;
	cvt.s64.s32 	%rd257, %r168;
	add.s64 	%rd258, %rd257, %rd4;
	add.s64 	%rd24, %rd258, %rd196;
	ld.global.f64 	%fd17, [%rd20+2048];
	abs.f64 	%fd18, %fd295;
	abs.f64 	%fd19, %fd17;
	setp.lt.f64 	%p109, %fd18, %fd19;
	mov.u64 	%rd296, %rd24;
	mov.f64 	%fd296, %fd17;
	@%p109 bra 	$L__BB9_18;
	setp.lt.f64 	%p110, %fd19, %fd18;
	mov.u64 	%rd296, %rd295;
	mov.f64 	%fd296, %fd295;
	@%p110 bra 	$L__BB9_18;
	setp.lt.s64 	%p111, %rd295, %rd24;
	min.s64 	%rd296, %rd295, %rd24;
	selp.f64 	%fd296, %fd295, %fd17, %p111;
$L__BB9_18:
	cvt.s64.s32 	%rd259, %r15;
	add.s64 	%rd260, %rd259, %rd4;
	add.s64 	%rd27, %rd260, %rd196;
	ld.global.f64 	%fd22, [%rd20+4096];
	abs.f64 	%fd23, %fd296;
	abs.f64 	%fd24, %fd22;
	setp.lt.f64 	%p112, %fd23, %fd24;
	mov.u64 	%rd297, %rd27;
	mov.f64 	%fd297, %fd22;
	@%p112 bra 	$L__BB9_21;
	setp.lt.f64 	%p113, %fd24, %fd23;
	mov.u64 	%rd297, %rd296;
	mov.f64 	%fd297, %fd296;
	@%p113 bra 	$L__BB9_21;
	setp.lt.s64 	%p114, %rd296, %rd27;
	min.s64 	%rd297, %rd296, %rd27;
	selp.f64 	%fd297, %fd296, %fd22, %p114;
$L__BB9_21:
	add.s32 	%r169, %r15, 256;
	cvt.s64.s32 	%rd261, %r169;
	add.s64 	%rd262, %rd261, %rd4;
	add.s64 	%rd30, %rd262, %rd196;
	ld.global.f64 	%fd27, [%rd20+6144];
	abs.f64 	%fd28, %fd297;
	abs.f64 	%fd29, %fd27;
	setp.lt.f64 	%p115, %fd28, %fd29;
	mov.u64 	%rd298, %rd30;
	mov.f64 	%fd298, %fd27;
	@%p115 bra 	$L__BB9_24;
	setp.lt.f64 	%p116, %fd29, %fd28;
	mov.u64 	%rd298, %rd297;
	mov.f64 	%fd298, %fd297;
	@%p116 bra 	$L__BB9_24;
	setp.lt.s64 	%p117, %rd297, %rd30;
	min.s64 	%rd298, %rd297, %rd30;
	selp.f64 	%fd298, %fd297, %fd27, %p117;
$L__BB9_24:
	add.s32 	%r394, %r15, 1024;
	add.s32 	%r170, %r15, 512;
	setp.lt.s32 	%p118, %r170, %r3;
	@%p118 bra 	$L__BB9_12;
$L__BB9_25:
	setp.lt.s32 	%p119, %r3, 256;
	@%p119 bra 	$L__BB9_70;
	// begin inline asm
	mov.u32 %r284, %laneid;
	// end inline asm
	mov.b64 	%rd273, %fd298;
	mov.b64 	{%r286, %r291}, %rd273;
	mov.b32 	%r302, 1;
	mov.b32 	%r303, 31;
	mov.b32 	%r304, -1;
	// begin inline asm
	shfl.sync.down.b32 %r285, %r286, %r302, %r303, %r304;
	// end inline asm
	// begin inline asm
	shfl.sync.down.b32 %r290, %r291, %r302, %r303, %r304;
	// end inline asm
	mov.b64 	%rd274, {%r285, %r290};
	mov.b64 	%fd33, %rd274;
	mov.b64 	{%r296, %r301}, %rd298;
	// begin inline asm
	shfl.sync.down.b32 %r295, %r296, %r302, %r303, %r304;
	// end inline asm
	// begin inline asm
	shfl.sync.down.b32 %r300, %r301, %r302, %r303, %r304;
	// end inline asm
	mov.b64 	%rd34, {%r295, %r300};
	setp.gt.s32 	%p171, %r284, 30;
	mov.u64 	%rd300, %rd298;
	mov.f64 	%fd300, %fd298;
	@%p171 bra 	$L__BB9_30;
	abs.f64 	%fd34, %fd298;
	abs.f64 	%fd35, %fd33;
	setp.lt.f64 	%p172, %fd34, %fd35;
	mov.u64 	%rd300, %rd34;
	mov.f64 	%fd300, %fd33;
	@%p172 bra 	$L__BB9_30;
	setp.lt.f64 	%p173, %fd35, %fd34;
	mov.u64 	%rd300, %rd298;
	mov.f64 	%fd300, %fd298;
	@%p173 bra 	$L__BB9_30;
	setp.lt.s64 	%p174, %rd298, %rd34;
	min.s64 	%rd300, %rd298, %rd34;
	selp.f64 	%fd300, %fd298, %fd33, %p174;
$L__BB9_30:
	mov.b64 	%rd275, %fd300;
	mov.b64 	{%r306, %r311}, %rd275;
	mov.b32 	%r322, 2;
	mov.b32 	%r323, 31;
	mov.b32 	%r324, -1;
	// begin inline asm
	shfl.sync.down.b32 %r305, %r306, %r322, %r323, %r324;
	// end inline asm
	// begin inline asm
	shfl.sync.down.b32 %r310, %r311, %r322, %r323, %r324;
	// end inline asm
	mov.b64 	%rd276, {%r305, %r310};
	mov.b64 	%fd38, %rd276;
	mov.b64 	{%r316, %r321}, %rd300;
	// begin inline asm
	shfl.sync.down.b32 %r315, %r316, %r322, %r323, %r324;
	// end inline asm
	// begin inline asm
	shfl.sync.down.b32 %r320, %r321, %r322, %r323, %r324;
	// end inline asm
	mov.b64 	%rd37, {%r315, %r320};
	setp.gt.s32 	%p175, %r284, 29;
	mov.u64 	%rd301, %rd300;
	mov.f64 	%fd301, %fd300;
	@%p175 bra 	$L__BB9_34;
	abs.f64 	%fd39, %fd300;
	abs.f64 	%fd40, %fd38;
	setp.lt.f64 	%p176, %fd39, %fd40;
	mov.u64 	%rd301, %rd37;
	mov.f64 	%fd301, %fd38;
	@%p176 bra 	$L__BB9_34;
	setp.lt.f64 	%p177, %fd40, %fd39;
	mov.u64 	%rd301, %rd300;
	mov.f64 	%fd301, %fd300;
	@%p177 bra 	$L__BB9_34;
	setp.lt.s64 	%p178, %rd300, %rd37;
	min.s64 	%rd301, %rd300, %rd37;
	selp.f64 	%fd301, %fd300, %fd38, %p178;
$L__BB9_34:
	mov.b64 	%rd277, %fd301;
	mov.b64 	{%r326, %r331}, %rd277;
	mov.b32 	%r342, 4;
	mov.b32 	%r343, 31;
	mov.b32 	%r344, -1;
	// begin inline asm
	shfl.sync.down.b32 %r325, %r326, %r342, %r343, %r344;
	// end inline asm
	// begin inline asm
	shfl.sync.down.b32 %r330, %r331, %r342, %r343, %r344;
	// end inline asm
	mov.b64 	%rd278, {%r325, %r330};
	mov.b64 	%fd43, %rd278;
	mov.b64 	{%r336, %r341}, %rd301;
	// begin inline asm
	shfl.sync.down.b32 %r335, %r336, %r342, %r343, %r344;
	// end inline asm
	// begin inline asm
	shfl.sync.down.b32 %r340, %r341, %r342, %r343, %r344;
	// end inline asm
	mov.b64 	%rd40, {%r335, %r340};
	setp.gt.s32 	%p179, %r284, 27;
	mov.u64 	%rd302, %rd301;
	mov.f64 	%fd302, %fd301;
	@%p179 bra 	$L__BB9_38;
	abs.f64 	%fd44, %fd301;
	abs.f64 	%fd45, %fd43;
	setp.lt.f64 	%p180, %fd44, %fd45;
	mov.u64 	%rd302, %rd40;
	mov.f64 	%fd302, %fd43;
	@%p180 bra 	$L__BB9_38;
	setp.lt.f64 	%p181, %fd45, %fd44;
	mov.u64 	%rd302, %rd301;
	mov.f64 	%fd302, %fd301;
	@%p181 bra 	$L__BB9_38;
	setp.lt.s64 	%p182, %rd301, %rd40;
	min.s64 	%rd302, %rd301, %rd40;
	selp.f64 	%fd302, %fd301, %fd43, %p182;
$L__BB9_38:
	mov.b64 	%rd279, %fd302;
	mov.b64 	{%r346, %r351}, %rd279;
	mov.b32 	%r362, 8;
	mov.b32 	%r363, 31;
	mov.b32 	%r364, -1;
	// begin inline asm
	shfl.sync.down.b32 %r345, %r346, %r362, %r363, %r364;
	// end inline asm
	// begin inline asm
	shfl.sync.down.b32 %r350, %r351, %r362, %r363, %r364;
	// end inline asm
	mov.b64 	%rd280, {%r345, %r350};
	mov.b64 	%fd48, %rd280;
	mov.b64 	{%r356, %r361}, %rd302;
	// begin inline asm
	shfl.sync.down.b32 %r355, %r356, %r362, %r363, %r364;
	// end inline asm
	// begin inline asm
	shfl.sync.down.b32 %r360, %r361, %r362, %r363, %r364;
	// end inline asm
	mov.b64 	%rd43, {%r355, %r360};
	setp.gt.s32 	%p183, %r284, 23;
	mov.u64 	%rd303, %rd302;
	mov.f64 	%fd303, %fd302;
	@%p183 bra 	$L__BB9_42;
	abs.f64 	%fd49, %fd302;
	abs.f64 	%fd50, %fd48;
	setp.lt.f64 	%p184, %fd49, %fd50;
	mov.u64 	%rd303, %rd43;
	mov.f64 	%fd303, %fd48;
	@%p184 bra 	$L__BB9_42;
	setp.lt.f64 	%p185, %fd50, %fd49;
	mov.u64 	%rd303, %rd302;
	mov.f64 	%fd303, %fd302;
	@%p185 bra 	$L__BB9_42;
	setp.lt.s64 	%p186, %rd302, %rd43;
	min.s64 	%rd303, %rd302, %rd43;
	selp.f64 	%fd303, %fd302, %fd48, %p186;
$L__BB9_42:
	mov.b64 	%rd281, %fd303;
	mov.b64 	{%r366, %r371}, %rd281;
	mov.b32 	%r382, 16;
	mov.b32 	%r383, 31;
	mov.b32 	%r384, -1;
	// begin inline asm
	shfl.sync.down.b32 %r365, %r366, %r382, %r383, %r384;
	// end inline asm
	// begin inline asm
	shfl.sync.down.b32 %r370, %r371, %r382, %r383, %r384;
	// end inline asm
	mov.b64 	%rd282, {%r365, %r370};
	mov.b64 	%fd53, %rd282;
	mov.b64 	{%r376, %r381}, %rd303;
	// begin inline asm
	shfl.sync.down.b32 %r375, %r376, %r382, %r383, %r384;
	// end inline asm
	// begin inline asm
	shfl.sync.down.b32 %r380, %r381, %r382, %r383, %r384;
	// end inline asm
	mov.b64 	%rd46, {%r375, %r380};
	setp.gt.s32 	%p187, %r284, 15;
	mov.u64 	%rd355, %rd303;
	mov.f64 	%fd351, %fd303;
	@%p187 bra 	$L__BB9_46;
	abs.f64 	%fd54, %fd303;
	abs.f64 	%fd55, %fd53;
	setp.lt.f64 	%p188, %fd54, %fd55;
	mov.u64 	%rd355, %rd46;
	mov.f64 	%fd351, %fd53;
	@%p188 bra 	$L__BB9_46;
	setp.lt.f64 	%p189, %fd55, %fd54;
	mov.u64 	%rd355, %rd303;
	mov.f64 	%fd351, %fd303;
	@%p189 bra 	$L__BB9_46;
	setp.lt.s64 	%p190, %rd303, %rd46;
	min.s64 	%rd355, %rd303, %rd46;
	selp.f64 	%fd351, %fd303, %fd53, %p190;
$L__BB9_46:
	setp.ne.s32 	%p191, %r284, 0;
	@%p191 bra 	$L__BB9_48;
	shr.u32 	%r385, %r4, 1;
	and.b32  	%r386, %r385, 496;
	mov.u32 	%r387, _ZN6thrust24THRUST_300001_SM_1000_NS8cuda_cub4core6detail5shmemE;
	add.s32 	%r388, %r387, %r386;
	st.shared.f64 	[%r388+8], %fd351;
	st.shared.u64 	[%r388+16], %rd355;
$L__BB9_48:
	bar.sync 	0;
	setp.ne.s32 	%p192, %r4, 0;
	@%p192 bra 	$L__BB9_208;
	ld.shared.f64 	%fd58, [_ZN6thrust24THRUST_300001_SM_1000_NS8cuda_cub4core6detail5shmemE+24];
	ld.shared.u64 	%rd49, [_ZN6thrust24THRUST_300001_SM_1000_NS8cuda_cub4core6detail5shmemE+32];
	abs.f64 	%fd59, %fd351;
	abs.f64 	%fd60, %fd58;
	setp.lt.f64 	%p193, %fd59, %fd60;
	mov.u64 	%rd305, %rd49;
	mov.f64 	%fd305, %fd58;
	@%p193 bra 	$L__BB9_52;
	setp.lt.f64 	%p194, %fd60, %fd59;
	mov.u64 	%rd305, %rd355;
	mov.f64 	%fd305, %fd351;
	@%p194 bra 	$L__BB9_52;
	setp.lt.s64 	%p195, %rd355, %rd49;
	min.s64 	%rd305, %rd355, %rd49;
	selp.f64 	%fd305, %fd351, %fd58, %p195;
$L__BB9_52:
	ld.shared.f64 	%fd63, [_ZN6thrust24THRUST_300001_SM_1000_NS8cuda_cub4core6detail5shmemE+40];
	ld.shared.u64 	%rd52, [_ZN6thrust24THRUST_300001_SM_1000_NS8cuda_cub4core6detail5shmemE+48];
	abs.f64 	%fd64, %fd305;
	abs.f64 	%fd65, %fd63;
	setp.lt.f64 	%p196, %fd64, %fd65;
	mov.u64 	%rd306, %rd52;
	mov.f64 	%fd306, %fd63;
	@%p196 bra 	$L__BB9_55;
	setp.lt.f64 	%p197, %fd65, %fd64;
	mov.u64 	%rd306, %rd305;
	mov.f64 	%fd306, %fd305;
	@%p197 bra 	$L__BB9_55;
	setp.lt.s64 	%p198, %rd305, %rd52;
	min.s64 	%rd306, %rd305, %rd52;
	selp.f64 	%fd306, %fd305, %fd63, %p198;
$L__BB9_55:
	ld.shared.f64 	%fd68, [_ZN6thrust24THRUST_300001_SM_1000_NS8cuda_cub4core6detail5shmemE+56];
	ld.shared.u64 	%rd55, [_ZN6thrust24THRUST_300001_SM_1000_NS8cuda_cub4core6detail5shmemE+64];
	abs.f64 	%fd69, %fd306;
	abs.f64 	%fd70, %fd68;
	setp.lt.f64 	%p199, %fd69, %fd70;
	mov.u64 	%rd307, %rd55;
	mov.f64 	%fd307, %fd68;
	@%p199 bra 	$L__BB9_58;
	setp.lt.f64 	%p200, %fd70, %fd69;
	mov.u64 	%rd307, %rd306;
	mov.f64 	%fd307, %fd306;
	@%p200 bra 	$L__BB9_58;
	setp.lt.s64 	%p201, %rd306, %rd55;
	min.s64 	%rd307, %rd306, %rd55;
	selp.f64 	%fd307, %fd306, %fd68, %p201;
$L__BB9_58:
	ld.shared.f64 	%fd73, [_ZN6thrust24THRUST_300001_SM_1000_NS8cuda_cub4core6detail5shmemE+72];
	ld.shared.u64 	%rd58, [_ZN6thrust24THRUST_300001_SM_1000_NS8cuda_cub4core6detail5shmemE+80];
	abs.f64 	%fd74, %fd307;
	abs.f64 	%fd75, %fd73;
	setp.lt.f64 	%p202, %fd74, %fd75;
	mov.u64 	%rd308, %rd58;
	mov.f64 	%fd308, %fd73;
	@%p202 bra 	$L__BB9_61;
	setp.lt.f64 	%p203, %fd75, %fd74;
	mov.u64 	%rd308, %rd307;
	mov.f64 	%fd308, %fd307;
	@%p203 bra 	$L__BB9_61;
	setp.lt.s64 	%p204, %rd307, %rd58;
	min.s64 	%rd308, %rd307, %rd58;
	selp.f64 	%fd308, %fd307, %fd73, %p204;
$L__BB9_61:
	ld.shared.f64 	%fd78, [_ZN6thrust24THRUST_300001_SM_1000_NS8cuda_cub4core6detail5shmemE+88];
	ld.shared.u64 	%rd61, [_ZN6thrust24THRUST_300001_SM_1000_NS8cuda_cub4core6detail5shmemE+96];
	abs.f64 	%fd79, %fd308;
	abs.f64 	%fd80, %fd78;
	setp.lt.f64 	%p205, %fd79, %fd80;
	mov.u64 	%rd309, %rd61;
	mov.f64 	%fd309, %fd78;
	@%p205 bra 	$L__BB9_64;
	setp.lt.f64 	%p206, %fd80, %fd79;
	mov.u64 	%rd309, %rd308;
	mov.f64 	%fd309, %fd308;
	@%p206 bra 	$L__BB9_64;
	setp.lt.s64 	%p207, %rd308, %rd61;
	min.s64 	%rd309, %rd308, %rd61;
	selp.f64 	%fd309, %fd308, %fd78, %p207;
$L__BB9_64:
	ld.shared.f64 	%fd83, [_ZN6thrust24THRUST_300001_SM_1000_NS8cuda_cub4core6detail5shmemE+104];
	ld.shared.u64 	%rd64, [_ZN6thrust24THRUST_300001_SM_1000_NS8cuda_cub4core6detail5shmemE+112];
	abs.f64 	%fd84, %fd309;
	abs.f64 	%fd85, %fd83;
	setp.lt.f64 	%p208, %fd84, %fd85;
	mov.u64 	%rd310, %rd64;
	mov.f64 	%fd310, %fd83;
	@%p208 bra 	$L__BB9_67;
	setp.lt.f64 	%p209, %fd85, %fd84;
	mov.u64 	%rd310, %rd309;
	mov.f64 	%fd310, %fd309;
	@%p209 bra 	$L__BB9_67;
	setp.lt.s64 	%p210, %rd309, %rd64;
	min.s64 	%rd310, %rd309, %rd64;
	selp.f64 	%fd310, %fd309, %fd83, %p210;
$L__BB9_67:
	ld.shared.f64 	%fd88, [_ZN6thrust24THRUST_300001_SM_1000_NS8cuda_cub4core6detail5shmemE+120];
	ld.shared.u64 	%rd67, [_ZN6thrust24THRUST_300001_SM_1000_NS8cuda_cub4core6detail5shmemE+128];
	abs.f64 	%fd89, %fd310;
	abs.f64 	%fd90, %fd88;
	setp.lt.f64 	%p211, %fd89, %fd90;
	mov.u64 	%rd355, %rd67;
	mov.f64 	%fd351, %fd88;
	@%p211 bra 	$L__BB9_208;
	setp.lt.f64 	%p212, %fd90, %fd89;
	mov.u64 	%rd355, %rd310;
	mov.f64 	%fd351, %fd310;
	@%p212 bra 	$L__BB9_208;
	setp.lt.s64 	%p213, %rd310, %rd67;
	min.s64 	%rd355, %rd310, %rd67;
	selp.f64 	%fd351, %fd310, %fd88, %p213;
	bra.uni 	$L__BB9_208;
$L__BB9_70:
	// begin inline asm
	mov.u32 %r171, %laneid;
	// end inline asm
	and.b32  	%r192, %r4, 992;
	add.s32 	%r193, %r192, 32;
	setp.gt.s32 	%p120, %r193, %r3;
	not.b32 	%r194, %r192;
	add.s32 	%r195, %r3, %r194;
	selp.b32 	%r190, %r195, 31, %p120;
	mov.b64 	%rd263, %fd298;
	mov.b64 	{%r173, %r178}, %rd263;
	mov.b32 	%r189, 1;
	mov.b32 	%r191, -1;
	// begin inline asm
	shfl.sync.down.b32 %r172, %r173, %r189, %r190, %r191;
	// end inline asm
	// begin inline asm
	shfl.sync.down.b32 %r177, %r178, %r189, %r190, %r191;
	// end inline asm
	mov.b64 	%rd264, {%r172, %r177};
	mov.b64 	%fd92, %rd264;
	mov.b64 	{%r183, %r188}, %rd298;
	// begin inline asm
	shfl.sync.down.b32 %r182, %r183, %r189, %r190, %r191;
	// end inline asm
	// begin inline asm
	shfl.sync.down.b32 %r187, %r188, %r189, %r190, %r191;
	// end inline asm
	mov.b64 	%rd69, {%r182, %r187};
	setp.ge.s32 	%p121, %r171, %r190;
	mov.u64 	%rd311, %rd298;
	mov.f64 	%fd311, %fd298;
	@%p121 bra 	$L__BB9_74;
	abs.f64 	%fd93, %fd298;
	abs.f64 	%fd94, %fd92;
	setp.lt.f64 	%p122, %fd93, %fd94;
	mov.u64 	%rd311, %rd69;
	mov.f64 	%fd311, %fd92;
	@%p122 bra 	$L__BB9_74;
	setp.lt.f64 	%p123, %fd94, %fd93;
	mov.u64 	%rd311, %rd298;
	mov.f64 	%fd311, %fd298;
	@%p123 bra 	$L__BB9_74;
	setp.lt.s64 	%p124, %rd298, %rd69;
	min.s64 	%rd311, %rd298, %rd69;
	selp.f64 	%fd311, %fd298, %fd92, %p124;
$L__BB9_74:
	mov.b64 	%rd265, %fd311;
	mov.b64 	{%r197, %r202}, %rd265;
	mov.b32 	%r213, 2;
	mov.b32 	%r215, -1;
	// begin inline asm
	shfl.sync.down.b32 %r196, %r197, %r213, %r190, %r215;
	// end inline asm
	// begin inline asm
	shfl.sync.down.b32 %r201, %r202, %r213, %r190, %r215;
	// end inline asm
	mov.b64 	%rd266, {%r196, %r201};
	mov.b64 	%fd97, %rd266;
	mov.b64 	{%r207, %r212}, %rd311;
	// begin inline asm
	shfl.sync.down.b32 %r206, %r207, %r213, %r190, %r215;
	// end inline asm
	// begin inline asm
	shfl.sync.down.b32 %r211, %r212, %r213, %r190, %r215;
	// end inline asm
	mov.b64 	%rd72, {%r206, %r211};
	add.s32 	%r216, %r171, 2;
	setp.gt.s32 	%p125, %r216, %r190;
	mov.u64 	%rd312, %rd311;
	mov.f64 	%fd312, %fd311;
	@%p125 bra 	$L__BB9_78;
	abs.f64 	%fd98, %fd311;
	abs.f64 	%fd99, %fd97;
	setp.lt.f64 	%p126, %fd98, %fd99;
	mov.u64 	%rd312, %rd72;
	mov.f64 	%fd312, %fd97;
	@%p126 bra 	$L__BB9_78;
	setp.lt.f64 	%p127, %fd99, %fd98;
	mov.u64 	%rd312, %rd311;
	mov.f64 	%fd312, %fd311;
	@%p127 bra 	$L__BB9_78;
	setp.lt.s64 	%p128, %rd311, %rd72;
	min.s64 	%rd312, %rd311, %rd72;
	selp.f64 	%fd312, %fd311, %fd97, %p128;
$L__BB9_78:
	mov.b64 	%rd267, %fd312;
	mov.b64 	{%r218, %r223}, %rd267;
	mov.b32 	%r234, 4;
	mov.b32 	%r236, -1;
	// begin inline asm
	shfl.sync.down.b32 %r217, %r218, %r234, %r190, %r236;
	// end inline asm
	// begin inline asm
	shfl.sync.down.b32 %r222, %r223, %r234, %r190, %r236;
	// end inline asm
	mov.b64 	%rd268, {%r217, %r222};
	mov.b64 	%fd102, %rd268;
	mov.b64 	{%r228, %r233}, %rd312;
	// begin inline asm
	shfl.sync.down.b32 %r227, %r228, %r234, %r190, %r236;
	// end inline asm
	// begin inline asm
	shfl.sync.down.b32 %r232, %r233, %r234, %r190, %r236;
	// end inline asm
	mov.b64 	%rd75, {%r227, %r232};
	add.s32 	%r237, %r171, 4;
	setp.gt.s32 	%p129, %r237, %r190;
	mov.u64 	%rd313, %rd312;
	mov.f64 	%fd313, %fd312;
	@%p129 bra 	$L__BB9_82;
	abs.f64 	%fd103, %fd312;
	abs.f64 	%fd104, %fd102;
	setp.lt.f64 	%p130, %fd103, %fd104;
	mov.u64 	%rd313, %rd75;
	mov.f64 	%fd313, %fd102;
	@%p130 bra 	$L__BB9_82;
	setp.lt.f64 	%p131, %fd104, %fd103;
	mov.u64 	%rd313, %rd312;
	mov.f64 	%fd313, %fd312;
	@%p131 bra 	$L__BB9_82;
	setp.lt.s64 	%p132, %rd312, %rd75;
	min.s64 	%rd313, %rd312, %rd75;
	selp.f64 	%fd313, %fd312, %fd102, %p132;
$L__BB9_82:
	mov.b64 	%rd269, %fd313;
	mov.b64 	{%r239, %r244}, %rd269;
	mov.b32 	%r255, 8;
	mov.b32 	%r257, -1;
	// begin inline asm
	shfl.sync.down.b32 %r238, %r239, %r255, %r190, %r257;
	// end inline asm
	// begin inline asm
	shfl.sync.down.b32 %r243, %r244, %r255, %r190, %r257;
	// end inline asm
	mov.b64 	%rd270, {%r238, %r243};
	mov.b64 	%fd107, %rd270;
	mov.b64 	{%r249, %r254}, %rd313;
	// begin inline asm
	shfl.sync.down.b32 %r248, %r249, %r255, %r190, %r257;
	// end inline asm
	// begin inline asm
	shfl.sync.down.b32 %r253, %r254, %r255, %r190, %r257;
	// end inline asm
	mov.b64 	%rd78, {%r248, %r253};
	add.s32 	%r258, %r171, 8;
	setp.gt.s32 	%p133, %r258, %r190;
	mov.u64 	%rd314, %rd313;
	mov.f64 	%fd314, %fd313;
	@%p133 bra 	$L__BB9_86;
	abs.f64 	%fd108, %fd313;
	abs.f64 	%fd109, %fd107;
	setp.lt.f64 	%p134, %fd108, %fd109;
	mov.u64 	%rd314, %rd78;
	mov.f64 	%fd314, %fd107;
	@%p134 bra 	$L__BB9_86;
	setp.lt.f64 	%p135, %fd109, %fd108;
	mov.u64 	%rd314, %rd313;
	mov.f64 	%fd314, %fd313;
	@%p135 bra 	$L__BB9_86;
	setp.lt.s64 	%p136, %rd313, %rd78;
	min.s64 	%rd314, %rd313, %rd78;
	selp.f64 	%fd314, %fd313, %fd107, %p136;
$L__BB9_86:
	mov.b64 	%rd271, %fd314;
	mov.b64 	{%r260, %r265}, %rd271;
	mov.b32 	%r276, 16;
	mov.b32 	%r278, -1;
	// begin inline asm
	shfl.sync.down.b32 %r259, %r260, %r276, %r190, %r278;
	// end inline asm
	// begin inline asm
	shfl.sync.down.b32 %r264, %r265, %r276, %r190, %r278;
	// end inline asm
	mov.b64 	%rd272, {%r259, %r264};
	mov.b64 	%fd112, %rd272;
	mov.b64 	{%r270, %r275}, %rd314;
	// begin inline asm
	shfl.sync.down.b32 %r269, %r270, %r276, %r190, %r278;
	// end inline asm
	// begin inline asm
	shfl.sync.down.b32 %r274, %r275, %r276, %r190, %r278;
	// end inline asm
	mov.b64 	%rd81, {%r269, %r274};
	add.s32 	%r279, %r171, 16;
	setp.gt.s32 	%p137, %r279, %r190;
	mov.u64 	%rd355, %rd314;
	mov.f64 	%fd351, %fd314;
	@%p137 bra 	$L__BB9_90;
	abs.f64 	%fd113, %fd314;
	abs.f64 	%fd114, %fd112;
	setp.lt.f64 	%p138, %fd113, %fd114;
	mov.u64 	%rd355, %rd81;
	mov.f64 	%fd351, %fd112;
	@%p138 bra 	$L__BB9_90;
	setp.lt.f64 	%p139, %fd114, %fd113;
	mov.u64 	%rd355, %rd314;
	mov.f64 	%fd351, %fd314;
	@%p139 bra 	$L__BB9_90;
	setp.lt.s64 	%p140, %rd314, %rd81;
	min.s64 	%rd355, %rd314, %rd81;
	selp.f64 	%fd351, %fd314, %fd112, %p140;
$L__BB9_90:
	setp.ne.s32 	%p141, %r171, 0;
	@%p141 bra 	$L__BB9_92;
	shr.u32 	%r280, %r4, 1;
	and.b32  	%r281, %r280, 496;
	mov.u32 	%r282, _ZN6thrust24THRUST_300001_SM_1000_NS8cuda_cub4core6detail5shmemE;
	add.s32 	%r283, %r282, %r281;
	st.shared.f64 	[%r283+8], %fd351;
	st.shared.u64 	[%r283+16], %rd355;
$L__BB9_92:
	bar.sync 	0;
	setp.ne.s32 	%p142, %r4, 0;
	@%p142 bra 	$L__BB9_208;
	setp.lt.s32 	%p143, %r3, 33;
	mov.f64 	%fd316, %fd351;
	mov.u64 	%rd316, %rd355;
	@%p143 bra 	$L__BB9_97;
	ld.shared.f64 	%fd117, [_ZN6thrust24THRUST_300001_SM_1000_NS8cuda_cub4core6detail5shmemE+24];
	ld.shared.u64 	%rd84, [_ZN6thrust24THRUST_300001_SM_1000_NS8cuda_cub4core6detail5shmemE+32];
	abs.f64 	%fd118, %fd351;
	abs.f64 	%fd119, %fd117;
	setp.lt.f64 	%p144, %fd118, %fd119;
	mov.f64 	%fd316, %fd117;
	mov.u64 	%rd316, %rd84;
	@%p144 bra 	$L__BB9_97;
	setp.lt.f64 	%p145, %fd119, %fd118;
	mov.f64 	%fd316, %fd351;
	mov.u64 	%rd316, %rd355;
	@%p145 bra 	$L__BB9_97;
	setp.lt.s64 	%p146, %rd355, %rd84;
	selp.f64 	%fd316, %fd351, %fd117, %p146;
	min.s64 	%rd316, %rd355, %rd84;
$L__BB9_97:
	setp.lt.s32 	%p147, %r3, 65;
	mov.f64 	%fd317, %fd316;
	mov.u64 	%rd317, %rd316;
	@%p147 bra 	$L__BB9_101;
	ld.shared.f64 	%fd122, [_ZN6thrust24THRUST_300001_SM_1000_NS8cuda_cub4core6detail5shmemE+40];
	ld.shared.u64 	%rd87, [_ZN6thrust24THRUST_300001_SM_1000_NS8cuda_cub4core6detail5shmemE+48];
	abs.f64 	%fd123, %fd316;
	abs.f64 	%fd124, %fd122;
	setp.lt.f64 	%p148, %fd123, %fd124;
	mov.f64 	%fd317, %fd122;
	mov.u64 	%rd317, %rd87;
	@%p148 bra 	$L__BB9_101;
	setp.lt.f64 	%p149, %fd124, %fd123;
	mov.f64 	%fd317, %fd316;
	mov.u64 	%rd317, %rd316;
	@%p149 bra 	$L__BB9_101;
	setp.lt.s64 	%p150, %rd316, %rd87;
	selp.f64 	%fd317, %fd316, %fd122, %p150;
	min.s64 	%rd317, %rd316, %rd87;
$L__BB9_101:
	setp.lt.s32 	%p151, %r3, 97;
	mov.f64 	%fd318, %fd317;
	mov.u64 	%rd318, %rd317;
	@%p151 bra 	$L__BB9_105;
	ld.shared.f64 	%fd127, [_ZN6thrust24THRUST_300001_SM_1000_NS8cuda_cub4core6detail5shmemE+56];
	ld.shared.u64 	%rd90, [_ZN6thrust24THRUST_300001_SM_1000_NS8cuda_cub4core6detail5shmemE+64];
	abs.f64 	%fd128, %fd317;
	abs.f64 	%fd129, %fd127;
	setp.lt.f64 	%p152, %fd128, %fd129;
	mov.f64 	%fd318, %fd127;
	mov.u64 	%rd318, %rd90;
	@%p152 bra 	$L__BB9_105;
	setp.lt.f64 	%p153, %fd129, %fd128;
	mov.f64 	%fd318, %fd317;
	mov.u64 	%rd318, %rd317;
	@%p153 bra 	$L__BB9_105;
	setp.lt.s64 	%p154, %rd317, %rd90;
	selp.f64 	%fd318, %fd317, %fd127, %p154;
	min.s64 	%rd318, %rd317, %rd90;
$L__BB9_105:
	setp.lt.s32 	%p155, %r3, 129;
	mov.f64 	%fd319, %fd318;
	mov.u64 	%rd319, %rd318;
	@%p155 bra 	$L__BB9_109;
	ld.shared.f64 	%fd132, [_ZN6thrust24THRUST_300001_SM_1000_NS8cuda_cub4core6detail5shmemE+72];
	ld.shared.u64 	%rd93, [_ZN6thrust24THRUST_300001_SM_1000_NS8cuda_cub4core6detail5shmemE+80];
	abs.f64 	%fd133, %fd318;
	abs.f64 	%fd134, %fd132;
	setp.lt.f64 	%p156, %fd133, %fd134;
	mov.f64 	%fd319, %fd132;
	mov.u64 	%rd319, %rd93;
	@%p156 bra 	$L__BB9_109;
	setp.lt.f64 	%p157, %fd134, %fd133;
	mov.f64 	%fd319, %fd318;
	mov.u64 	%rd319, %rd318;
	@%p157 bra 	$L__BB9_109;
	setp.lt.s64 	%p158, %rd318, %rd93;
	selp.f64 	%fd319, %fd318, %fd132, %p158;
	min.s64 	%rd319, %rd318, %rd93;
$L__BB9_109:
	setp.lt.s32 	%p159, %r3, 161;
	mov.f64 	%fd320, %fd319;
	mov.u64 	%rd320, %rd319;
	@%p159 bra 	$L__BB9_113;
	ld.shared.f64 	%fd137, [_ZN6thrust24THRUST_300001_SM_1000_NS8cuda_cub4core6detail5shmemE+88];
	ld.shared.u64 	%rd96, [_ZN6thrust24THRUST_300001_SM_1000_NS8cuda_cub4core6detail5shmemE+96];
	abs.f64 	%fd138, %fd319;
	abs.f64 	%fd139, %fd137;
	setp.lt.f64 	%p160, %fd138, %fd139;
	mov.f64 	%fd320, %fd137;
	mov.u64 	%rd320, %rd96;
	@%p160 bra 	$L__BB9_113;
	setp.lt.f64 	%p161, %fd139, %fd138;
	mov.f64 	%fd320, %fd319;
	mov.u64 	%rd320, %rd319;
	@%p161 bra 	$L__BB9_113;
	setp.lt.s64 	%p162, %rd319, %rd96;
	selp.f64 	%fd320, %fd319, %fd137, %p162;
	min.s64 	%rd320, %rd319, %rd96;
$L__BB9_113:
	setp.lt.s32 	%p163, %r3, 193;
	mov.f64 	%fd321, %fd320;
	mov.u64 	%rd321, %rd320;
	@%p163 bra 	$L__BB9_117;
	ld.shared.f64 	%fd142, [_ZN6thrust24THRUST_300001_SM_1000_NS8cuda_cub4core6detail5shmemE+104];
	ld.shared.u64 	%rd99, [_ZN6thrust24THRUST_300001_SM_1000_NS8cuda_cub4core6detail5shmemE+112];
	abs.f64 	%fd143, %fd320;
	abs.f64 	%fd144, %fd142;
	setp.lt.f64 	%p164, %fd143, %fd144;
	mov.f64 	%fd321, %fd142;
	mov.u64 	%rd321, %rd99;
	@%p164 bra 	$L__BB9_117;
	setp.lt.f64 	%p165, %fd144, %fd143;
	mov.f64 	%fd321, %fd320;
	mov.u64 	%rd321, %rd320;
	@%p165 bra 	$L__BB9_117;
	setp.lt.s64 	%p166, %rd320, %rd99;
	selp.f64 	%fd321, %fd320, %fd142, %p166;
	min.s64 	%rd321, %rd320, %rd99;
$L__BB9_117:
	setp.lt.s32 	%p167, %r3, 225;
	mov.u64 	%rd355, %rd321;
	mov.f64 	%fd351, %fd321;
	@%p167 bra 	$L__BB9_208;
	ld.shared.f64 	%fd147, [_ZN6thrust24THRUST_300001_SM_1000_NS8cuda_cub4core6detail5shmemE+120];
	ld.shared.u64 	%rd102, [_ZN6thrust24THRUST_300001_SM_1000_NS8cuda_cub4core6detail5shmemE+128];
	abs.f64 	%fd148, %fd321;
	abs.f64 	%fd149, %fd147;
	setp.lt.f64 	%p168, %fd148, %fd149;
	mov.u64 	%rd355, %rd102;
	mov.f64 	%fd351, %fd147;
	@%p168 bra 	$L__BB9_208;
	setp.lt.f64 	%p169, %fd149, %fd148;
	mov.u64 	%rd355, %rd321;
	mov.f64 	%fd351, %fd321;
	@%p169 bra 	$L__BB9_208;
	setp.lt.s64 	%p170, %rd321, %rd102;
	selp.f64 	%fd351, %fd321, %fd147, %p170;
	min.s64 	%rd355, %rd321, %rd102;
	bra.uni 	$L__BB9_208;
$L__BB9_121:
	mov.u32 	%r20, %tid.x;
	add.s64 	%rd104, %rd196, %rd4;
	cvt.u64.u32 	%rd105, %r20;
	add.s64 	%rd201, %rd105, %rd4;
	cvta.to.global.u64 	%rd202, %rd195;
	shl.b64 	%rd203, %rd201, 3;
	add.s64 	%rd204, %rd202, %rd203;
	ld.global.f64 	%fd274, [%rd204];
	add.s32 	%r36, %r20, 256;
	cvt.u64.u32 	%rd205, %r36;
	ld.global.f64 	%fd275, [%rd204+2048];
	add.s32 	%r37, %r20, 512;
	cvt.u64.u32 	%rd206, %r37;
	ld.global.f64 	%fd276, [%rd204+4096];
	add.s32 	%r38, %r20, 768;
	cvt.u64.u32 	%rd207, %r38;
	ld.global.f64 	%fd277, [%rd204+6144];
	or.b32  	%r39, %r20, 1024;
	cvt.u64.u32 	%rd106, %r39;
	add.s64 	%rd343, %rd104, %rd106;
	ld.global.f64 	%fd339, [%rd204+8192];
	abs.f64 	%fd278, %fd274;
	abs.f64 	%fd279, %fd275;
	setp.geu.f64 	%p2, %fd278, %fd279;
	selp.f64 	%fd280, %fd274, %fd275, %p2;
	selp.b64 	%rd208, %rd105, %rd205, %p2;
	abs.f64 	%fd281, %fd280;
	abs.f64 	%fd282, %fd276;
	setp.geu.f64 	%p3, %fd281, %fd282;
	selp.f64 	%fd283, %fd280, %fd276, %p3;
	selp.b64 	%rd209, %rd208, %rd206, %p3;
	abs.f64 	%fd284, %fd283;
	abs.f64 	%fd285, %fd277;
	setp.geu.f64 	%p4, %fd284, %fd285;
	selp.f64 	%fd152, %fd283, %fd277, %p4;
	selp.b64 	%rd108, %rd209, %rd207, %p4;
	abs.f64 	%fd153, %fd152;
	abs.f64 	%fd154, %fd339;
	setp.lt.f64 	%p5, %fd153, %fd154;
	@%p5 bra 	$L__BB9_123;
	setp.lt.f64 	%p6, %fd154, %fd153;
	setp.lt.u64 	%p7, %rd108, %rd106;
	or.pred  	%p8, %p6, %p7;
	selp.f64 	%fd339, %fd152, %fd339, %p8;
	add.s64 	%rd212, %rd104, %rd108;
	selp.b64 	%rd343, %rd212, %rd343, %p8;
$L__BB9_123:
	setp.le.u64 	%p9, %rd198, %rd5;
	@%p9 bra 	$L__BB9_164;
	setp.ne.s32 	%p10, %r20, 0;
	@%p10 bra 	$L__BB9_126;
	atom.global.add.u64 	%rd213, [%rd1+8], 1280;
	add.s64 	%rd214, %rd213, %rd5;
	st.shared.u64 	[_ZN6thrust24THRUST_300001_SM_1000_NS8cuda_cub4core6detail5shmemE+152], %rd214;
$L__BB9_126:
	bar.sync 	0;
	ld.shared.u64 	%rd331, [_ZN6thrust24THRUST_300001_SM_1000_NS8cuda_cub4core6detail5shmemE+152];
	add.s64 	%rd215, %rd331, 1280;
	setp.gt.s64 	%p11, %rd215, %rd198;
	@%p11 bra 	$L__BB9_141;
	mov.f64 	%fd323, %fd339;
	mov.u64 	%rd324, %rd343;
$L__BB9_128:
	add.s64 	%rd216, %rd331, %rd105;
	cvta.to.global.u64 	%rd217, %rd195;
	shl.b64 	%rd218, %rd216, 3;
	add.s64 	%rd219, %rd217, %rd218;
	add.s64 	%rd325, %rd216, %rd196;
	ld.global.f64 	%fd324, [%rd219];
	add.s64 	%rd326, %rd325, 256;
	ld.global.f64 	%fd325, [%rd219+2048];
	add.s64 	%rd327, %rd325, 512;
	ld.global.f64 	%fd326, [%rd219+4096];
	add.s64 	%rd328, %rd325, 768;
	ld.global.f64 	%fd327, [%rd219+6144];
	add.s64 	%rd343, %rd325, 1024;
	ld.global.f64 	%fd339, [%rd219+8192];
	abs.f64 	%fd163, %fd323;
	abs.f64 	%fd164, %fd324;
	setp.lt.f64 	%p12, %fd163, %fd164;
	@%p12 bra 	$L__BB9_130;
	setp.lt.f64 	%p13, %fd164, %fd163;
	setp.lt.s64 	%p14, %rd324, %rd325;
	or.pred  	%p15, %p13, %p14;
	selp.f64 	%fd324, %fd323, %fd324, %p15;
	selp.b64 	%rd325, %rd324, %rd325, %p15;
$L__BB9_130:
	abs.f64 	%fd167, %fd324;
	abs.f64 	%fd168, %fd325;
	setp.lt.f64 	%p16, %fd167, %fd168;
	@%p16 bra 	$L__BB9_132;
	setp.lt.f64 	%p17, %fd168, %fd167;
	setp.lt.s64 	%p18, %rd325, %rd326;
	or.pred  	%p19, %p17, %p18;
	selp.f64 	%fd325, %fd324, %fd325, %p19;
	selp.b64 	%rd326, %rd325, %rd326, %p19;
$L__BB9_132:
	abs.f64 	%fd171, %fd325;
	abs.f64 	%fd172, %fd326;
	setp.lt.f64 	%p20, %fd171, %fd172;
	@%p20 bra 	$L__BB9_134;
	setp.lt.f64 	%p21, %fd172, %fd171;
	setp.lt.s64 	%p22, %rd326, %rd327;
	or.pred  	%p23, %p21, %p22;
	selp.f64 	%fd326, %fd325, %fd326, %p23;
	selp.b64 	%rd327, %rd326, %rd327, %p23;
$L__BB9_134:
	abs.f64 	%fd175, %fd326;
	abs.f64 	%fd176, %fd327;
	setp.lt.f64 	%p24, %fd175, %fd176;
	@%p24 bra 	$L__BB9_136;
	setp.lt.f64 	%p25, %fd176, %fd175;
	setp.lt.s64 	%p26, %rd327, %rd328;
	or.pred  	%p27, %p25, %p26;
	selp.f64 	%fd327, %fd326, %fd327, %p27;
	selp.b64 	%rd328, %rd327, %rd328, %p27;
$L__BB9_136:
	abs.f64 	%fd179, %fd327;
	abs.f64 	%fd180, %fd339;
	setp.lt.f64 	%p28, %fd179, %fd180;
	@%p28 bra 	$L__BB9_138;
	setp.lt.f64 	%p29, %fd180, %fd179;
	setp.lt.s64 	%p30, %rd328, %rd343;
	or.pred  	%p31, %p29, %p30;
	selp.f64 	%fd339, %fd327, %fd339, %p31;
	selp.b64 	%rd343, %rd328, %rd343, %p31;
$L__BB9_138:
	setp.ne.s32 	%p32, %r20, 0;
	bar.sync 	0;
	@%p32 bra 	$L__BB9_140;
	atom.global.add.u64 	%rd220, [%rd1+8], 1280;
	add.s64 	%rd221, %rd220, %rd5;
	st.shared.u64 	[_ZN6thrust24THRUST_300001_SM_1000_NS8cuda_cub4core6detail5shmemE+152], %rd221;
$L__BB9_140:
	bar.sync 	0;
	ld.shared.u64 	%rd331, [_ZN6thrust24THRUST_300001_SM_1000_NS8cuda_cub4core6detail5shmemE+152];
	add.s64 	%rd222, %rd331, 1280;
	setp.le.s64 	%p33, %rd222, %rd198;
	mov.f64 	%fd323, %fd339;
	mov.u64 	%rd324, %rd343;
	@%p33 bra 	$L__BB9_128;
$L__BB9_141:
	setp.le.s64 	%p34, %rd198, %rd331;
	@%p34 bra 	$L__BB9_164;
	cvt.u32.u64 	%r40, %rd331;
	cvt.u32.u64 	%r41, %rd198;
	sub.s32 	%r21, %r41, %r40;
	setp.ge.s32 	%p35, %r20, %r21;
	@%p35 bra 	$L__BB9_164;
	cvta.to.global.u64 	%rd132, %rd195;
	not.b32 	%r43, %r20;
	add.s32 	%r44, %r43, %r41;
	sub.s32 	%r22, %r44, %r40;
	and.b32  	%r46, %r22, 768;
	setp.eq.s32 	%p36, %r46, 768;
	mov.u32 	%r397, %r20;
	@%p36 bra 	$L__BB9_149;
	add.s64 	%rd224, %rd331, %rd105;
	add.s64 	%rd333, %rd224, %rd196;
	shl.b64 	%rd225, %rd224, 3;
	add.s64 	%rd332, %rd132, %rd225;
	shr.u32 	%r47, %r22, 8;
	add.s32 	%r48, %r47, 1;
	and.b32  	%r49, %r48, 3;
	neg.s32 	%r395, %r49;
	mov.u32 	%r397, %r20;
$L__BB9_145:
	.pragma "nounroll";
	mov.u64 	%rd137, %rd343;
	mov.f64 	%fd184, %fd339;
	ld.global.f64 	%fd185, [%rd332];
	abs.f64 	%fd186, %fd184;
	abs.f64 	%fd187, %fd185;
	setp.lt.f64 	%p37, %fd186, %fd187;
	mov.f64 	%fd339, %fd185;
	mov.u64 	%rd343, %rd333;
	@%p37 bra 	$L__BB9_148;
	setp.lt.f64 	%p38, %fd187, %fd186;
	mov.f64 	%fd339, %fd184;
	mov.u64 	%rd343, %rd137;
	@%p38 bra 	$L__BB9_148;
	setp.lt.s64 	%p39, %rd137, %rd333;
	selp.f64 	%fd339, %fd184, %fd185, %p39;
	min.s64 	%rd343, %rd137, %rd333;
$L__BB9_148:
	add.s32 	%r397, %r397, 256;
	add.s64 	%rd333, %rd333, 256;
	add.s64 	%rd332, %rd332, 2048;
	add.s32 	%r395, %r395, 1;
	setp.ne.s32 	%p40, %r395, 0;
	@%p40 bra 	$L__BB9_145;
$L__BB9_149:
	setp.lt.u32 	%p41, %r22, 768;
	@%p41 bra 	$L__BB9_164;
	add.s32 	%r398, %r397, 512;
$L__BB9_151:
	mov.u32 	%r30, %r398;
	add.s32 	%r50, %r30, -512;
	cvt.u64.u32 	%rd226, %r50;
	add.s64 	%rd227, %rd331, %rd226;
	shl.b64 	%rd228, %rd227, 3;
	add.s64 	%rd145, %rd132, %rd228;
	add.s64 	%rd146, %rd227, %rd196;
	ld.global.f64 	%fd193, [%rd145];
	abs.f64 	%fd194, %fd339;
	abs.f64 	%fd195, %fd193;
	setp.lt.f64 	%p42, %fd194, %fd195;
	mov.f64 	%fd335, %fd193;
	mov.u64 	%rd339, %rd146;
	@%p42 bra 	$L__BB9_154;
	setp.lt.f64 	%p43, %fd195, %fd194;
	mov.f64 	%fd335, %fd339;
	mov.u64 	%rd339, %rd343;
	@%p43 bra 	$L__BB9_154;
	setp.lt.s64 	%p44, %rd343, %rd146;
	selp.f64 	%fd335, %fd339, %fd193, %p44;
	min.s64 	%rd339, %rd343, %rd146;
$L__BB9_154:
	add.s32 	%r51, %r30, -256;
	cvt.u64.u32 	%rd229, %r51;
	add.s64 	%rd230, %rd331, %rd229;
	add.s64 	%rd149, %rd230, %rd196;
	ld.global.f64 	%fd198, [%rd145+2048];
	abs.f64 	%fd199, %fd335;
	abs.f64 	%fd200, %fd198;
	setp.lt.f64 	%p45, %fd199, %fd200;
	mov.f64 	%fd336, %fd198;
	mov.u64 	%rd340, %rd149;
	@%p45 bra 	$L__BB9_157;
	setp.lt.f64 	%p46, %fd200, %fd199;
	mov.f64 	%fd336, %fd335;
	mov.u64 	%rd340, %rd339;
	@%p46 bra 	$L__BB9_157;
	setp.lt.s64 	%p47, %rd339, %rd149;
	selp.f64 	%fd336, %fd335, %fd198, %p47;
	min.s64 	%rd340, %rd339, %rd149;
$L__BB9_157:
	cvt.u64.u32 	%rd231, %r30;
	add.s64 	%rd232, %rd331, %rd231;
	add.s64 	%rd152, %rd232, %rd196;
	ld.global.f64 	%fd203, [%rd145+4096];
	abs.f64 	%fd204, %fd336;
	abs.f64 	%fd205, %fd203;
	setp.lt.f64 	%p48, %fd204, %fd205;
	mov.f64 	%fd337, %fd203;
	mov.u64 	%rd341, %rd152;
	@%p48 bra 	$L__BB9_160;
	setp.lt.f64 	%p49, %fd205, %fd204;
	mov.f64 	%fd337, %fd336;
	mov.u64 	%rd341, %rd340;
	@%p49 bra 	$L__BB9_160;
	setp.lt.s64 	%p50, %rd340, %rd152;
	selp.f64 	%fd337, %fd336, %fd203, %p50;
	min.s64 	%rd341, %rd340, %rd152;
$L__BB9_160:
	add.s32 	%r52, %r30, 256;
	cvt.u64.u32 	%rd233, %r52;
	add.s64 	%rd234, %rd331, %rd233;
	add.s64 	%rd155, %rd234, %rd196;
	ld.global.f64 	%fd208, [%rd145+6144];
	abs.f64 	%fd209, %fd337;
	abs.f64 	%fd210, %fd208;
	setp.lt.f64 	%p51, %fd209, %fd210;
	mov.f64 	%fd339, %fd208;
	mov.u64 	%rd343, %rd155;
	@%p51 bra 	$L__BB9_163;
	setp.lt.f64 	%p52, %fd210, %fd209;
	mov.f64 	%fd339, %fd337;
	mov.u64 	%rd343, %rd341;
	@%p52 bra 	$L__BB9_163;
	setp.lt.s64 	%p53, %rd341, %rd155;
	selp.f64 	%fd339, %fd337, %fd208, %p53;
	min.s64 	%rd343, %rd341, %rd155;
$L__BB9_163:
	add.s32 	%r398, %r30, 1024;
	add.s32 	%r53, %r30, 512;
	setp.lt.s32 	%p54, %r53, %r21;
	@%p54 bra 	$L__BB9_151;
$L__BB9_164:
	// begin inline asm
	mov.u32 %r54, %laneid;
	// end inline asm
	mov.b64 	%rd235, %fd339;
	mov.b64 	{%r56, %r61}, %rd235;
	mov.b32 	%r72, 1;
	mov.b32 	%r73, 31;
	mov.b32 	%r74, -1;
	// begin inline asm
	shfl.sync.down.b32 %r55, %r56, %r72, %r73, %r74;
	// end inline asm
	// begin inline asm
	shfl.sync.down.b32 %r60, %r61, %r72, %r73, %r74;
	// end inline asm
	mov.b64 	%rd236, {%r55, %r60};
	mov.b64 	%fd214, %rd236;
	mov.b64 	{%r66, %r71}, %rd343;
	// begin inline asm
	shfl.sync.down.b32 %r65, %r66, %r72, %r73, %r74;
	// end inline asm
	// begin inline asm
	shfl.sync.down.b32 %r70, %r71, %r72, %r73, %r74;
	// end inline asm
	mov.b64 	%rd159, {%r65, %r70};
	setp.gt.s32 	%p55, %r54, 30;
	mov.f64 	%fd340, %fd339;
	mov.u64 	%rd344, %rd343;
	@%p55 bra 	$L__BB9_168;
	abs.f64 	%fd215, %fd339;
	abs.f64 	%fd216, %fd214;
	setp.lt.f64 	%p56, %fd215, %fd216;
	mov.f64 	%fd340, %fd214;
	mov.u64 	%rd344, %rd159;
	@%p56 bra 	$L__BB9_168;
	setp.lt.f64 	%p57, %fd216, %fd215;
	mov.f64 	%fd340, %fd339;
	mov.u64 	%rd344, %rd343;
	@%p57 bra 	$L__BB9_168;
	setp.lt.s64 	%p58, %rd343, %rd159;
	selp.f64 	%fd340, %fd339, %fd214, %p58;
	min.s64 	%rd344, %rd343, %rd159;
$L__BB9_168:
	mov.b64 	%rd237, %fd340;
	mov.b64 	{%r76, %r81}, %rd237;
	mov.b32 	%r92, 2;
	mov.b32 	%r93, 31;
	mov.b32 	%r94, -1;
	// begin inline asm
	shfl.sync.down.b32 %r75, %r76, %r92, %r93, %r94;
	// end inline asm
	// begin inline asm
	shfl.sync.down.b32 %r80, %r81, %r92, %r93, %r94;
	// end inline asm
	mov.b64 	%rd238, {%r75, %r80};
	mov.b64 	%fd219, %rd238;
	mov.b64 	{%r86, %r91}, %rd344;
	// begin inline asm
	shfl.sync.down.b32 %r85, %r86, %r92, %r93, %r94;
	// end inline asm
	// begin inline asm
	shfl.sync.down.b32 %r90, %r91, %r92, %r93, %r94;
	// end inline asm
	mov.b64 	%rd162, {%r85, %r90};
	setp.gt.s32 	%p59, %r54, 29;
	mov.f64 	%fd341, %fd340;
	mov.u64 	%rd345, %rd344;
	@%p59 bra 	$L__BB9_172;
	abs.f64 	%fd220, %fd340;
	abs.f64 	%fd221, %fd219;
	setp.lt.f64 	%p60, %fd220, %fd221;
	mov.f64 	%fd341, %fd219;
	mov.u64 	%rd345, %rd162;
	@%p60 bra 	$L__BB9_172;
	setp.lt.f64 	%p61, %fd221, %fd220;
	mov.f64 	%fd341, %fd340;
	mov.u64 	%rd345, %rd344;
	@%p61 bra 	$L__BB9_172;
	setp.lt.s64 	%p62, %rd344, %rd162;
	selp.f64 	%fd341, %fd340, %fd219, %p62;
	min.s64 	%rd345, %rd344, %rd162;
$L__BB9_172:
	mov.b64 	%rd239, %fd341;
	mov.b64 	{%r96, %r101}, %rd239;
	mov.b32 	%r112, 4;
	mov.b32 	%r113, 31;
	mov.b32 	%r114, -1;
	// begin inline asm
	shfl.sync.down.b32 %r95, %r96, %r112, %r113, %r114;
	// end inline asm
	// begin inline asm
	shfl.sync.down.b32 %r100, %r101, %r112, %r113, %r114;
	// end inline asm
	mov.b64 	%rd240, {%r95, %r100};
	mov.b64 	%fd224, %rd240;
	mov.b64 	{%r106, %r111}, %rd345;
	// begin inline asm
	shfl.sync.down.b32 %r105, %r106, %r112, %r113, %r114;
	// end inline asm
	// begin inline asm
	shfl.sync.down.b32 %r110, %r111, %r112, %r113, %r114;
	// end inline asm
	mov.b64 	%rd165, {%r105, %r110};
	setp.gt.s32 	%p63, %r54, 27;
	mov.f64 	%fd342, %fd341;
	mov.u64 	%rd346, %rd345;
	@%p63 bra 	$L__BB9_176;
	abs.f64 	%fd225, %fd341;
	abs.f64 	%fd226, %fd224;
	setp.lt.f64 	%p64, %fd225, %fd226;
	mov.f64 	%fd342, %fd224;
	mov.u64 	%rd346, %rd165;
	@%p64 bra 	$L__BB9_176;
	setp.lt.f64 	%p65, %fd226, %fd225;
	mov.f64 	%fd342, %fd341;
	mov.u64 	%rd346, %rd345;
	@%p65 bra 	$L__BB9_176;
	setp.lt.s64 	%p66, %rd345, %rd165;
	selp.f64 	%fd342, %fd341, %fd224, %p66;
	min.s64 	%rd346, %rd345, %rd165;
$L__BB9_176:
	mov.b64 	%rd241, %fd342;
	mov.b64 	{%r116, %r121}, %rd241;
	mov.b32 	%r132, 8;
	mov.b32 	%r133, 31;
	mov.b32 	%r134, -1;
	// begin inline asm
	shfl.sync.down.b32 %r115, %r116, %r132, %r133, %r134;
	// end inline asm
	// begin inline asm
	shfl.sync.down.b32 %r120, %r121, %r132, %r133, %r134;
	// end inline asm
	mov.b64 	%rd242, {%r115, %r120};
	mov.b64 	%fd229, %rd242;
	mov.b64 	{%r126, %r131}, %rd346;
	// begin inline asm
	shfl.sync.down.b32 %r125, %r126, %r132, %r133, %r134;
	// end inline asm
	// begin inline asm
	shfl.sync.down.b32 %r130, %r131, %r132, %r133, %r134;
	// end inline asm
	mov.b64 	%rd168, {%r125, %r130};
	setp.gt.s32 	%p67, %r54, 23;
	mov.f64 	%fd343, %fd342;
	mov.u64 	%rd347, %rd346;
	@%p67 bra 	$L__BB9_180;
	abs.f64 	%fd230, %fd342;
	abs.f64 	%fd231, %fd229;
	setp.lt.f64 	%p68, %fd230, %fd231;
	mov.f64 	%fd343, %fd229;
	mov.u64 	%rd347, %rd168;
	@%p68 bra 	$L__BB9_180;
	setp.lt.f64 	%p69, %fd231, %fd230;
	mov.f64 	%fd343, %fd342;
	mov.u64 	%rd347, %rd346;
	@%p69 bra 	$L__BB9_180;
	setp.lt.s64 	%p70, %rd346, %rd168;
	selp.f64 	%fd343, %fd342, %fd229, %p70;
	min.s64 	%rd347, %rd346, %rd168;
$L__BB9_180:
	mov.b64 	%rd243, %fd343;
	mov.b64 	{%r136, %r141}, %rd243;
	mov.b32 	%r152, 16;
	mov.b32 	%r153, 31;
	mov.b32 	%r154, -1;
	// begin inline asm
	shfl.sync.down.b32 %r135, %r136, %r152, %r153, %r154;
	// end inline asm
	// begin inline asm
	shfl.sync.down.b32 %r140, %r141, %r152, %r153, %r154;
	// end inline asm
	mov.b64 	%rd244, {%r135, %r140};
	mov.b64 	%fd234, %rd244;
	mov.b64 	{%r146, %r151}, %rd347;
	// begin inline asm
	shfl.sync.down.b32 %r145, %r146, %r152, %r153, %r154;
	// end inline asm
	// begin inline asm
	shfl.sync.down.b32 %r150, %r151, %r152, %r153, %r154;
	// end inline asm
	mov.b64 	%rd171, {%r145, %r150};
	setp.gt.s32 	%p71, %r54, 15;
	mov.f64 	%fd351, %fd343;
	mov.u64 	%rd355, %rd347;
	@%p71 bra 	$L__BB9_184;
	abs.f64 	%fd235, %fd343;
	abs.f64 	%fd236, %fd234;
	setp.lt.f64 	%p72, %fd235, %fd236;
	mov.f64 	%fd351, %fd234;
	mov.u64 	%rd355, %rd171;
	@%p72 bra 	$L__BB9_184;
	setp.lt.f64 	%p73, %fd236, %fd235;
	mov.f64 	%fd351, %fd343;
	mov.u64 	%rd355, %rd347;
	@%p73 bra 	$L__BB9_184;
	setp.lt.s64 	%p74, %rd347, %rd171;
	selp.f64 	%fd351, %fd343, %fd234, %p74;
	min.s64 	%rd355, %rd347, %rd171;
$L__BB9_184:
	setp.ne.s32 	%p75, %r54, 0;
	@%p75 bra 	$L__BB9_186;
	shr.u32 	%r155, %r20, 1;
	and.b32  	%r156, %r155, 496;
	mov.u32 	%r157, _ZN6thrust24THRUST_300001_SM_1000_NS8cuda_cub4core6detail5shmemE;
	add.s32 	%r158, %r157, %r156;
	st.shared.f64 	[%r158+8], %fd351;
	st.shared.u64 	[%r158+16], %rd355;
$L__BB9_186:
	bar.sync 	0;
	setp.ne.s32 	%p76, %r20, 0;
	@%p76 bra 	$L__BB9_208;
	ld.shared.f64 	%fd239, [_ZN6thrust24THRUST_300001_SM_1000_NS8cuda_cub4core6detail5shmemE+24];
	ld.shared.u64 	%rd174, [_ZN6thrust24THRUST_300001_SM_1000_NS8cuda_cub4core6detail5shmemE+32];
	abs.f64 	%fd240, %fd351;
	abs.f64 	%fd241, %fd239;
	setp.lt.f64 	%p77, %fd240, %fd241;
	mov.f64 	%fd345, %fd239;
	mov.u64 	%rd349, %rd174;
	@%p77 bra 	$L__BB9_190;
	setp.lt.f64 	%p78, %fd241, %fd240;
	mov.f64 	%fd345, %fd351;
	mov.u64 	%rd349, %rd355;
	@%p78 bra 	$L__BB9_190;
	setp.lt.s64 	%p79, %rd355, %rd174;
	selp.f64 	%fd345, %fd351, %fd239, %p79;
	min.s64 	%rd349, %rd355, %rd174;
$L__BB9_190:
	ld.shared.f64 	%fd244, [_ZN6thrust24THRUST_300001_SM_1000_NS8cuda_cub4core6detail5shmemE+40];
	ld.shared.u64 	%rd177, [_ZN6thrust24THRUST_300001_SM_1000_NS8cuda_cub4core6detail5shmemE+48];
	abs.f64 	%fd245, %fd345;
	abs.f64 	%fd246, %fd244;
	setp.lt.f64 	%p80, %fd245, %fd246;
	mov.f64 	%fd346, %fd244;
	mov.u64 	%rd350, %rd177;
	@%p80 bra 	$L__BB9_193;
	setp.lt.f64 	%p81, %fd246, %fd245;
	mov.f64 	%fd346, %fd345;
	mov.u64 	%rd350, %rd349;
	@%p81 bra 	$L__BB9_193;
	setp.lt.s64 	%p82, %rd349, %rd177;
	selp.f64 	%fd346, %fd345, %fd244, %p82;
	min.s64 	%rd350, %rd349, %rd177;
$L__BB9_193:
	ld.shared.f64 	%fd249, [_ZN6thrust24THRUST_300001_SM_1000_NS8cuda_cub4core6detail5shmemE+56];
	ld.shared.u64 	%rd180, [_ZN6thrust24THRUST_300001_SM_1000_NS8cuda_cub4core6detail5shmemE+64];
	abs.f64 	%fd250, %fd346;
	abs.f64 	%fd251, %fd249;
	setp.lt.f64 	%p83, %fd250, %fd251;
	mov.f64 	%fd347, %fd249;
	mov.u64 	%rd351, %rd180;
	@%p83 bra 	$L__BB9_196;
	setp.lt.f64 	%p84, %fd251, %fd250;
	mov.f64 	%fd347, %fd346;
	mov.u64 	%rd351, %rd350;
	@%p84 bra 	$L__BB9_196;
	setp.lt.s64 	%p85, %rd350, %rd180;
	selp.f64 	%fd347, %fd346, %fd249, %p85;
	min.s64 	%rd351, %rd350, %rd180;
$L__BB9_196:
	ld.shared.f64 	%fd254, [_ZN6thrust24THRUST_300001_SM_1000_NS8cuda_cub4core6detail5shmemE+72];
	ld.shared.u64 	%rd183, [_ZN6thrust24THRUST_300001_SM_1000_NS8cuda_cub4core6detail5shmemE+80];
	abs.f64 	%fd255, %fd347;
	abs.f64 	%fd256, %fd254;
	setp.lt.f64 	%p86, %fd255, %fd256;
	mov.f64 	%fd348, %fd254;
	mov.u64 	%rd352, %rd183;
	@%p86 bra 	$L__BB9_199;
	setp.lt.f64 	%p87, %fd256, %fd255;
	mov.f64 	%fd348, %fd347;
	mov.u64 	%rd352, %rd351;
	@%p87 bra 	$L__BB9_199;
	setp.lt.s64 	%p88, %rd351, %rd183;
	selp.f64 	%fd348, %fd347, %fd254, %p88;
	min.s64 	%rd352, %rd351, %rd183;
$L__BB9_199:
	ld.shared.f64 	%fd259, [_ZN6thrust24THRUST_300001_SM_1000_NS8cuda_cub4core6detail5shmemE+88];
	ld.shared.u64 	%rd186, [_ZN6thrust24THRUST_300001_SM_1000_NS8cuda_cub4core6detail5shmemE+96];
	abs.f64 	%fd260, %fd348;
	abs.f64 	%fd261, %fd259;
	setp.lt.f64 	%p89, %fd260, %fd261;
	mov.f64 	%fd349, %fd259;
	mov.u64 	%rd353, %rd186;
	@%p89 bra 	$L__BB9_202;
	setp.lt.f64 	%p90, %fd261, %fd260;
	mov.f64 	%fd349, %fd348;
	mov.u64 	%rd353, %rd352;
	@%p90 bra 	$L__BB9_202;
	setp.lt.s64 	%p91, %rd352, %rd186;
	selp.f64 	%fd349, %fd348, %fd259, %p91;
	min.s64 	%rd353, %rd352, %rd186;
$L__BB9_202:
	ld.shared.f64 	%fd264, [_ZN6thrust24THRUST_300001_SM_1000_NS8cuda_cub4core6detail5shmemE+104];
	ld.shared.u64 	%rd189, [_ZN6thrust24THRUST_300001_SM_1000_NS8cuda_cub4core6detail5shmemE+112];
	abs.f64 	%fd265, %fd349;
	abs.f64 	%fd266, %fd264;
	setp.lt.f64 	%p92, %fd265, %fd266;
	mov.f64 	%fd350, %fd264;
	mov.u64 	%rd354, %rd189;
	@%p92 bra 	$L__BB9_205;
	setp.lt.f64 	%p93, %fd266, %fd265;
	mov.f64 	%fd350, %fd349;
	mov.u64 	%rd354, %rd353;
	@%p93 bra 	$L__BB9_205;
	setp.lt.s64 	%p94, %rd353, %rd189;
	selp.f64 	%fd350, %fd349, %fd264, %p94;
	min.s64 	%rd354, %rd353, %rd189;
$L__BB9_205:
	ld.shared.f64 	%fd269, [_ZN6thrust24THRUST_300001_SM_1000_NS8cuda_cub4core6detail5shmemE+120];
	ld.shared.u64 	%rd192, [_ZN6thrust24THRUST_300001_SM_1000_NS8cuda_cub4core6detail5shmemE+128];
	abs.f64 	%fd270, %fd350;
	abs.f64 	%fd271, %fd269;
	setp.lt.f64 	%p95, %fd270, %fd271;
	mov.u64 	%rd355, %rd192;
	mov.f64 	%fd351, %fd269;
	@%p95 bra 	$L__BB9_208;
	setp.lt.f64 	%p96, %fd271, %fd270;
	mov.u64 	%rd355, %rd354;
	mov.f64 	%fd351, %fd350;
	@%p96 bra 	$L__BB9_208;
	setp.lt.s64 	%p97, %rd354, %rd192;
	selp.f64 	%fd351, %fd350, %fd269, %p97;
	min.s64 	%rd355, %rd354, %rd192;
$L__BB9_208:
	mov.u32 	%r389, %tid.x;
	setp.ne.s32 	%p214, %r389, 0;
	@%p214 bra 	$L__BB9_210;
	ld.param.u64 	%rd286, [_ZN6thrust24THRUST_300001_SM_1000_NS8cuda_cub4core6detail13_kernel_agentINS1_8__reduce11ReduceAgentINS0_12zip_iteratorIN4cuda3std3__45tupleIJNS0_10device_ptrIdEENS0_17counting_iteratorIlNS0_11use_defaultESF_SF_EEEEEEEPNSB_IJdlEEESJ_lNS1_9__extrema9arg_max_fIdl10comparatorEEEEJSI_SK_lN3cub18CUB_300001_SM_100013GridEvenShareIlEENSR_9GridQueueIyEESO_EEEvDpT0__param_1];
	cvta.to.global.u64 	%rd283, %rd286;
	mul.wide.u32 	%rd284, %r1, 16;
	add.s64 	%rd285, %rd283, %rd284;
	st.global.f64 	[%rd285], %fd351;
	st.global.u64 	[%rd285+8], %rd355;
$L__BB9_210:
	ret;

}
	// .globl	_ZN6thrust24THRUST_300001_SM_1000_NS8cuda_cub4core6detail13_kernel_agentINS1_8__reduce10DrainAgentIlEEJN3cub18CUB_300001_SM_10009GridQueueIyEElEEEvDpT0_
.visible .entry _ZN6thrust24THRUST_300001_SM_1000_NS8cuda_cub4core6detail13_kernel_agentINS1_8__reduce10DrainAgentIlEEJN3cub18CUB_300001_SM_10009GridQueueIyEElEEEvDpT0_(
	.param .align 8 .b8 _ZN6thrust24THRUST_300001_SM_1000_NS8cuda_cub4core6detail13_kernel_agentINS1_8__reduce10DrainAgentIlEEJN3cub18CUB_300001_SM_10009GridQueueIyEElEEEvDpT0__param_0[8],
	.param .u64 _ZN6thrust24THRUST_300001_SM_1000_NS8cuda_cub4core6detail13_kernel_agentINS1_8__reduce10DrainAgentIlEEJN3cub18CUB_300001_SM_10009GridQueueIyEElEEEvDpT0__param_1
)
.maxntid 1
{
	.reg .b64 	%rd<5>;

	ld.param.u64 	%rd1, [_ZN6thrust24THRUST_300001_SM_1000_NS8cuda_cub4core6detail13_kernel_agentINS1_8__reduce10DrainAgentIlEEJN3cub18CUB_300001_SM_10009GridQueueIyEElEEEvDpT0__param_0];
	ld.param.u64 	%rd2, [_ZN6thrust24THRUST_300001_SM_1000_NS8cuda_cub4core6detail13_kernel_agentINS1_8__reduce10DrainAgentIlEEJN3cub18CUB_300001_SM_10009GridQueueIyEElEEEvDpT0__param_1];
	cvta.to.global.u64 	%rd3, %rd1;
	st.global.u64 	[%rd3], %rd2;
	mov.b64 	%rd4, 0;
	st.global.u64 	[%rd3+8], %rd4;
	ret;

}
	// .globl	_ZN6thrust24THRUST_300001_SM_1000_NS8cuda_cub4core6detail13_kernel_agentINS1_8__reduce11ReduceAgentIPN4cuda3std3__45tupleIJdlEEESC_SB_lNS1_9__extrema9arg_max_fIdl10comparatorEEEEJSC_SC_iSG_EEEvDpT0_
.visible .entry _ZN6thrust24THRUST_300001_SM_1000_NS8cuda_cub4core6detail13_kernel_agentINS1_8__reduce11ReduceAgentIPN4cuda3std3__45tupleIJdlEEESC_SB_lNS1_9__extrema9arg_max_fIdl10comparatorEEEEJSC_SC_iSG_EEEvDpT0_(
	.param .u64 .ptr .align 1 _ZN6thrust24THRUST_300001_SM_1000_NS8cuda_cub4core6detail13_kernel_agentINS1_8__reduce11ReduceAgentIPN4cuda3std3__45tupleIJdlEEESC_SB_lNS1_9__extrema9arg_max_fIdl10comparatorEEEEJSC_SC_iSG_EEEvDpT0__param_0,
	.param .u64 .ptr .align 1 _ZN6thrust24THRUST_300001_SM_1000_NS8cuda_cub4core6detail13_kernel_agentINS1_8__reduce11ReduceAgentIPN4cuda3std3__45tupleIJdlEEESC_SB_lNS1_9__extrema9arg_max_fIdl10comparatorEEEEJSC_SC_iSG_EEEvDpT0__param_1,
	.param .u32 _ZN6thrust24THRUST_300001_SM_1000_NS8cuda_cub4core6detail13_kernel_agentINS1_8__reduce11ReduceAgentIPN4cuda3std3__45tupleIJdlEEESC_SB_lNS1_9__extrema9arg_max_fIdl10comparatorEEEEJSC_SC_iSG_EEEvDpT0__param_2,
	.param .align 1 .b8 _ZN6thrust24THRUST_300001_SM_1000_NS8cuda_cub4core6detail13_kernel_agentINS1_8__reduce11ReduceAgentIPN4cuda3std3__45tupleIJdlEEESC_SB_lNS1_9__extrema9arg_max_fIdl10comparatorEEEEJSC_SC_iSG_EEEvDpT0__param_3[1]
)
.maxntid 256
{
	.reg .pred 	%p<264>;
	.reg .b32 	%r<374>;
	.reg .b64 	%rd<509>;
	.reg .b64 	%fd<423>;

	ld.param.u64 	%rd236, [_ZN6thrust24THRUST_300001_SM_1000_NS8cuda_cub4core6detail13_kernel_agentINS1_8__reduce11ReduceAgentIPN4cuda3std3__45tupleIJdlEEESC_SB_lNS1_9__extrema9arg_max_fIdl10comparatorEEEEJSC_SC_iSG_EEEvDpT0__param_0];
	ld.param.u32 	%r29, [_ZN6thrust24THRUST_300001_SM_1000_NS8cuda_cub4core6detail13_kernel_agentINS1_8__reduce11ReduceAgentIPN4cuda3std3__45tupleIJdlEEESC_SB_lNS1_9__extrema9arg_max_fIdl10comparatorEEEEJSC_SC_iSG_EEEvDpT0__param_2];
	cvt.s64.s32 	%rd1, %r29;
	setp.eq.s32 	%p1, %r29, 0;
	@%p1 bra 	$L__BB11_234;
	setp.gt.s32 	%p2, %r29, 1279;
	@%p2 bra 	$L__BB11_121;
	mov.u32 	%r1, %tid.x;
	setp.ge.s32 	%p147, %r1, %r29;
	mov.f64 	%fd354, 0d0000000000000000;
	mov.b64 	%rd432, 0;
	mov.u32 	%r368, %r1;
	@%p147 bra 	$L__BB11_4;
	mul.wide.u32 	%rd376, %r1, 16;
	add.s64 	%rd373, %rd236, %rd376;
	// begin inline asm
	ld.global.nc.u64 %rd372, [%rd373];
	// end inline asm
	add.s64 	%rd375, %rd373, 8;
	// begin inline asm
	ld.global.nc.u64 %rd432, [%rd375];
	// end inline asm
	mov.b64 	%fd354, %rd372;
	add.s32 	%r368, %r1, 256;
$L__BB11_4:
	setp.ge.s32 	%p148, %r368, %r29;
	@%p148 bra 	$L__BB11_25;
	not.b32 	%r141, %r368;
	add.s32 	%r4, %r29, %r141;
	and.b32  	%r142, %r4, 768;
	setp.eq.s32 	%p149, %r142, 768;
	@%p149 bra 	$L__BB11_11;
	mul.wide.u32 	%rd378, %r368, 16;
	add.s64 	%rd423, %rd236, %rd378;
	shr.u32 	%r143, %r4, 8;
	add.s32 	%r144, %r143, 1;
	and.b32  	%r145, %r144, 3;
	neg.s32 	%r366, %r145;
$L__BB11_7:
	.pragma "nounroll";
	mov.u64 	%rd6, %rd432;
	mov.f64 	%fd3, %fd354;
	// begin inline asm
	ld.global.nc.u64 %rd379, [%rd423];
	// end inline asm
	add.s64 	%rd382, %rd423, 8;
	// begin inline asm
	ld.global.nc.u64 %rd381, [%rd382];
	// end inline asm
	mov.b64 	%fd4, %rd379;
	abs.f64 	%fd5, %fd3;
	abs.f64 	%fd6, %fd4;
	setp.lt.f64 	%p150, %fd5, %fd6;
	mov.u64 	%rd432, %rd381;
	mov.f64 	%fd354, %fd4;
	@%p150 bra 	$L__BB11_10;
	setp.lt.f64 	%p151, %fd6, %fd5;
	mov.u64 	%rd432, %rd6;
	mov.f64 	%fd354, %fd3;
	@%p151 bra 	$L__BB11_10;
	setp.lt.s64 	%p152, %rd6, %rd381;
	min.s64 	%rd432, %rd6, %rd381;
	selp.f64 	%fd354, %fd3, %fd4, %p152;
$L__BB11_10:
	add.s32 	%r368, %r368, 256;
	add.s64 	%rd423, %rd423, 4096;
	add.s32 	%r366, %r366, 1;
	setp.ne.s32 	%p153, %r366, 0;
	@%p153 bra 	$L__BB11_7;
$L__BB11_11:
	setp.lt.u32 	%p154, %r4, 768;
	@%p154 bra 	$L__BB11_25;
$L__BB11_12:
	mul.wide.s32 	%rd387, %r368, 16;
	add.s64 	%rd384, %rd236, %rd387;
	// begin inline asm
	ld.global.nc.u64 %rd383, [%rd384];
	// end inline asm
	add.s64 	%rd386, %rd384, 8;
	// begin inline asm
	ld.global.nc.u64 %rd385, [%rd386];
	// end inline asm
	mov.b64 	%fd12, %rd383;
	abs.f64 	%fd13, %fd354;
	abs.f64 	%fd14, %fd12;
	setp.lt.f64 	%p155, %fd13, %fd14;
	mov.u64 	%rd429, %rd385;
	mov.f64 	%fd351, %fd12;
	@%p155 bra 	$L__BB11_15;
	setp.lt.f64 	%p156, %fd14, %fd13;
	mov.u64 	%rd429, %rd432;
	mov.f64 	%fd351, %fd354;
	@%p156 bra 	$L__BB11_15;
	setp.lt.s64 	%p157, %rd432, %rd385;
	min.s64 	%rd429, %rd432, %rd385;
	selp.f64 	%fd351, %fd354, %fd12, %p157;
$L__BB11_15:
	add.s64 	%rd389, %rd384, 4096;
	// begin inline asm
	ld.global.nc.u64 %rd388, [%rd389];
	// end inline asm
	add.s64 	%rd391, %rd384, 4104;
	// begin inline asm
	ld.global.nc.u64 %rd390, [%rd391];
	// end inline asm
	mov.b64 	%fd17, %rd388;
	abs.f64 	%fd18, %fd351;
	abs.f64 	%fd19, %fd17;
	setp.lt.f64 	%p158, %fd18, %fd19;
	mov.u64 	%rd430, %rd390;
	mov.f64 	%fd352, %fd17;
	@%p158 bra 	$L__BB11_18;
	setp.lt.f64 	%p159, %fd19, %fd18;
	mov.u64 	%rd430, %rd429;
	mov.f64 	%fd352, %fd351;
	@%p159 bra 	$L__BB11_18;
	setp.lt.s64 	%p160, %rd429, %rd390;
	min.s64 	%rd430, %rd429, %rd390;
	selp.f64 	%fd352, %fd351, %fd17, %p160;
$L__BB11_18:
	add.s64 	%rd393, %rd384, 8192;
	// begin inline asm
	ld.global.nc.u64 %rd392, [%rd393];
	// end inline asm
	add.s64 	%rd395, %rd384, 8200;
	// begin inline asm
	ld.global.nc.u64 %rd394, [%rd395];
	// end inline asm
	mov.b64 	%fd22, %rd392;
	abs.f64 	%fd23, %fd352;
	abs.f64 	%fd24, %fd22;
	setp.lt.f64 	%p161, %fd23, %fd24;
	mov.u64 	%rd431, %rd394;
	mov.f64 	%fd353, %fd22;
	@%p161 bra 	$L__BB11_21;
	setp.lt.f64 	%p162, %fd24, %fd23;
	mov.u64 	%rd431, %rd430;
	mov.f64 	%fd353, %fd352;
	@%p162 bra 	$L__BB11_21;
	setp.lt.s64 	%p163, %rd430, %rd394;
	min.s64 	%rd431, %rd430, %rd394;
	selp.f64 	%fd353, %fd352, %fd22, %p163;
$L__BB11_21:
	add.s64 	%rd397, %rd384, 12288;
	// begin inline asm
	ld.global.nc.u64 %rd396, [%rd397];
	// end inline asm
	add.s64 	%rd399, %rd384, 12296;
	// begin inline asm
	ld.global.nc.u64 %rd398, [%rd399];
	// end inline asm
	mov.b64 	%fd27, %rd396;
	abs.f64 	%fd28, %fd353;
	abs.f64 	%fd29, %fd27;
	setp.lt.f64 	%p164, %fd28, %fd29;
	mov.u64 	%rd432, %rd398;
	mov.f64 	%fd354, %fd27;
	@%p164 bra 	$L__BB11_24;
	setp.lt.f64 	%p165, %fd29, %fd28;
	mov.u64 	%rd432, %rd431;
	mov.f64 	%fd354, %fd353;
	@%p165 bra 	$L__BB11_24;
	setp.lt.s64 	%p166, %rd431, %rd398;
	min.s64 	%rd432, %rd431, %rd398;
	selp.f64 	%fd354, %fd353, %fd27, %p166;
$L__BB11_24:
	add.s32 	%r368, %r368, 1024;
	setp.lt.s32 	%p167, %r368, %r29;
	@%p167 bra 	$L__BB11_12;
$L__BB11_25:
	setp.lt.s32 	%p168, %r29, 256;
	@%p168 bra 	$L__BB11_70;
	// begin inline asm
	mov.u32 %r259, %laneid;
	// end inline asm
	mov.b64 	%rd410, %fd354;
	mov.b64 	{%r261, %r266}, %rd410;
	mov.b32 	%r277, 1;
	mov.b32 	%r278, 31;
	mov.b32 	%r279, -1;
	// begin inline asm
	shfl.sync.down.b32 %r260, %r261, %r277, %r278, %r279;
	// end inline asm
	// begin inline asm
	shfl.sync.down.b32 %r265, %r266, %r277, %r278, %r279;
	// end inline asm
	mov.b64 	%rd411, {%r260, %r265};
	mov.b64 	%fd33, %rd411;
	mov.b64 	{%r271, %r276}, %rd432;
	// begin inline asm
	shfl.sync.down.b32 %r270, %r271, %r277, %r278, %r279;
	// end inline asm
	// begin inline asm
	shfl.sync.down.b32 %r275, %r276, %r277, %r278, %r279;
	// end inline asm
	mov.b64 	%rd28, {%r270, %r275};
	setp.gt.s32 	%p220, %r259, 30;
	mov.u64 	%rd434, %rd432;
	mov.f64 	%fd356, %fd354;
	@%p220 bra 	$L__BB11_30;
	abs.f64 	%fd34, %fd354;
	abs.f64 	%fd35, %fd33;
	setp.lt.f64 	%p221, %fd34, %fd35;
	mov.u64 	%rd434, %rd28;
	mov.f64 	%fd356, %fd33;
	@%p221 bra 	$L__BB11_30;
	setp.lt.f64 	%p222, %fd35, %fd34;
	mov.u64 	%rd434, %rd432;
	mov.f64 	%fd356, %fd354;
	@%p222 bra 	$L__BB11_30;
	setp.lt.s64 	%p223, %rd432, %rd28;
	min.s64 	%rd434, %rd432, %rd28;
	selp.f64 	%fd356, %fd354, %fd33, %p223;
$L__BB11_30:
	mov.b64 	%rd412, %fd356;
	mov.b64 	{%r281, %r286}, %rd412;
	mov.b32 	%r297, 2;
	mov.b32 	%r298, 31;
	mov.b32 	%r299, -1;
	// begin inline asm
	shfl.sync.down.b32 %r280, %r281, %r297, %r298, %r299;
	// end inline asm
	// begin inline asm
	shfl.sync.down.b32 %r285, %r286, %r297, %r298, %r299;
	// end inline asm
	mov.b64 	%rd413, {%r280, %r285};
	mov.b64 	%fd38, %rd413;
	mov.b64 	{%r291, %r296}, %rd434;
	// begin inline asm
	shfl.sync.down.b32 %r290, %r291, %r297, %r298, %r299;
	// end inline asm
	// begin inline asm
	shfl.sync.down.b32 %r295, %r296, %r297, %r298, %r299;
	// end inline asm
	mov.b64 	%rd31, {%r290, %r295};
	setp.gt.s32 	%p224, %r259, 29;
	mov.u64 	%rd435, %rd434;
	mov.f64 	%fd357, %fd356;
	@%p224 bra 	$L__BB11_34;
	abs.f64 	%fd39, %fd356;
	abs.f64 	%fd40, %fd38;
	setp.lt.f64 	%p225, %fd39, %fd40;
	mov.u64 	%rd435, %rd31;
	mov.f64 	%fd357, %fd38;
	@%p225 bra 	$L__BB11_34;
	setp.lt.f64 	%p226, %fd40, %fd39;
	mov.u64 	%rd435, %rd434;
	mov.f64 	%fd357, %fd356;
	@%p226 bra 	$L__BB11_34;
	setp.lt.s64 	%p227, %rd434, %rd31;
	min.s64 	%rd435, %rd434, %rd31;
	selp.f64 	%fd357, %fd356, %fd38, %p227;
$L__BB11_34:
	mov.b64 	%rd414, %fd357;
	mov.b64 	{%r301, %r306}, %rd414;
	mov.b32 	%r317, 4;
	mov.b32 	%r318, 31;
	mov.b32 	%r319, -1;
	// begin inline asm
	shfl.sync.down.b32 %r300, %r301, %r317, %r318, %r319;
	// end inline asm
	// begin inline asm
	shfl.sync.down.b32 %r305, %r306, %r317, %r318, %r319;
	// end inline asm
	mov.b64 	%rd415, {%r300, %r305};
	mov.b64 	%fd43, %rd415;
	mov.b64 	{%r311, %r316}, %rd435;
	// begin inline asm
	shfl.sync.down.b32 %r310, %r311, %r317, %r318, %r319;
	// end inline asm
	// begin inline asm
	shfl.sync.down.b32 %r315, %r316, %r317, %r318, %r319;
	// end inline asm
	mov.b64 	%rd34, {%r310, %r315};
	setp.gt.s32 	%p228, %r259, 27;
	mov.u64 	%rd436, %rd435;
	mov.f64 	%fd358, %fd357;
	@%p228 bra 	$L__BB11_38;
	abs.f64 	%fd44, %fd357;
	abs.f64 	%fd45, %fd43;
	setp.lt.f64 	%p229, %fd44, %fd45;
	mov.u64 	%rd436, %rd34;
	mov.f64 	%fd358, %fd43;
	@%p229 bra 	$L__BB11_38;
	setp.lt.f64 	%p230, %fd45, %fd44;
	mov.u64 	%rd436, %rd435;
	mov.f64 	%fd358, %fd357;
	@%p230 bra 	$L__BB11_38;
	setp.lt.s64 	%p231, %rd435, %rd34;
	min.s64 	%rd436, %rd435, %rd34;
	selp.f64 	%fd358, %fd357, %fd43, %p231;
$L__BB11_38:
	mov.b64 	%rd416, %fd358;
	mov.b64 	{%r321, %r326}, %rd416;
	mov.b32 	%r337, 8;
	mov.b32 	%r338, 31;
	mov.b32 	%r339, -1;
	// begin inline asm
	shfl.sync.down.b32 %r320, %r321, %r337, %r338, %r339;
	// end inline asm
	// begin inline asm
	shfl.sync.down.b32 %r325, %r326, %r337, %r338, %r339;
	// end inline asm
	mov.b64 	%rd417, {%r320, %r325};
	mov.b64 	%fd48, %rd417;
	mov.b64 	{%r331, %r336}, %rd436;
	// begin inline asm
	shfl.sync.down.b32 %r330, %r331, %r337, %r338, %r339;
	// end inline asm
	// begin inline asm
	shfl.sync.down.b32 %r335, %r336, %r337, %r338, %r339;
	// end inline asm
	mov.b64 	%rd37, {%r330, %r335};
	setp.gt.s32 	%p232, %r259, 23;
	mov.u64 	%rd437, %rd436;
	mov.f64 	%fd359, %fd358;
	@%p232 bra 	$L__BB11_42;
	abs.f64 	%fd49, %fd358;
	abs.f64 	%fd50, %fd48;
	setp.lt.f64 	%p233, %fd49, %fd50;
	mov.u64 	%rd437, %rd37;
	mov.f64 	%fd359, %fd48;
	@%p233 bra 	$L__BB11_42;
	setp.lt.f64 	%p234, %fd50, %fd49;
	mov.u64 	%rd437, %rd436;
	mov.f64 	%fd359, %fd358;
	@%p234 bra 	$L__BB11_42;
	setp.lt.s64 	%p235, %rd436, %rd37;
	min.s64 	%rd437, %rd436, %rd37;
	selp.f64 	%fd359, %fd358, %fd48, %p235;
$L__BB11_42:
	mov.b64 	%rd418, %fd359;
	mov.b64 	{%r341, %r346}, %rd418;
	mov.b32 	%r357, 16;
	mov.b32 	%r358, 31;
	mov.b32 	%r359, -1;
	// begin inline asm
	shfl.sync.down.b32 %r340, %r341, %r357, %r358, %r359;
	// end inline asm
	// begin inline asm
	shfl.sync.down.b32 %r345, %r346, %r357, %r358, %r359;
	// end inline asm
	mov.b64 	%rd419, {%r340, %r345};
	mov.b64 	%fd53, %rd419;
	mov.b64 	{%r351, %r356}, %rd437;
	// begin inline asm
	shfl.sync.down.b32 %r350, %r351, %r357, %r358, %r359;
	// end inline asm
	// begin inline asm
	shfl.sync.down.b32 %r355, %r356, %r357, %r358, %r359;
	// end inline asm
	mov.b64 	%rd40, {%r350, %r355};
	setp.gt.s32 	%p236, %r259, 15;
	mov.u64 	%rd508, %rd437;
	mov.f64 	%fd422, %fd359;
	@%p236 bra 	$L__BB11_46;
	abs.f64 	%fd54, %fd359;
	abs.f64 	%fd55, %fd53;
	setp.lt.f64 	%p237, %fd54, %fd55;
	mov.u64 	%rd508, %rd40;
	mov.f64 	%fd422, %fd53;
	@%p237 bra 	$L__BB11_46;
	setp.lt.f64 	%p238, %fd55, %fd54;
	mov.u64 	%rd508, %rd437;
	mov.f64 	%fd422, %fd359;
	@%p238 bra 	$L__BB11_46;
	setp.lt.s64 	%p239, %rd437, %rd40;
	min.s64 	%rd508, %rd437, %rd40;
	selp.f64 	%fd422, %fd359, %fd53, %p239;
$L__BB11_46:
	setp.ne.s32 	%p240, %r259, 0;
	@%p240 bra 	$L__BB11_48;
	shr.u32 	%r360, %r1, 1;
	and.b32  	%r361, %r360, 496;
	mov.u32 	%r362, _ZN6thrust24THRUST_300001_SM_1000_NS8cuda_cub4core6detail5shmemE;
	add.s32 	%r363, %r362, %r361;
	st.shared.f64 	[%r363+8], %fd422;
	st.shared.u64 	[%r363+16], %rd508;
$L__BB11_48:
	bar.sync 	0;
	setp.ne.s32 	%p241, %r1, 0;
	@%p241 bra 	$L__BB11_232;
	ld.shared.f64 	%fd58, [_ZN6thrust24THRUST_300001_SM_1000_NS8cuda_cub4core6detail5shmemE+24];
	ld.shared.u64 	%rd43, [_ZN6thrust24THRUST_300001_SM_1000_NS8cuda_cub4core6detail5shmemE+32];
	abs.f64 	%fd59, %fd422;
	abs.f64 	%fd60, %fd58;
	setp.lt.f64 	%p242, %fd59, %fd60;
	mov.u64 	%rd439, %rd43;
	mov.f64 	%fd361, %fd58;
	@%p242 bra 	$L__BB11_52;
	setp.lt.f64 	%p243, %fd60, %fd59;
	mov.u64 	%rd439, %rd508;
	mov.f64 	%fd361, %fd422;
	@%p243 bra 	$L__BB11_52;
	setp.lt.s64 	%p244, %rd508, %rd43;
	min.s64 	%rd439, %rd508, %rd43;
	selp.f64 	%fd361, %fd422, %fd58, %p244;
$L__BB11_52:
	ld.shared.f64 	%fd63, [_ZN6thrust24THRUST_300001_SM_1000_NS8cuda_cub4core6detail5shmemE+40];
	ld.shared.u64 	%rd46, [_ZN6thrust24THRUST_300001_SM_1000_NS8cuda_cub4core6detail5shmemE+48];
	abs.f64 	%fd64, %fd361;
	abs.f64 	%fd65, %fd63;
	setp.lt.f64 	%p245, %fd64, %fd65;
	mov.u64 	%rd440, %rd46;
	mov.f64 	%fd362, %fd63;
	@%p245 bra 	$L__BB11_55;
	setp.lt.f64 	%p246, %fd65, %fd64;
	mov.u64 	%rd440, %rd439;
	mov.f64 	%fd362, %fd361;
	@%p246 bra 	$L__BB11_55;
	setp.lt.s64 	%p247, %rd439, %rd46;
	min.s64 	%rd440, %rd439, %rd46;
	selp.f64 	%fd362, %fd361, %fd63, %p247;
$L__BB11_55:
	ld.shared.f64 	%fd68, [_ZN6thrust24THRUST_300001_SM_1000_NS8cuda_cub4core6detail5shmemE+56];
	ld.shared.u64 	%rd49, [_ZN6thrust24THRUST_300001_SM_1000_NS8cuda_cub4core6detail5shmemE+64];
	abs.f64 	%fd69, %fd362;
	abs.f64 	%fd70, %fd68;
	setp.lt.f64 	%p248, %fd69, %fd70;
	mov.u64 	%rd441, %rd49;
	mov.f64 	%fd363, %fd68;
	@%p248 bra 	$L__BB11_58;
	setp.lt.f64 	%p249, %fd70, %fd69;
	mov.u64 	%rd441, %rd440;
	mov.f64 	%fd363, %fd362;
	@%p249 bra 	$L__BB11_58;
	setp.lt.s64 	%p250, %rd440, %rd49;
	min.s64 	%rd441, %rd440, %rd49;
	selp.f64 	%fd363, %fd362, %fd68, %p250;
$L__BB11_58:
	ld.shared.f64 	%fd73, [_ZN6thrust24THRUST_300001_SM_1000_NS8cuda_cub4core6detail5shmemE+72];
	ld.shared.u64 	%rd52, [_ZN6thrust24THRUST_300001_SM_1000_NS8cuda_cub4core6detail5shmemE+80];
	abs.f64 	%fd74, %fd363;
	abs.f64 	%fd75, %fd73;
	setp.lt.f64 	%p251, %fd74, %fd75;
	mov.u64 	%rd442, %rd52;
	mov.f64 	%fd364, %fd73;
	@%p251 bra 	$L__BB11_61;
	setp.lt.f64 	%p252, %fd75, %fd74;
	mov.u64 	%rd442, %rd441;
	mov.f64 	%fd364, %fd363;
	@%p252 bra 	$L__BB11_61;
	setp.lt.s64 	%p253, %rd441, %rd52;
	min.s64 	%rd442, %rd441, %rd52;
	selp.f64 	%fd364, %fd363, %fd73, %p253;
$L__BB11_61:
	ld.shared.f64 	%fd78, [_ZN6thrust24THRUST_300001_SM_1000_NS8cuda_cub4core6detail5shmemE+88];
	ld.shared.u64 	%rd55, [_ZN6thrust24THRUST_300001_SM_1000_NS8cuda_cub4core6detail5shmemE+96];
	abs.f64 	%fd79, %fd364;
	abs.f64 	%fd80, %fd78;
	setp.lt.f64 	%p254, %fd79, %fd80;
	mov.u64 	%rd443, %rd55;
	mov.f64 	%fd365, %fd78;
	@%p254 bra 	$L__BB11_64;
	setp.lt.f64 	%p255, %fd80, %fd79;
	mov.u64 	%rd443, %rd442;
	mov.f64 	%fd365, %fd364;
	@%p255 bra 	$L__BB11_64;
	setp.lt.s64 	%p256, %rd442, %rd55;
	min.s64 	%rd443, %rd442, %rd55;
	selp.f64 	%fd365, %fd364, %fd78, %p256;
$L__BB11_64:
	ld.shared.f64 	%fd83, [_ZN6thrust24THRUST_300001_SM_1000_NS8cuda_cub4core6detail5shmemE+104];
	ld.shared.u64 	%rd58, [_ZN6thrust24THRUST_300001_SM_1000_NS8cuda_cub4core6detail5shmemE+112];
	abs.f64 	%fd84, %fd365;
	abs.f64 	%fd85, %fd83;
	setp.lt.f64 	%p257, %fd84, %fd85;
	mov.u64 	%rd444, %rd58;
	mov.f64 	%fd366, %fd83;
	@%p257 bra 	$L__BB11_67;
	setp.lt.f64 	%p258, %fd85, %fd84;
	mov.u64 	%rd444, %rd443;
	mov.f64 	%fd366, %fd365;
	@%p258 bra 	$L__BB11_67;
	setp.lt.s64 	%p259, %rd443, %rd58;
	min.s64 	%rd444, %rd443, %rd58;
	selp.f64 	%fd366, %fd365, %fd83, %p259;
$L__BB11_67:
	ld.shared.f64 	%fd88, [_ZN6thrust24THRUST_300001_SM_1000_NS8cuda_cub4core6detail5shmemE+120];
	ld.shared.u64 	%rd61, [_ZN6thrust24THRUST_300001_SM_1000_NS8cuda_cub4core6detail5shmemE+128];
	abs.f64 	%fd89, %fd366;
	abs.f64 	%fd90, %fd88;
	setp.lt.f64 	%p260, %fd89, %fd90;
	mov.u64 	%rd508, %rd61;
	mov.f64 	%fd422, %fd88;
	@%p260 bra 	$L__BB11_232;
	setp.lt.f64 	%p261, %fd90, %fd89;
	mov.u64 	%rd508, %rd444;
	mov.f64 	%fd422, %fd366;
	@%p261 bra 	$L__BB11_232;
	setp.lt.s64 	%p262, %rd444, %rd61;
	min.s64 	%rd508, %rd444, %rd61;
	selp.f64 	%fd422, %fd366, %fd88, %p262;
	bra.uni 	$L__BB11_232;
$L__BB11_70:
	// begin inline asm
	mov.u32 %r146, %laneid;
	// end inline asm
	and.b32  	%r167, %r1, 992;
	add.s32 	%r168, %r167, 32;
	setp.gt.s32 	%p169, %r168, %r29;
	not.b32 	%r169, %r167;
	add.s32 	%r170, %r29, %r169;
	selp.b32 	%r165, %r170, 31, %p169;
	mov.b64 	%rd400, %fd354;
	mov.b64 	{%r148, %r153}, %rd400;
	mov.b32 	%r164, 1;
	mov.b32 	%r166, -1;
	// begin inline asm
	shfl.sync.down.b32 %r147, %r148, %r164, %r165, %r166;
	// end inline asm
	// begin inline asm
	shfl.sync.down.b32 %r152, %r153, %r164, %r165, %r166;
	// end inline asm
	mov.b64 	%rd401, {%r147, %r152};
	mov.b64 	%fd92, %rd401;
	mov.b64 	{%r158, %r163}, %rd432;
	// begin inline asm
	shfl.sync.down.b32 %r157, %r158, %r164, %r165, %r166;
	// end inline asm
	// begin inline asm
	shfl.sync.down.b32 %r162, %r163, %r164, %r165, %r166;
	// end inline asm
	mov.b64 	%rd63, {%r157, %r162};
	setp.ge.s32 	%p170, %r146, %r165;
	mov.u64 	%rd445, %rd432;
	mov.f64 	%fd367, %fd354;
	@%p170 bra 	$L__BB11_74;
	abs.f64 	%fd93, %fd354;
	abs.f64 	%fd94, %fd92;
	setp.lt.f64 	%p171, %fd93, %fd94;
	mov.u64 	%rd445, %rd63;
	mov.f64 	%fd367, %fd92;
	@%p171 bra 	$L__BB11_74;
	setp.lt.f64 	%p172, %fd94, %fd93;
	mov.u64 	%rd445, %rd432;
	mov.f64 	%fd367, %fd354;
	@%p172 bra 	$L__BB11_74;
	setp.lt.s64 	%p173, %rd432, %rd63;
	min.s64 	%rd445, %rd432, %rd63;
	selp.f64 	%fd367, %fd354, %fd92, %p173;
$L__BB11_74:
	mov.b64 	%rd402, %fd367;
	mov.b64 	{%r172, %r177}, %rd402;
	mov.b32 	%r188, 2;
	mov.b32 	%r190, -1;
	// begin inline asm
	shfl.sync.down.b32 %r171, %r172, %r188, %r165, %r190;
	// end inline asm
	// begin inline asm
	shfl.sync.down.b32 %r176, %r177, %r188, %r165, %r190;
	// end inline asm
	mov.b64 	%rd403, {%r171, %r176};
	mov.b64 	%fd97, %rd403;
	mov.b64 	{%r182, %r187}, %rd445;
	// begin inline asm
	shfl.sync.down.b32 %r181, %r182, %r188, %r165, %r190;
	// end inline asm
	// begin inline asm
	shfl.sync.down.b32 %r186, %r187, %r188, %r165, %r190;
	// end inline asm
	mov.b64 	%rd66, {%r181, %r186};
	add.s32 	%r191, %r146, 2;
	setp.gt.s32 	%p174, %r191, %r165;
	mov.u64 	%rd446, %rd445;
	mov.f64 	%fd368, %fd367;
	@%p174 bra 	$L__BB11_78;
	abs.f64 	%fd98, %fd367;
	abs.f64 	%fd99, %fd97;
	setp.lt.f64 	%p175, %fd98, %fd99;
	mov.u64 	%rd446, %rd66;
	mov.f64 	%fd368, %fd97;
	@%p175 bra 	$L__BB11_78;
	setp.lt.f64 	%p176, %fd99, %fd98;
	mov.u64 	%rd446, %rd445;
	mov.f64 	%fd368, %fd367;
	@%p176 bra 	$L__BB11_78;
	setp.lt.s64 	%p177, %rd445, %rd66;
	min.s64 	%rd446, %rd445, %rd66;
	selp.f64 	%fd368, %fd367, %fd97, %p177;
$L__BB11_78:
	mov.b64 	%rd404, %fd368;
	mov.b64 	{%r193, %r198}, %rd404;
	mov.b32 	%r209, 4;
	mov.b32 	%r211, -1;
	// begin inline asm
	shfl.sync.down.b32 %r192, %r193, %r209, %r165, %r211;
	// end inline asm
	// begin inline asm
	shfl.sync.down.b32 %r197, %r198, %r209, %r165, %r211;
	// end inline asm
	mov.b64 	%rd405, {%r192, %r197};
	mov.b64 	%fd102, %rd405;
	mov.b64 	{%r203, %r208}, %rd446;
	// begin inline asm
	shfl.sync.down.b32 %r202, %r203, %r209, %r165, %r211;
	// end inline asm
	// begin inline asm
	shfl.sync.down.b32 %r207, %r208, %r209, %r165, %r211;
	// end inline asm
	mov.b64 	%rd69, {%r202, %r207};
	add.s32 	%r212, %r146, 4;
	setp.gt.s32 	%p178, %r212, %r165;
	mov.u64 	%rd447, %rd446;
	mov.f64 	%fd369, %fd368;
	@%p178 bra 	$L__BB11_82;
	abs.f64 	%fd103, %fd368;
	abs.f64 	%fd104, %fd102;
	setp.lt.f64 	%p179, %fd103, %fd104;
	mov.u64 	%rd447, %rd69;
	mov.f64 	%fd369, %fd102;
	@%p179 bra 	$L__BB11_82;
	setp.lt.f64 	%p180, %fd104, %fd103;
	mov.u64 	%rd447, %rd446;
	mov.f64 	%fd369, %fd368;
	@%p180 bra 	$L__BB11_82;
	setp.lt.s64 	%p181, %rd446, %rd69;
	min.s64 	%rd447, %rd446, %rd69;
	selp.f64 	%fd369, %fd368, %fd102, %p181;
$L__BB11_82:
	mov.b64 	%rd406, %fd369;
	mov.b64 	{%r214, %r219}, %rd406;
	mov.b32 	%r230, 8;
	mov.b32 	%r232, -1;
	// begin inline asm
	shfl.sync.down.b32 %r213, %r214, %r230, %r165, %r232;
	// end inline asm
	// begin inline asm
	shfl.sync.down.b32 %r218, %r219, %r230, %r165, %r232;
	// end inline asm
	mov.b64 	%rd407, {%r213, %r218};
	mov.b64 	%fd107, %rd407;
	mov.b64 	{%r224, %r229}, %rd447;
	// begin inline asm
	shfl.sync.down.b32 %r223, %r224, %r230, %r165, %r232;
	// end inline asm
	// begin inline asm
	shfl.sync.down.b32 %r228, %r229, %r230, %r165, %r232;
	// end inline asm
	mov.b64 	%rd72, {%r223, %r228};
	add.s32 	%r233, %r146, 8;
	setp.gt.s32 	%p182, %r233, %r165;
	mov.u64 	%rd448, %rd447;
	mov.f64 	%fd370, %fd369;
	@%p182 bra 	$L__BB11_86;
	abs.f64 	%fd108, %fd369;
	abs.f64 	%fd109, %fd107;
	setp.lt.f64 	%p183, %fd108, %fd109;
	mov.u64 	%rd448, %rd72;
	mov.f64 	%fd370, %fd107;
	@%p183 bra 	$L__BB11_86;
	setp.lt.f64 	%p184, %fd109, %fd108;
	mov.u64 	%rd448, %rd447;
	mov.f64 	%fd370, %fd369;
	@%p184 bra 	$L__BB11_86;
	setp.lt.s64 	%p185, %rd447, %rd72;
	min.s64 	%rd448, %rd447, %rd72;
	selp.f64 	%fd370, %fd369, %fd107, %p185;
$L__BB11_86:
	mov.b64 	%rd408, %fd370;
	mov.b64 	{%r235, %r240}, %rd408;
	mov.b32 	%r251, 16;
	mov.b32 	%r253, -1;
	// begin inline asm
	shfl.sync.down.b32 %r234, %r235, %r251, %r165, %r253;
	// end inline asm
	// begin inline asm
	shfl.sync.down.b32 %r239, %r240, %r251, %r165, %r253;
	// end inline asm
	mov.b64 	%rd409, {%r234, %r239};
	mov.b64 	%fd112, %rd409;
	mov.b64 	{%r245, %r250}, %rd448;
	// begin inline asm
	shfl.sync.down.b32 %r244, %r245, %r251, %r165, %r253;
	// end inline asm
	// begin inline asm
	shfl.sync.down.b32 %r249, %r250, %r251, %r165, %r253;
	// end inline asm
	mov.b64 	%rd75, {%r244, %r249};
	add.s32 	%r254, %r146, 16;
	setp.gt.s32 	%p186, %r254, %r165;
	mov.u64 	%rd508, %rd448;
	mov.f64 	%fd422, %fd370;
	@%p186 bra 	$L__BB11_90;
	abs.f64 	%fd113, %fd370;
	abs.f64 	%fd114, %fd112;
	setp.lt.f64 	%p187, %fd113, %fd114;
	mov.u64 	%rd508, %rd75;
	mov.f64 	%fd422, %fd112;
	@%p187 bra 	$L__BB11_90;
	setp.lt.f64 	%p188, %fd114, %fd113;
	mov.u64 	%rd508, %rd448;
	mov.f64 	%fd422, %fd370;
	@%p188 bra 	$L__BB11_90;
	setp.lt.s64 	%p189, %rd448, %rd75;
	min.s64 	%rd508, %rd448, %rd75;
	selp.f64 	%fd422, %fd370, %fd112, %p189;
$L__BB11_90:
	setp.ne.s32 	%p190, %r146, 0;
	@%p190 bra 	$L__BB11_92;
	shr.u32 	%r255, %r1, 1;
	and.b32  	%r256, %r255, 496;
	mov.u32 	%r257, _ZN6thrust24THRUST_300001_SM_1000_NS8cuda_cub4core6detail5shmemE;
	add.s32 	%r258, %r257, %r256;
	st.shared.f64 	[%r258+8], %fd422;
	st.shared.u64 	[%r258+16], %rd508;
$L__BB11_92:
	bar.sync 	0;
	setp.ne.s32 	%p191, %r1, 0;
	@%p191 bra 	$L__BB11_232;
	setp.lt.s32 	%p192, %r29, 33;
	mov.f64 	%fd372, %fd422;
	mov.u64 	%rd450, %rd508;
	@%p192 bra 	$L__BB11_97;
	ld.shared.f64 	%fd117, [_ZN6thrust24THRUST_300001_SM_1000_NS8cuda_cub4core6detail5shmemE+24];
	ld.shared.u64 	%rd78, [_ZN6thrust24THRUST_300001_SM_1000_NS8cuda_cub4core6detail5shmemE+32];
	abs.f64 	%fd118, %fd422;
	abs.f64 	%fd119, %fd117;
	setp.lt.f64 	%p193, %fd118, %fd119;
	mov.f64 	%fd372, %fd117;
	mov.u64 	%rd450, %rd78;
	@%p193 bra 	$L__BB11_97;
	setp.lt.f64 	%p194, %fd119, %fd118;
	mov.f64 	%fd372, %fd422;
	mov.u64 	%rd450, %rd508;
	@%p194 bra 	$L__BB11_97;
	setp.lt.s64 	%p195, %rd508, %rd78;
	min.s64 	%rd450, %rd508, %rd78;
	selp.f64 	%fd372, %fd422, %fd117, %p195;
$L__BB11_97:
	setp.lt.s32 	%p196, %r29, 65;
	mov.f64 	%fd373, %fd372;
	mov.u64 	%rd451, %rd450;
	@%p196 bra 	$L__BB11_101;
	ld.shared.f64 	%fd122, [_ZN6thrust24THRUST_300001_SM_1000_NS8cuda_cub4core6detail5shmemE+40];
	ld.shared.u64 	%rd81, [_ZN6thrust24THRUST_300001_SM_1000_NS8cuda_cub4core6detail5shmemE+48];
	abs.f64 	%fd123, %fd372;
	abs.f64 	%fd124, %fd122;
	setp.lt.f64 	%p197, %fd123, %fd124;
	mov.f64 	%fd373, %fd122;
	mov.u64 	%rd451, %rd81;
	@%p197 bra 	$L__BB11_101;
	setp.lt.f64 	%p198, %fd124, %fd123;
	mov.f64 	%fd373, %fd372;
	mov.u64 	%rd451, %rd450;
	@%p198 bra 	$L__BB11_101;
	setp.lt.s64 	%p199, %rd450, %rd81;
	min.s64 	%rd451, %rd450, %rd81;
	selp.f64 	%fd373, %fd372, %fd122, %p199;
$L__BB11_101:
	setp.lt.s32 	%p200, %r29, 97;
	mov.f64 	%fd374, %fd373;
	mov.u64 	%rd452, %rd451;
	@%p200 bra 	$L__BB11_105;
	ld.shared.f64 	%fd127, [_ZN6thrust24THRUST_300001_SM_1000_NS8cuda_cub4core6detail5shmemE+56];
	ld.shared.u64 	%rd84, [_ZN6thrust24THRUST_300001_SM_1000_NS8cuda_cub4core6detail5shmemE+64];
	abs.f64 	%fd128, %fd373;
	abs.f64 	%fd129, %fd127;
	setp.lt.f64 	%p201, %fd128, %fd129;
	mov.f64 	%fd374, %fd127;
	mov.u64 	%rd452, %rd84;
	@%p201 bra 	$L__BB11_105;
	setp.lt.f64 	%p202, %fd129, %fd128;
	mov.f64 	%fd374, %fd373;
	mov.u64 	%rd452, %rd451;
	@%p202 bra 	$L__BB11_105;
	setp.lt.s64 	%p203, %rd451, %rd84;
	min.s64 	%rd452, %rd451, %rd84;
	selp.f64 	%fd374, %fd373, %fd127, %p203;
$L__BB11_105:
	setp.lt.s32 	%p204, %r29, 129;
	mov.f64 	%fd375, %fd374;
	mov.u64 	%rd453, %rd452;
	@%p204 bra 	$L__BB11_109;
	ld.shared.f64 	%fd132, [_ZN6thrust24THRUST_300001_SM_1000_NS8cuda_cub4core6detail5shmemE+72];
	ld.shared.u64 	%rd87, [_ZN6thrust24THRUST_300001_SM_1000_NS8cuda_cub4core6detail5shmemE+80];
	abs.f64 	%fd133, %fd374;
	abs.f64 	%fd134, %fd132;
	setp.lt.f64 	%p205, %fd133, %fd134;
	mov.f64 	%fd375, %fd132;
	mov.u64 	%rd453, %rd87;
	@%p205 bra 	$L__BB11_109;
	setp.lt.f64 	%p206, %fd134, %fd133;
	mov.f64 	%fd375, %fd374;
	mov.u64 	%rd453, %rd452;
	@%p206 bra 	$L__BB11_109;
	setp.lt.s64 	%p207, %rd452, %rd87;
	min.s64 	%rd453, %rd452, %rd87;
	selp.f64 	%fd375, %fd374, %fd132, %p207;
$L__BB11_109:
	setp.lt.s32 	%p208, %r29, 161;
	mov.f64 	%fd376, %fd375;
	mov.u64 	%rd454, %rd453;
	@%p208 bra 	$L__BB11_113;
	ld.shared.f64 	%fd137, [_ZN6thrust24THRUST_300001_SM_1000_NS8cuda_cub4core6detail5shmemE+88];
	ld.shared.u64 	%rd90, [_ZN6thrust24THRUST_300001_SM_1000_NS8cuda_cub4core6detail5shmemE+96];
	abs.f64 	%fd138, %fd375;
	abs.f64 	%fd139, %fd137;
	setp.lt.f64 	%p209, %fd138, %fd139;
	mov.f64 	%fd376, %fd137;
	mov.u64 	%rd454, %rd90;
	@%p209 bra 	$L__BB11_113;
	setp.lt.f64 	%p210, %fd139, %fd138;
	mov.f64 	%fd376, %fd375;
	mov.u64 	%rd454, %rd453;
	@%p210 bra 	$L__BB11_113;
	setp.lt.s64 	%p211, %rd453, %rd90;
	min.s64 	%rd454, %rd453, %rd90;
	selp.f64 	%fd376, %fd375, %fd137, %p211;
$L__BB11_113:
	setp.lt.s32 	%p212, %r29, 193;
	mov.f64 	%fd377, %fd376;
	mov.u64 	%rd455, %rd454;
	@%p212 bra 	$L__BB11_117;
	ld.shared.f64 	%fd142, [_ZN6thrust24THRUST_300001_SM_1000_NS8cuda_cub4core6detail5shmemE+104];
	ld.shared.u64 	%rd93, [_ZN6thrust24THRUST_300001_SM_1000_NS8cuda_cub4core6detail5shmemE+112];
	abs.f64 	%fd143, %fd376;
	abs.f64 	%fd144, %fd142;
	setp.lt.f64 	%p213, %fd143, %fd144;
	mov.f64 	%fd377, %fd142;
	mov.u64 	%rd455, %rd93;
	@%p213 bra 	$L__BB11_117;
	setp.lt.f64 	%p214, %fd144, %fd143;
	mov.f64 	%fd377, %fd376;
	mov.u64 	%rd455, %rd454;
	@%p214 bra 	$L__BB11_117;
	setp.lt.s64 	%p215, %rd454, %rd93;
	min.s64 	%rd455, %rd454, %rd93;
	selp.f64 	%fd377, %fd376, %fd142, %p215;
$L__BB11_117:
	setp.lt.s32 	%p216, %r29, 225;
	mov.u64 	%rd508, %rd455;
	mov.f64 	%fd422, %fd377;
	@%p216 bra 	$L__BB11_232;
	ld.shared.f64 	%fd147, [_ZN6thrust24THRUST_300001_SM_1000_NS8cuda_cub4core6detail5shmemE+120];
	ld.shared.u64 	%rd96, [_ZN6thrust24THRUST_300001_SM_1000_NS8cuda_cub4core6detail5shmemE+128];
	abs.f64 	%fd148, %fd377;
	abs.f64 	%fd149, %fd147;
	setp.lt.f64 	%p217, %fd148, %fd149;
	mov.u64 	%rd508, %rd96;
	mov.f64 	%fd422, %fd147;
	@%p217 bra 	$L__BB11_232;
	setp.lt.f64 	%p218, %fd149, %fd148;
	mov.u64 	%rd508, %rd455;
	mov.f64 	%fd422, %fd377;
	@%p218 bra 	$L__BB11_232;
	setp.lt.s64 	%p219, %rd455, %rd96;
	min.s64 	%rd508, %rd455, %rd96;
	selp.f64 	%fd422, %fd377, %fd147, %p219;
	bra.uni 	$L__BB11_232;
$L__BB11_121:
	mov.u32 	%r16, %tid.x;
	cvt.u64.u32 	%rd98, %r16;
	mul.wide.u32 	%rd258, %r16, 16;
	add.s64 	%rd239, %rd236, %rd258;
	// begin inline asm
	ld.global.nc.u64 %rd238, [%rd239];
	// end inline asm
	add.s64 	%rd241, %rd239, 8;
	// begin inline asm
	ld.global.nc.u64 %rd240, [%rd241];
	// end inline asm
	mov.b64 	%fd151, %rd238;
	add.s64 	%rd243, %rd239, 4096;
	// begin inline asm
	ld.global.nc.u64 %rd242, [%rd243];
	// end inline asm
	add.s64 	%rd245, %rd239, 4104;
	// begin inline asm
	ld.global.nc.u64 %rd456, [%rd245];
	// end inline asm
	mov.b64 	%fd378, %rd242;
	add.s64 	%rd247, %rd239, 8192;
	// begin inline asm
	ld.global.nc.u64 %rd246, [%rd247];
	// end inline asm
	add.s64 	%rd249, %rd239, 8200;
	// begin inline asm
	ld.global.nc.u64 %rd457, [%rd249];
	// end inline asm
	mov.b64 	%fd379, %rd246;
	add.s64 	%rd251, %rd239, 12288;
	// begin inline asm
	ld.global.nc.u64 %rd250, [%rd251];
	// end inline asm
	add.s64 	%rd253, %rd239, 12296;
	// begin inline asm
	ld.global.nc.u64 %rd458, [%rd253];
	// end inline asm
	mov.b64 	%fd380, %rd250;
	add.s64 	%rd255, %rd239, 16384;
	// begin inline asm
	ld.global.nc.u64 %rd254, [%rd255];
	// end inline asm
	add.s64 	%rd257, %rd239, 16392;
	// begin inline asm
	ld.global.nc.u64 %rd495, [%rd257];
	// end inline asm
	mov.b64 	%fd409, %rd254;
	abs.f64 	%fd156, %fd151;
	abs.f64 	%fd157, %fd378;
	setp.lt.f64 	%p3, %fd156, %fd157;
	@%p3 bra 	$L__BB11_123;
	setp.lt.f64 	%p4, %fd157, %fd156;
	setp.lt.s64 	%p5, %rd240, %rd456;
	or.pred  	%p6, %p4, %p5;
	selp.b64 	%rd456, %rd240, %rd456, %p6;
	selp.f64 	%fd378, %fd151, %fd378, %p6;
$L__BB11_123:
	abs.f64 	%fd160, %fd378;
	abs.f64 	%fd161, %fd379;
	setp.lt.f64 	%p7, %fd160, %fd161;
	@%p7 bra 	$L__BB11_125;
	setp.lt.f64 	%p8, %fd161, %fd160;
	setp.lt.s64 	%p9, %rd456, %rd457;
	or.pred  	%p10, %p8, %p9;
	selp.b64 	%rd457, %rd456, %rd457, %p10;
	selp.f64 	%fd379, %fd378, %fd379, %p10;
$L__BB11_125:
	abs.f64 	%fd164, %fd379;
	abs.f64 	%fd165, %fd380;
	setp.lt.f64 	%p11, %fd164, %fd165;
	@%p11 bra 	$L__BB11_127;
	setp.lt.f64 	%p12, %fd165, %fd164;
	setp.lt.s64 	%p13, %rd457, %rd458;
	or.pred  	%p14, %p12, %p13;
	selp.b64 	%rd458, %rd457, %rd458, %p14;
	selp.f64 	%fd380, %fd379, %fd380, %p14;
$L__BB11_127:
	abs.f64 	%fd168, %fd380;
	abs.f64 	%fd169, %fd409;
	setp.lt.f64 	%p15, %fd168, %fd169;
	@%p15 bra 	$L__BB11_129;
	setp.lt.f64 	%p16, %fd169, %fd168;
	setp.lt.s64 	%p17, %rd458, %rd495;
	or.pred  	%p18, %p16, %p17;
	selp.b64 	%rd495, %rd458, %rd495, %p18;
	selp.f64 	%fd409, %fd380, %fd409, %p18;
$L__BB11_129:
	setp.lt.u32 	%p19, %r29, 2560;
	mov.b64 	%rd474, 1280;
	@%p19 bra 	$L__BB11_165;
	add.s64 	%rd262, %rd1, -2560;
	mul.hi.u64 	%rd263, %rd262, -3689348814741910323;
	shr.u64 	%rd112, %rd263, 10;
	setp.lt.u64 	%p20, %rd262, 1280;
	mov.b64 	%rd474, 1280;
	@%p20 bra 	$L__BB11_153;
	add.s64 	%rd265, %rd112, 1;
	and.b64  	%rd460, %rd265, 36028797018963966;
	shl.b64 	%rd266, %rd98, 4;
	add.s64 	%rd267, %rd266, %rd236;
	add.s64 	%rd461, %rd267, 57352;
	mov.b64 	%rd474, 1280;
$L__BB11_132:
	add.s64 	%rd269, %rd461, -36872;
	// begin inline asm
	ld.global.nc.u64 %rd268, [%rd269];
	// end inline asm
	add.s64 	%rd271, %rd461, -36864;
	// begin inline asm
	ld.global.nc.u64 %rd464, [%rd271];
	// end inline asm
	mov.b64 	%fd383, %rd268;
	add.s64 	%rd273, %rd461, -32776;
	// begin inline asm
	ld.global.nc.u64 %rd272, [%rd273];
	// end inline asm
	add.s64 	%rd275, %rd461, -32768;
	// begin inline asm
	ld.global.nc.u64 %rd465, [%rd275];
	// end inline asm
	mov.b64 	%fd384, %rd272;
	add.s64 	%rd277, %rd461, -28680;
	// begin inline asm
	ld.global.nc.u64 %rd276, [%rd277];
	// end inline asm
	add.s64 	%rd279, %rd461, -28672;
	// begin inline asm
	ld.global.nc.u64 %rd466, [%rd279];
	// end inline asm
	mov.b64 	%fd385, %rd276;
	add.s64 	%rd281, %rd461, -24584;
	// begin inline asm
	ld.global.nc.u64 %rd280, [%rd281];
	// end inline asm
	add.s64 	%rd283, %rd461, -24576;
	// begin inline asm
	ld.global.nc.u64 %rd467, [%rd283];
	// end inline asm
	mov.b64 	%fd386, %rd280;
	add.s64 	%rd285, %rd461, -20488;
	// begin inline asm
	ld.global.nc.u64 %rd284, [%rd285];
	// end inline asm
	add.s64 	%rd287, %rd461, -20480;
	// begin inline asm
	ld.global.nc.u64 %rd468, [%rd287];
	// end inline asm
	mov.b64 	%fd387, %rd284;
	abs.f64 	%fd178, %fd409;
	abs.f64 	%fd179, %fd383;
	setp.lt.f64 	%p21, %fd178, %fd179;
	@%p21 bra 	$L__BB11_134;
	setp.lt.f64 	%p22, %fd179, %fd178;
	setp.lt.s64 	%p23, %rd495, %rd464;
	or.pred  	%p24, %p22, %p23;
	selp.b64 	%rd464, %rd495, %rd464, %p24;
	selp.f64 	%fd383, %fd409, %fd383, %p24;
$L__BB11_134:
	abs.f64 	%fd182, %fd383;
	abs.f64 	%fd183, %fd384;
	setp.lt.f64 	%p25, %fd182, %fd183;
	@%p25 bra 	$L__BB11_136;
	setp.lt.f64 	%p26, %fd183, %fd182;
	setp.lt.s64 	%p27, %rd464, %rd465;
	or.pred  	%p28, %p26, %p27;
	selp.b64 	%rd465, %rd464, %rd465, %p28;
	selp.f64 	%fd384, %fd383, %fd384, %p28;
$L__BB11_136:
	abs.f64 	%fd186, %fd384;
	abs.f64 	%fd187, %fd385;
	setp.lt.f64 	%p29, %fd186, %fd187;
	@%p29 bra 	$L__BB11_138;
	setp.lt.f64 	%p30, %fd187, %fd186;
	setp.lt.s64 	%p31, %rd465, %rd466;
	or.pred  	%p32, %p30, %p31;
	selp.b64 	%rd466, %rd465, %rd466, %p32;
	selp.f64 	%fd385, %fd384, %fd385, %p32;
$L__BB11_138:
	abs.f64 	%fd190, %fd385;
	abs.f64 	%fd191, %fd386;
	setp.lt.f64 	%p33, %fd190, %fd191;
	@%p33 bra 	$L__BB11_140;
	setp.lt.f64 	%p34, %fd191, %fd190;
	setp.lt.s64 	%p35, %rd466, %rd467;
	or.pred  	%p36, %p34, %p35;
	selp.b64 	%rd467, %rd466, %rd467, %p36;
	selp.f64 	%fd386, %fd385, %fd386, %p36;
$L__BB11_140:
	abs.f64 	%fd194, %fd386;
	abs.f64 	%fd195, %fd387;
	setp.lt.f64 	%p37, %fd194, %fd195;
	@%p37 bra 	$L__BB11_142;
	setp.lt.f64 	%p38, %fd195, %fd194;
	setp.lt.s64 	%p39, %rd467, %rd468;
	or.pred  	%p40, %p38, %p39;
	selp.b64 	%rd468, %rd467, %rd468, %p40;
	selp.f64 	%fd387, %fd386, %fd387, %p40;
$L__BB11_142:
	add.s64 	%rd289, %rd461, -16392;
	// begin inline asm
	ld.global.nc.u64 %rd288, [%rd289];
	// end inline asm
	add.s64 	%rd291, %rd461, -16384;
	// begin inline asm
	ld.global.nc.u64 %rd469, [%rd291];
	// end inline asm
	mov.b64 	%fd388, %rd288;
	add.s64 	%rd293, %rd461, -12296;
	// begin inline asm
	ld.global.nc.u64 %rd292, [%rd293];
	// end inline asm
	add.s64 	%rd295, %rd461, -12288;
	// begin inline asm
	ld.global.nc.u64 %rd470, [%rd295];
	// end inline asm
	mov.b64 	%fd389, %rd292;
	add.s64 	%rd297, %rd461, -8200;
	// begin inline asm
	ld.global.nc.u64 %rd296, [%rd297];
	// end inline asm
	add.s64 	%rd299, %rd461, -8192;
	// begin inline asm
	ld.global.nc.u64 %rd471, [%rd299];
	// end inline asm
	mov.b64 	%fd390, %rd296;
	add.s64 	%rd301, %rd461, -4104;
	// begin inline asm
	ld.global.nc.u64 %rd300, [%rd301];
	// end inline asm
	add.s64 	%rd303, %rd461, -4096;
	// begin inline asm
	ld.global.nc.u64 %rd472, [%rd303];
	// end inline asm
	mov.b64 	%fd391, %rd300;
	add.s64 	%rd305, %rd461, -8;
	// begin inline asm
	ld.global.nc.u64 %rd304, [%rd305];
	// end inline asm
	// begin inline asm
	ld.global.nc.u64 %rd495, [%rd461];
	// end inline asm
	mov.b64 	%fd409, %rd304;
	abs.f64 	%fd203, %fd387;
	abs.f64 	%fd204, %fd388;
	setp.lt.f64 	%p41, %fd203, %fd204;
	@%p41 bra 	$L__BB11_144;
	setp.lt.f64 	%p42, %fd204, %fd203;
	setp.lt.s64 	%p43, %rd468, %rd469;
	or.pred  	%p44, %p42, %p43;
	selp.b64 	%rd469, %rd468, %rd469, %p44;
	selp.f64 	%fd388, %fd387, %fd388, %p44;
$L__BB11_144:
	abs.f64 	%fd207, %fd388;
	abs.f64 	%fd208, %fd389;
	setp.lt.f64 	%p45, %fd207, %fd208;
	@%p45 bra 	$L__BB11_146;
	setp.lt.f64 	%p46, %fd208, %fd207;
	setp.lt.s64 	%p47, %rd469, %rd470;
	or.pred  	%p48, %p46, %p47;
	selp.b64 	%rd470, %rd469, %rd470, %p48;
	selp.f64 	%fd389, %fd388, %fd389, %p48;
$L__BB11_146:
	abs.f64 	%fd211, %fd389;
	abs.f64 	%fd212, %fd390;
	setp.lt.f64 	%p49, %fd211, %fd212;
	@%p49 bra 	$L__BB11_148;
	setp.lt.f64 	%p50, %fd212, %fd211;
	setp.lt.s64 	%p51, %rd470, %rd471;
	or.pred  	%p52, %p50, %p51;
	selp.b64 	%rd471, %rd470, %rd471, %p52;
	selp.f64 	%fd390, %fd389, %fd390, %p52;
$L__BB11_148:
	abs.f64 	%fd215, %fd390;
	abs.f64 	%fd216, %fd391;
	setp.lt.f64 	%p53, %fd215, %fd216;
	@%p53 bra 	$L__BB11_150;
	setp.lt.f64 	%p54, %fd216, %fd215;
	setp.lt.s64 	%p55, %rd471, %rd472;
	or.pred  	%p56, %p54, %p55;
	selp.b64 	%rd472, %rd471, %rd472, %p56;
	selp.f64 	%fd391, %fd390, %fd391, %p56;
$L__BB11_150:
	abs.f64 	%fd219, %fd391;
	abs.f64 	%fd220, %fd409;
	setp.lt.f64 	%p57, %fd219, %fd220;
	@%p57 bra 	$L__BB11_152;
	setp.lt.f64 	%p58, %fd220, %fd219;
	setp.lt.s64 	%p59, %rd472, %rd495;
	or.pred  	%p60, %p58, %p59;
	selp.b64 	%rd495, %rd472, %rd495, %p60;
	selp.f64 	%fd409, %fd391, %fd409, %p60;
$L__BB11_152:
	add.s64 	%rd474, %rd474, 2560;
	add.s64 	%rd461, %rd461, 40960;
	add.s64 	%rd460, %rd460, -2;
	setp.ne.s64 	%p61, %rd460, 0;
	@%p61 bra 	$L__BB11_132;
$L__BB11_153:
	and.b64  	%rd308, %rd112, 1;
	setp.eq.b64 	%p62, %rd308, 1;
	@%p62 bra 	$L__BB11_165;
	shl.b64 	%rd329, %rd474, 4;
	mul.wide.u32 	%rd330, %r16, 16;
	add.s64 	%rd331, %rd236, %rd330;
	add.s64 	%rd310, %rd331, %rd329;
	// begin inline asm
	ld.global.nc.u64 %rd309, [%rd310];
	// end inline asm
	add.s64 	%rd312, %rd310, 8;
	// begin inline asm
	ld.global.nc.u64 %rd478, [%rd312];
	// end inline asm
	mov.b64 	%fd395, %rd309;
	add.s64 	%rd314, %rd310, 4096;
	// begin inline asm
	ld.global.nc.u64 %rd313, [%rd314];
	// end inline asm
	add.s64 	%rd316, %rd310, 4104;
	// begin inline asm
	ld.global.nc.u64 %rd479, [%rd316];
	// end inline asm
	mov.b64 	%fd396, %rd313;
	add.s64 	%rd318, %rd310, 8192;
	// begin inline asm
	ld.global.nc.u64 %rd317, [%rd318];
	// end inline asm
	add.s64 	%rd320, %rd310, 8200;
	// begin inline asm
	ld.global.nc.u64 %rd480, [%rd320];
	// end inline asm
	mov.b64 	%fd397, %rd317;
	add.s64 	%rd322, %rd310, 12288;
	// begin inline asm
	ld.global.nc.u64 %rd321, [%rd322];
	// end inline asm
	add.s64 	%rd324, %rd310, 12296;
	// begin inline asm
	ld.global.nc.u64 %rd481, [%rd324];
	// end inline asm
	mov.b64 	%fd398, %rd321;
	add.s64 	%rd326, %rd310, 16384;
	// begin inline asm
	ld.global.nc.u64 %rd325, [%rd326];
	// end inline asm
	add.s64 	%rd328, %rd310, 16392;
	// begin inline asm
	ld.global.nc.u64 %rd482, [%rd328];
	// end inline asm
	mov.b64 	%fd399, %rd325;
	abs.f64 	%fd230, %fd409;
	abs.f64 	%fd231, %fd395;
	setp.lt.f64 	%p63, %fd230, %fd231;
	@%p63 bra 	$L__BB11_156;
	setp.lt.f64 	%p64, %fd231, %fd230;
	setp.lt.s64 	%p65, %rd495, %rd478;
	or.pred  	%p66, %p64, %p65;
	selp.b64 	%rd478, %rd495, %rd478, %p66;
	selp.f64 	%fd395, %fd409, %fd395, %p66;
$L__BB11_156:
	abs.f64 	%fd234, %fd395;
	abs.f64 	%fd235, %fd396;
	setp.lt.f64 	%p67, %fd234, %fd235;
	@%p67 bra 	$L__BB11_158;
	setp.lt.f64 	%p68, %fd235, %fd234;
	setp.lt.s64 	%p69, %rd478, %rd479;
	or.pred  	%p70, %p68, %p69;
	selp.b64 	%rd479, %rd478, %rd479, %p70;
	selp.f64 	%fd396, %fd395, %fd396, %p70;
$L__BB11_158:
	abs.f64 	%fd238, %fd396;
	abs.f64 	%fd239, %fd397;
	setp.lt.f64 	%p71, %fd238, %fd239;
	@%p71 bra 	$L__BB11_160;
	setp.lt.f64 	%p72, %fd239, %fd238;
	setp.lt.s64 	%p73, %rd479, %rd480;
	or.pred  	%p74, %p72, %p73;
	selp.b64 	%rd480, %rd479, %rd480, %p74;
	selp.f64 	%fd397, %fd396, %fd397, %p74;
$L__BB11_160:
	abs.f64 	%fd242, %fd397;
	abs.f64 	%fd243, %fd398;
	setp.lt.f64 	%p75, %fd242, %fd243;
	@%p75 bra 	$L__BB11_162;
	setp.lt.f64 	%p76, %fd243, %fd242;
	setp.lt.s64 	%p77, %rd480, %rd481;
	or.pred  	%p78, %p76, %p77;
	selp.b64 	%rd481, %rd480, %rd481, %p78;
	selp.f64 	%fd398, %fd397, %fd398, %p78;
$L__BB11_162:
	abs.f64 	%fd246, %fd398;
	abs.f64 	%fd247, %fd399;
	setp.lt.f64 	%p79, %fd246, %fd247;
	@%p79 bra 	$L__BB11_164;
	setp.lt.f64 	%p80, %fd247, %fd246;
	setp.lt.s64 	%p81, %rd481, %rd482;
	or.pred  	%p82, %p80, %p81;
	selp.b64 	%rd482, %rd481, %rd482, %p82;
	selp.f64 	%fd399, %fd398, %fd399, %p82;
$L__BB11_164:
	add.s64 	%rd474, %rd474, 1280;
	mov.u64 	%rd495, %rd482;
	mov.f64 	%fd409, %fd399;
$L__BB11_165:
	cvt.s64.s32 	%rd332, %r29;
	setp.ge.s64 	%p83, %rd474, %rd332;
	@%p83 bra 	$L__BB11_188;
	cvt.u32.u64 	%r17, %rd474;
	sub.s32 	%r18, %r29, %r17;
	setp.ge.s32 	%p84, %r16, %r18;
	@%p84 bra 	$L__BB11_188;
	not.b32 	%r30, %r16;
	add.s32 	%r31, %r29, %r30;
	sub.s32 	%r19, %r31, %r17;
	and.b32  	%r32, %r19, 768;
	setp.eq.s32 	%p85, %r32, 768;
	mov.u32 	%r372, %r16;
	@%p85 bra 	$L__BB11_173;
	cvt.u64.u32 	%rd334, %r16;
	add.s64 	%rd335, %rd474, %rd334;
	shl.b64 	%rd336, %rd335, 4;
	add.s64 	%rd485, %rd236, %rd336;
	shr.u32 	%r33, %r19, 8;
	add.s32 	%r34, %r33, 1;
	and.b32  	%r35, %r34, 3;
	neg.s32 	%r370, %r35;
	mov.u32 	%r372, %r16;
$L__BB11_169:
	.pragma "nounroll";
	mov.u64 	%rd176, %rd495;
	mov.f64 	%fd251, %fd409;
	// begin inline asm
	ld.global.nc.u64 %rd337, [%rd485];
	// end inline asm
	add.s64 	%rd340, %rd485, 8;
	// begin inline asm
	ld.global.nc.u64 %rd339, [%rd340];
	// end inline asm
	mov.b64 	%fd252, %rd337;
	abs.f64 	%fd253, %fd251;
	abs.f64 	%fd254, %fd252;
	setp.lt.f64 	%p86, %fd253, %fd254;
	mov.f64 	%fd409, %fd252;
	mov.u64 	%rd495, %rd339;
	@%p86 bra 	$L__BB11_172;
	setp.lt.f64 	%p87, %fd254, %fd253;
	mov.f64 	%fd409, %fd251;
	mov.u64 	%rd495, %rd176;
	@%p87 bra 	$L__BB11_172;
	setp.lt.s64 	%p88, %rd176, %rd339;
	selp.f64 	%fd409, %fd251, %fd252, %p88;
	min.s64 	%rd495, %rd176, %rd339;
$L__BB11_172:
	add.s32 	%r372, %r372, 256;
	add.s64 	%rd485, %rd485, 4096;
	add.s32 	%r370, %r370, 1;
	setp.ne.s32 	%p89, %r370, 0;
	@%p89 bra 	$L__BB11_169;
$L__BB11_173:
	setp.lt.u32 	%p90, %r19, 768;
	@%p90 bra 	$L__BB11_188;
	cvt.u64.u32 	%rd341, %r372;
	add.s64 	%rd342, %rd474, %rd341;
	shl.b64 	%rd343, %rd342, 4;
	add.s64 	%rd344, %rd343, %rd236;
	add.s64 	%rd490, %rd344, 12296;
$L__BB11_175:
	add.s64 	%rd346, %rd490, -12296;
	// begin inline asm
	ld.global.nc.u64 %rd345, [%rd346];
	// end inline asm
	add.s64 	%rd348, %rd490, -12288;
	// begin inline asm
	ld.global.nc.u64 %rd347, [%rd348];
	// end inline asm
	mov.b64 	%fd260, %rd345;
	abs.f64 	%fd261, %fd409;
	abs.f64 	%fd262, %fd260;
	setp.lt.f64 	%p91, %fd261, %fd262;
	mov.f64 	%fd406, %fd260;
	mov.u64 	%rd492, %rd347;
	@%p91 bra 	$L__BB11_178;
	setp.lt.f64 	%p92, %fd262, %fd261;
	mov.f64 	%fd406, %fd409;
	mov.u64 	%rd492, %rd495;
	@%p92 bra 	$L__BB11_178;
	setp.lt.s64 	%p93, %rd495, %rd347;
	selp.f64 	%fd406, %fd409, %fd260, %p93;
	min.s64 	%rd492, %rd495, %rd347;
$L__BB11_178:
	add.s64 	%rd350, %rd490, -8200;
	// begin inline asm
	ld.global.nc.u64 %rd349, [%rd350];
	// end inline asm
	add.s64 	%rd352, %rd490, -8192;
	// begin inline asm
	ld.global.nc.u64 %rd351, [%rd352];
	// end inline asm
	mov.b64 	%fd265, %rd349;
	abs.f64 	%fd266, %fd406;
	abs.f64 	%fd267, %fd265;
	setp.lt.f64 	%p94, %fd266, %fd267;
	mov.f64 	%fd407, %fd265;
	mov.u64 	%rd493, %rd351;
	@%p94 bra 	$L__BB11_181;
	setp.lt.f64 	%p95, %fd267, %fd266;
	mov.f64 	%fd407, %fd406;
	mov.u64 	%rd493, %rd492;
	@%p95 bra 	$L__BB11_181;
	setp.lt.s64 	%p96, %rd492, %rd351;
	selp.f64 	%fd407, %fd406, %fd265, %p96;
	min.s64 	%rd493, %rd492, %rd351;
$L__BB11_181:
	add.s64 	%rd354, %rd490, -4104;
	// begin inline asm
	ld.global.nc.u64 %rd353, [%rd354];
	// end inline asm
	add.s64 	%rd356, %rd490, -4096;
	// begin inline asm
	ld.global.nc.u64 %rd355, [%rd356];
	// end inline asm
	mov.b64 	%fd270, %rd353;
	abs.f64 	%fd271, %fd407;
	abs.f64 	%fd272, %fd270;
	setp.lt.f64 	%p97, %fd271, %fd272;
	mov.f64 	%fd408, %fd270;
	mov.u64 	%rd494, %rd355;
	@%p97 bra 	$L__BB11_184;
	setp.lt.f64 	%p98, %fd272, %fd271;
	mov.f64 	%fd408, %fd407;
	mov.u64 	%rd494, %rd493;
	@%p98 bra 	$L__BB11_184;
	setp.lt.s64 	%p99, %rd493, %rd355;
	selp.f64 	%fd408, %fd407, %fd270, %p99;
	min.s64 	%rd494, %rd493, %rd355;
$L__BB11_184:
	add.s64 	%rd358, %rd490, -8;
	// begin inline asm
	ld.global.nc.u64 %rd357, [%rd358];
	// end inline asm
	// begin inline asm
	ld.global.nc.u64 %rd359, [%rd490];
	// end inline asm
	mov.b64 	%fd275, %rd357;
	abs.f64 	%fd276, %fd408;
	abs.f64 	%fd277, %fd275;
	setp.lt.f64 	%p100, %fd276, %fd277;
	mov.f64 	%fd409, %fd275;
	mov.u64 	%rd495, %rd359;
	@%p100 bra 	$L__BB11_187;
	setp.lt.f64 	%p101, %fd277, %fd276;
	mov.f64 	%fd409, %fd408;
	mov.u64 	%rd495, %rd494;
	@%p101 bra 	$L__BB11_187;
	setp.lt.s64 	%p102, %rd494, %rd359;
	selp.f64 	%fd409, %fd408, %fd275, %p102;
	min.s64 	%rd495, %rd494, %rd359;
$L__BB11_187:
	add.s32 	%r372, %r372, 1024;
	add.s64 	%rd490, %rd490, 16384;
	setp.lt.s32 	%p103, %r372, %r18;
	@%p103 bra 	$L__BB11_175;
$L__BB11_188:
	// begin inline asm
	mov.u32 %r36, %laneid;
	// end inline asm
	mov.b64 	%rd361, %fd409;
	mov.b64 	{%r38, %r43}, %rd361;
	mov.b32 	%r54, 1;
	mov.b32 	%r55, 31;
	mov.b32 	%r56, -1;
	// begin inline asm
	shfl.sync.down.b32 %r37, %r38, %r54, %r55, %r56;
	// end inline asm
	// begin inline asm
	shfl.sync.down.b32 %r42, %r43, %r54, %r55, %r56;
	// end inline asm
	mov.b64 	%rd362, {%r37, %r42};
	mov.b64 	%fd281, %rd362;
	mov.b64 	{%r48, %r53}, %rd495;
	// begin inline asm
	shfl.sync.down.b32 %r47, %r48, %r54, %r55, %r56;
	// end inline asm
	// begin inline asm
	shfl.sync.down.b32 %r52, %r53, %r54, %r55, %r56;
	// end inline asm
	mov.b64 	%rd200, {%r47, %r52};
	setp.gt.s32 	%p104, %r36, 30;
	mov.f64 	%fd411, %fd409;
	mov.u64 	%rd497, %rd495;
	@%p104 bra 	$L__BB11_192;
	abs.f64 	%fd282, %fd409;
	abs.f64 	%fd283, %fd281;
	setp.lt.f64 	%p105, %fd282, %fd283;
	mov.f64 	%fd411, %fd281;
	mov.u64 	%rd497, %rd200;
	@%p105 bra 	$L__BB11_192;
	setp.lt.f64 	%p106, %fd283, %fd282;
	mov.f64 	%fd411, %fd409;
	mov.u64 	%rd497, %rd495;
	@%p106 bra 	$L__BB11_192;
	setp.lt.s64 	%p107, %rd495, %rd200;
	selp.f64 	%fd411, %fd409, %fd281, %p107;
	min.s64 	%rd497, %rd495, %rd200;
$L__BB11_192:
	mov.b64 	%rd363, %fd411;
	mov.b64 	{%r58, %r63}, %rd363;
	mov.b32 	%r74, 2;
	mov.b32 	%r75, 31;
	mov.b32 	%r76, -1;
	// begin inline asm
	shfl.sync.down.b32 %r57, %r58, %r74, %r75, %r76;
	// end inline asm
	// begin inline asm
	shfl.sync.down.b32 %r62, %r63, %r74, %r75, %r76;
	// end inline asm
	mov.b64 	%rd364, {%r57, %r62};
	mov.b64 	%fd286, %rd364;
	mov.b64 	{%r68, %r73}, %rd497;
	// begin inline asm
	shfl.sync.down.b32 %r67, %r68, %r74, %r75, %r76;
	// end inline asm
	// begin inline asm
	shfl.sync.down.b32 %r72, %r73, %r74, %r75, %r76;
	// end inline asm
	mov.b64 	%rd203, {%r67, %r72};
	setp.gt.s32 	%p108, %r36, 29;
	mov.f64 	%fd412, %fd411;
	mov.u64 	%rd498, %rd497;
	@%p108 bra 	$L__BB11_196;
	abs.f64 	%fd287, %fd411;
	abs.f64 	%fd288, %fd286;
	setp.lt.f64 	%p109, %fd287, %fd288;
	mov.f64 	%fd412, %fd286;
	mov.u64 	%rd498, %rd203;
	@%p109 bra 	$L__BB11_196;
	setp.lt.f64 	%p110, %fd288, %fd287;
	mov.f64 	%fd412, %fd411;
	mov.u64 	%rd498, %rd497;
	@%p110 bra 	$L__BB11_196;
	setp.lt.s64 	%p111, %rd497, %rd203;
	selp.f64 	%fd412, %fd411, %fd286, %p111;
	min.s64 	%rd498, %rd497, %rd203;
$L__BB11_196:
	mov.b64 	%rd365, %fd412;
	mov.b64 	{%r78, %r83}, %rd365;
	mov.b32 	%r94, 4;
	mov.b32 	%r95, 31;
	mov.b32 	%r96, -1;
	// begin inline asm
	shfl.sync.down.b32 %r77, %r78, %r94, %r95, %r96;
	// end inline asm
	// begin inline asm
	shfl.sync.down.b32 %r82, %r83, %r94, %r95, %r96;
	// end inline asm
	mov.b64 	%rd366, {%r77, %r82};
	mov.b64 	%fd291, %rd366;
	mov.b64 	{%r88, %r93}, %rd498;
	// begin inline asm
	shfl.sync.down.b32 %r87, %r88, %r94, %r95, %r96;
	// end inline asm
	// begin inline asm
	shfl.sync.down.b32 %r92, %r93, %r94, %r95, %r96;
	// end inline asm
	mov.b64 	%rd206, {%r87, %r92};
	setp.gt.s32 	%p112, %r36, 27;
	mov.f64 	%fd413, %fd412;
	mov.u64 	%rd499, %rd498;
	@%p112 bra 	$L__BB11_200;
	abs.f64 	%fd292, %fd412;
	abs.f64 	%fd293, %fd291;
	setp.lt.f64 	%p113, %fd292, %fd293;
	mov.f64 	%fd413, %fd291;
	mov.u64 	%rd499, %rd206;
	@%p113 bra 	$L__BB11_200;
	setp.lt.f64 	%p114, %fd293, %fd292;
	mov.f64 	%fd413, %fd412;
	mov.u64 	%rd499, %rd498;
	@%p114 bra 	$L__BB11_200;
	setp.lt.s64 	%p115, %rd498, %rd206;
	selp.f64 	%fd413, %fd412, %fd291, %p115;
	min.s64 	%rd499, %rd498, %rd206;
$L__BB11_200:
	mov.b64 	%rd367, %fd413;
	mov.b64 	{%r98, %r103}, %rd367;
	mov.b32 	%r114, 8;
	mov.b32 	%r115, 31;
	mov.b32 	%r116, -1;
	// begin inline asm
	shfl.sync.down.b32 %r97, %r98, %r114, %r115, %r116;
	// end inline asm
	// begin inline asm
	shfl.sync.down.b32 %r102, %r103, %r114, %r115, %r116;
	// end inline asm
	mov.b64 	%rd368, {%r97, %r102};
	mov.b64 	%fd296, %rd368;
	mov.b64 	{%r108, %r113}, %rd499;
	// begin inline asm
	shfl.sync.down.b32 %r107, %r108, %r114, %r115, %r116;
	// end inline asm
	// begin inline asm
	shfl.sync.down.b32 %r112, %r113, %r114, %r115, %r116;
	// end inline asm
	mov.b64 	%rd209, {%r107, %r112};
	setp.gt.s32 	%p116, %r36, 23;
	mov.f64 	%fd414, %fd413;
	mov.u64 	%rd500, %rd499;
	@%p116 bra 	$L__BB11_204;
	abs.f64 	%fd297, %fd413;
	abs.f64 	%fd298, %fd296;
	setp.lt.f64 	%p117, %fd297, %fd298;
	mov.f64 	%fd414, %fd296;
	mov.u64 	%rd500, %rd209;
	@%p117 bra 	$L__BB11_204;
	setp.lt.f64 	%p118, %fd298, %fd297;
	mov.f64 	%fd414, %fd413;
	mov.u64 	%rd500, %rd499;
	@%p118 bra 	$L__BB11_204;
	setp.lt.s64 	%p119, %rd499, %rd209;
	selp.f64 	%fd414, %fd413, %fd296, %p119;
	min.s64 	%rd500, %rd499, %rd209;
$L__BB11_204:
	mov.b64 	%rd369, %fd414;
	mov.b64 	{%r118, %r123}, %rd369;
	mov.b32 	%r134, 16;
	mov.b32 	%r135, 31;
	mov.b32 	%r136, -1;
	// begin inline asm
	shfl.sync.down.b32 %r117, %r118, %r134, %r135, %r136;
	// end inline asm
	// begin inline asm
	shfl.sync.down.b32 %r122, %r123, %r134, %r135, %r136;
	// end inline asm
	mov.b64 	%rd370, {%r117, %r122};
	mov.b64 	%fd301, %rd370;
	mov.b64 	{%r128, %r133}, %rd500;
	// begin inline asm
	shfl.sync.down.b32 %r127, %r128, %r134, %r135, %r136;
	// end inline asm
	// begin inline asm
	shfl.sync.down.b32 %r132, %r133, %r134, %r135, %r136;
	// end inline asm
	mov.b64 	%rd212, {%r127, %r132};
	setp.gt.s32 	%p120, %r36, 15;
	mov.f64 	%fd422, %fd414;
	mov.u64 	%rd508, %rd500;
	@%p120 bra 	$L__BB11_208;
	abs.f64 	%fd302, %fd414;
	abs.f64 	%fd303, %fd301;
	setp.lt.f64 	%p121, %fd302, %fd303;
	mov.f64 	%fd422, %fd301;
	mov.u64 	%rd508, %rd212;
	@%p121 bra 	$L__BB11_208;
	setp.lt.f64 	%p122, %fd303, %fd302;
	mov.f64 	%fd422, %fd414;
	mov.u64 	%rd508, %rd500;
	@%p122 bra 	$L__BB11_208;
	setp.lt.s64 	%p123, %rd500, %rd212;
	selp.f64 	%fd422, %fd414, %fd301, %p123;
	min.s64 	%rd508, %rd500, %rd212;
$L__BB11_208:
	setp.ne.s32 	%p124, %r36, 0;
	@%p124 bra 	$L__BB11_210;
	shr.u32 	%r137, %r16, 1;
	and.b32  	%r138, %r137, 496;
	mov.u32 	%r139, _ZN6thrust24THRUST_300001_SM_1000_NS8cuda_cub4core6detail5shmemE;
	add.s32 	%r140, %r139, %r138;
	st.shared.f64 	[%r140+8], %fd422;
	st.shared.u64 	[%r140+16], %rd508;
$L__BB11_210:
	bar.sync 	0;
	setp.ne.s32 	%p125, %r16, 0;
	@%p125 bra 	$L__BB11_232;
	ld.shared.f64 	%fd306, [_ZN6thrust24THRUST_300001_SM_1000_NS8cuda_cub4core6detail5shmemE+24];
	ld.shared.u64 	%rd215, [_ZN6thrust24THRUST_300001_SM_1000_NS8cuda_cub4core6detail5shmemE+32];
	abs.f64 	%fd307, %fd422;
	abs.f64 	%fd308, %fd306;
	setp.lt.f64 	%p126, %fd307, %fd308;
	mov.f64 	%fd416, %fd306;
	mov.u64 	%rd502, %rd215;
	@%p126 bra 	$L__BB11_214;
	setp.lt.f64 	%p127, %fd308, %fd307;
	mov.f64 	%fd416, %fd422;
	mov.u64 	%rd502, %rd508;
	@%p127 bra 	$L__BB11_214;
	setp.lt.s64 	%p128, %rd508, %rd215;
	selp.f64 	%fd416, %fd422, %fd306, %p128;
	min.s64 	%rd502, %rd508, %rd215;
$L__BB11_214:
	ld.shared.f64 	%fd311, [_ZN6thrust24THRUST_300001_SM_1000_NS8cuda_cub4core6detail5shmemE+40];
	ld.shared.u64 	%rd218, [_ZN6thrust24THRUST_300001_SM_1000_NS8cuda_cub4core6detail5shmemE+48];
	abs.f64 	%fd312, %fd416;
	abs.f64 	%fd313, %fd311;
	setp.lt.f64 	%p129, %fd312, %fd313;
	mov.f64 	%fd417, %fd311;
	mov.u64 	%rd503, %rd218;
	@%p129 bra 	$L__BB11_217;
	setp.lt.f64 	%p130, %fd313, %fd312;
	mov.f64 	%fd417, %fd416;
	mov.u64 	%rd503, %rd502;
	@%p130 bra 	$L__BB11_217;
	setp.lt.s64 	%p131, %rd502, %rd218;
	selp.f64 	%fd417, %fd416, %fd311, %p131;
	min.s64 	%rd503, %rd502, %rd218;
$L__BB11_217:
	ld.shared.f64 	%fd316, [_ZN6thrust24THRUST_300001_SM_1000_NS8cuda_cub4core6detail5shmemE+56];
	ld.shared.u64 	%rd221, [_ZN6thrust24THRUST_300001_SM_1000_NS8cuda_cub4core6detail5shmemE+64];
	abs.f64 	%fd317, %fd417;
	abs.f64 	%fd318, %fd316;
	setp.lt.f64 	%p132, %fd317, %fd318;
	mov.f64 	%fd418, %fd316;
	mov.u64 	%rd504, %rd221;
	@%p132 bra 	$L__BB11_220;
	setp.lt.f64 	%p133, %fd318, %fd317;
	mov.f64 	%fd418, %fd417;
	mov.u64 	%rd504, %rd503;
	@%p133 bra 	$L__BB11_220;
	setp.lt.s64 	%p134, %rd503, %rd221;
	selp.f64 	%fd418, %fd417, %fd316, %p134;
	min.s64 	%rd504, %rd503, %rd221;
$L__BB11_220:
	ld.shared.f64 	%fd321, [_ZN6thrust24THRUST_300001_SM_1000_NS8cuda_cub4core6detail5shmemE+72];
	ld.shared.u64 	%rd224, [_ZN6thrust24THRUST_300001_SM_1000_NS8cuda_cub4core6detail5shmemE+80];
	abs.f64 	%fd322, %fd418;
	abs.f64 	%fd323, %fd321;
	setp.lt.f64 	%p135, %fd322, %fd323;
	mov.f64 	%fd419, %fd321;
	mov.u64 	%rd505, %rd224;
	@%p135 bra 	$L__BB11_223;
	setp.lt.f64 	%p136, %fd323, %fd322;
	mov.f64 	%fd419, %fd418;
	mov.u64 	%rd505, %rd504;
	@%p136 bra 	$L__BB11_223;
	setp.lt.s64 	%p137, %rd504, %rd224;
	selp.f64 	%fd419, %fd418, %fd321, %p137;
	min.s64 	%rd505, %rd504, %rd224;
$L__BB11_223:
	ld.shared.f64 	%fd326, [_ZN6thrust24THRUST_300001_SM_1000_NS8cuda_cub4core6detail5shmemE+88];
	ld.shared.u64 	%rd227, [_ZN6thrust24THRUST_300001_SM_1000_NS8cuda_cub4core6detail5shmemE+96];
	abs.f64 	%fd327, %fd419;
	abs.f64 	%fd328, %fd326;
	setp.lt.f64 	%p138, %fd327, %fd328;
	mov.f64 	%fd420, %fd326;
	mov.u64 	%rd506, %rd227;
	@%p138 bra 	$L__BB11_226;
	setp.lt.f64 	%p139, %fd328, %fd327;
	mov.f64 	%fd420, %fd419;
	mov.u64 	%rd506, %rd505;
	@%p139 bra 	$L__BB11_226;
	setp.lt.s64 	%p140, %rd505, %rd227;
	selp.f64 	%fd420, %fd419, %fd326, %p140;
	min.s64 	%rd506, %rd505, %rd227;
$L__BB11_226:
	ld.shared.f64 	%fd331, [_ZN6thrust24THRUST_300001_SM_1000_NS8cuda_cub4core6detail5shmemE+104];
	ld.shared.u64 	%rd230, [_ZN6thrust24THRUST_300001_SM_1000_NS8cuda_cub4core6detail5shmemE+112];
	abs.f64 	%fd332, %fd420;
	abs.f64 	%fd333, %fd331;
	setp.lt.f64 	%p141, %fd332, %fd333;
	mov.f64 	%fd421, %fd331;
	mov.u64 	%rd507, %rd230;
	@%p141 bra 	$L__BB11_229;
	setp.lt.f64 	%p142, %fd333, %fd332;
	mov.f64 	%fd421, %fd420;
	mov.u64 	%rd507, %rd506;
	@%p142 bra 	$L__BB11_229;
	setp.lt.s64 	%p143, %rd506, %rd230;
	selp.f64 	%fd421, %fd420, %fd331, %p143;
	min.s64 	%rd507, %rd506, %rd230;
$L__BB11_229:
	ld.shared.f64 	%fd336, [_ZN6thrust24THRUST_300001_SM_1000_NS8cuda_cub4core6detail5shmemE+120];
	ld.shared.u64 	%rd233, [_ZN6thrust24THRUST_300001_SM_1000_NS8cuda_cub4core6detail5shmemE+128];
	abs.f64 	%fd337, %fd421;
	abs.f64 	%fd338, %fd336;
	setp.lt.f64 	%p144, %fd337, %fd338;
	mov.u64 	%rd508, %rd233;
	mov.f64 	%fd422, %fd336;
	@%p144 bra 	$L__BB11_232;
	setp.lt.f64 	%p145, %fd338, %fd337;
	mov.u64 	%rd508, %rd507;
	mov.f64 	%fd422, %fd421;
	@%p145 bra 	$L__BB11_232;
	setp.lt.s64 	%p146, %rd507, %rd233;
	selp.f64 	%fd422, %fd421, %fd336, %p146;
	min.s64 	%rd508, %rd507, %rd233;
$L__BB11_232:
	mov.u32 	%r364, %tid.x;
	setp.ne.s32 	%p263, %r364, 0;
	@%p263 bra 	$L__BB11_234;
	ld.param.u64 	%rd421, [_ZN6thrust24THRUST_300001_SM_1000_NS8cuda_cub4core6detail13_kernel_agentINS1_8__reduce11ReduceAgentIPN4cuda3std3__45tupleIJdlEEESC_SB_lNS1_9__extrema9arg_max_fIdl10comparatorEEEEJSC_SC_iSG_EEEvDpT0__param_1];
	cvta.to.global.u64 	%rd420, %rd421;
	st.global.f64 	[%rd420], %fd422;
	st.global.u64 	[%rd420+8], %rd508;
$L__BB11_234:
	ret;

}
	// .globl	_ZN3cub18CUB_300001_SM_10006detail11EmptyKernelIvEEvv
.visible .entry _ZN3cub18CUB_300001_SM_10006detail11EmptyKernelIvEEvv()
{


	ret;

}


// ===== COMPILED SASS (sm_100) =====

	.target	sm_100

	.elftype	@"ET_EXEC"


//--------------------- .note.nv.tkinfo           --------------------------
	.section	.note.nv.tkinfo,"",@"SHT_NOTE"
	.sectionflags	@"SHF_NOTE_NV_TKINFO"
	.tkinfo
        /*0018*/ 	.word	0x00000002
        /*0030*/ 	.string	""
        /*0030*/ 	.string	"ptxas"
        /*0030*/ 	.string	"Cuda compilation tools, release 13.0, V13.0.88"
        /*0030*/ 	.string	"Build cuda_13.0.r13.0/compiler.36424714_0"
        /*0030*/ 	.string	"-arch sm_100 -m 64 "



//--------------------- .note.nv.cuinfo           --------------------------
	.section	.note.nv.cuinfo,"",@"SHT_NOTE"
	.sectionflags	@"SHF_NOTE_NV_CUINFO"
        /*0018*/ 	.short	0x0002
        /*001a*/ 	.short	0x0064
        /*001c*/ 	.short	0x0082
	.zero		2


//--------------------- .nv.info                  --------------------------
	.section	.nv.info,"",@"SHT_CUDA_INFO"
	.align	4


	//----- nvinfo : EIATTR_REGCOUNT
	.align		4
        /*0000*/ 	.byte	0x04, 0x2f
        /*0002*/ 	.short	(.L_46 - .L_45)
	.align		4
.L_45:
        /*0004*/ 	.word	index@(_Z19row_exchange_kernelPdmii)
        /*0008*/ 	.word	0x00000010


	//----- nvinfo : EIATTR_FRAME_SIZE
	.align		4
.L_46:
        /*000c*/ 	.byte	0x04, 0x11
        /*000e*/ 	.short	(.L_48 - .L_47)
	.align		4
.L_47:
        /*0010*/ 	.word	index@(_Z19row_exchange_kernelPdmii)
        /*0014*/ 	.word	0x00000000


	//----- nvinfo : EIATTR_REGCOUNT
	.align		4
.L_48:
        /*0018*/ 	.byte	0x04, 0x2f
        /*001a*/ 	.short	(.L_50 - .L_49)
	.align		4
.L_49:
        /*001c*/ 	.word	index@(_Z26forward_elimination_kernelPdmi)
        /*0020*/ 	.word	0x0000001a


	//----- nvinfo : EIATTR_FRAME_SIZE
	.align		4
.L_50:
        /*0024*/ 	.byte	0x04, 0x11
        /*0026*/ 	.short	(.L_52 - .L_51)
	.align		4
.L_51:
        /*0028*/ 	.word	index@(_Z26forward_elimination_kernelPdmi)
        /*002c*/ 	.word	0x00000000


	//----- nvinfo : EIATTR_REGCOUNT
	.align		4
.L_52:
        /*0030*/ 	.byte	0x04, 0x2f
        /*0032*/ 	.short	(.L_54 - .L_53)
	.align		4
.L_53:
        /*0034*/ 	.word	index@(_Z24row_normalization_kernelPdmi)
        /*0038*/ 	.word	0x0000001d


	//----- nvinfo : EIATTR_FRAME_SIZE
	.align		4
.L_54:
        /*003c*/ 	.byte	0x04, 0x11
        /*003e*/ 	.short	(.L_56 - .L_55)
	.align		4
.L_55:
        /*0040*/ 	.word	index@($__internal_0_$__cuda_sm20_div_rn_f64_full)
        /*0044*/ 	.word	0x00000000


	//----- nvinfo : EIATTR_FRAME_SIZE
	.align		4
.L_56:
        /*0048*/ 	.byte	0x04, 0x11
        /*004a*/ 	.short	(.L_58 - .L_57)
	.align		4
.L_57:
        /*004c*/ 	.word	index@(_Z24row_normalization_kernelPdmi)
        /*0050*/ 	.word	0x00000000


	//----- nvinfo : EIATTR_REGCOUNT
	.align		4
.L_58:
        /*0054*/ 	.byte	0x04, 0x2f
        /*0056*/ 	.short	(.L_60 - .L_59)
	.align		4
.L_59:
        /*0058*/ 	.word	index@(_Z15backward_kernelPKdPdmi)
        /*005c*/ 	.word	0x00000015


	//----- nvinfo : EIATTR_FRAME_SIZE
	.align		4
.L_60:
        /*0060*/ 	.byte	0x04, 0x11
        /*0062*/ 	.short	(.L_62 - .L_61)
	.align		4
.L_61:
        /*0064*/ 	.word	index@(_Z15backward_kernelPKdPdmi)
        /*0068*/ 	.word	0x00000000


	//----- nvinfo : EIATTR_REGCOUNT
	.align		4
.L_62:
        /*006c*/ 	.byte	0x04, 0x2f
        /*006e*/ 	.short	(.L_64 - .L_63)
	.align		4
.L_63:
        /*0070*/ 	.word	index@(_ZN6thrust24THRUST_300001_SM_1000_NS8cuda_cub4core6detail13_kernel_agentINS1_8__reduce11ReduceAgentINS0_12zip_iteratorIN4cuda3std3__45tupleIJNS0_10device_ptrIdEENS0_17counting_iteratorIlNS0_11use_defaultESF_SF_EEEEEEEPNSB_IJdlEEESJ_iNS1_9__extrema9arg_max_fIdl10comparatorEEEEJSI_SK_iSO_EEEvDpT0_)
        /*0074*/ 	.word	0x00000020


	//----- nvinfo : EIATTR_FRAME_SIZE
	.align		4
.L_64:
        /*0078*/ 	.byte	0x04, 0x11
        /*007a*/ 	.short	(.L_66 - .L_65)
	.align		4
.L_65:
        /*007c*/ 	.word	index@(_ZN6thrust24THRUST_300001_SM_1000_NS8cuda_cub4core6detail13_kernel_agentINS1_8__reduce11ReduceAgentINS0_12zip_iteratorIN4cuda3std3__45tupleIJNS0_10device_ptrIdEENS0_17counting_iteratorIlNS0_11use_defaultESF_SF_EEEEEEEPNSB_IJdlEEESJ_iNS1_9__extrema9arg_max_fIdl10comparatorEEEEJSI_SK_iSO_EEEvDpT0_)
        /*0080*/ 	.word	0x00000000


	//----- nvinfo : EIATTR_REGCOUNT
	.align		4
.L_66:
        /*0084*/ 	.byte	0x04, 0x2f
        /*0086*/ 	.short	(.L_68 - .L_67)
	.align		4
.L_67:
        /*0088*/ 	.word	index@(_ZN6thrust24THRUST_300001_SM_1000_NS8cuda_cub4core6detail13_kernel_agentINS1_8__reduce11ReduceAgentINS0_12zip_iteratorIN4cuda3std3__45tupleIJNS0_10device_ptrIdEENS0_17counting_iteratorIlNS0_11use_defaultESF_SF_EEEEEEEPNSB_IJdlEEESJ_iNS1_9__extrema9arg_max_fIdl10comparatorEEEEJSI_SK_iN3cub18CUB_300001_SM_100013GridEvenShareIiEENSR_9GridQueueIjEESO_EEEvDpT0_)
        /*008c*/ 	.word	0x00000028


	//----- nvinfo : EIATTR_FRAME_SIZE
	.align		4
.L_68:
        /*0090*/ 	.byte	0x04, 0x11
        /*0092*/ 	.short	(.L_70 - .L_69)
	.align		4
.L_69:
        /*0094*/ 	.word	index@(_ZN6thrust24THRUST_300001_SM_1000_NS8cuda_cub4core6detail13_kernel_agentINS1_8__reduce11ReduceAgentINS0_12zip_iteratorIN4cuda3std3__45tupleIJNS0_10device_ptrIdEENS0_17counting_iteratorIlNS0_11use_defaultESF_SF_EEEEEEEPNSB_IJdlEEESJ_iNS1_9__extrema9arg_max_fIdl10comparatorEEEEJSI_SK_iN3cub18CUB_300001_SM_100013GridEvenShareIiEENSR_9GridQueueIjEESO_EEEvDpT0_)
        /*0098*/ 	.word	0x00000000


	//----- nvinfo : EIATTR_REGCOUNT
	.align		4
.L_70:
        /*009c*/ 	.byte	0x04, 0x2f
        /*009e*/ 	.short	(.L_72 - .L_71)
	.align		4
.L_71:
        /*00a0*/ 	.word	index@(_ZN6thrust24THRUST_300001_SM_1000_NS8cuda_cub4core6detail13_kernel_agentINS1_8__reduce10DrainAgentIiEEJN3cub18CUB_300001_SM_10009GridQueueIjEEiEEEvDpT0_)
        /*00a4*/ 	.word	0x00000008


	//----- nvinfo : EIATTR_FRAME_SIZE
	.align		4
.L_72:
        /*00a8*/ 	.byte	0x04, 0x11
        /*00aa*/ 	.short	(.L_74 - .L_73)
	.align		4
.L_73:
        /*00ac*/ 	.word	index@(_ZN6thrust24THRUST_300001_SM_1000_NS8cuda_cub4core6detail13_kernel_agentINS1_8__reduce10DrainAgentIiEEJN3cub18CUB_300001_SM_10009GridQueueIjEEiEEEvDpT0_)
        /*00b0*/ 	.word	0x00000000


	//----- nvinfo : EIATTR_REGCOUNT
	.align		4
.L_74:
        /*00b4*/ 	.byte	0x04, 0x2f
        /*00b6*/ 	.short	(.L_76 - .L_75)
	.align		4
.L_75:
        /*00b8*/ 	.word	index@(_ZN6thrust24THRUST_300001_SM_1000_NS8cuda_cub4core6detail13_kernel_agentINS1_8__reduce11ReduceAgentIPN4cuda3std3__45tupleIJdlEEESC_SB_iNS1_9__extrema9arg_max_fIdl10comparatorEEEEJSC_SC_iSG_EEEvDpT0_)
        /*00bc*/ 	.word	0x00000020


	//----- nvinfo : EIATTR_FRAME_SIZE
	.align		4
.L_76:
        /*00c0*/ 	.byte	0x04, 0x11
        /*00c2*/ 	.short	(.L_78 - .L_77)
	.align		4
.L_77:
        /*00c4*/ 	.word	index@(_ZN6thrust24THRUST_300001_SM_1000_NS8cuda_cub4core6detail13_kernel_agentINS1_8__reduce11ReduceAgentIPN4cuda3std3__45tupleIJdlEEESC_SB_iNS1_9__extrema9arg_max_fIdl10comparatorEEEEJSC_SC_iSG_EEEvDpT0_)
        /*00c8*/ 	.word	0x00000000


	//----- nvinfo : EIATTR_REGCOUNT
	.align		4
.L_78:
        /*00cc*/ 	.byte	0x04, 0x2f
        /*00ce*/ 	.short	(.L_80 - .L_79)
	.align		4
.L_79:
        /*00d0*/ 	.word	index@(_ZN6thrust24THRUST_300001_SM_1000_NS8cuda_cub4core6detail13_kernel_agentINS1_8__reduce11ReduceAgentINS0_12zip_iteratorIN4cuda3std3__45tupleIJNS0_10device_ptrIdEENS0_17counting_iteratorIlNS0_11use_defaultESF_SF_EEEEEEEPNSB_IJdlEEESJ_lNS1_9__extrema9arg_max_fIdl10comparatorEEEEJSI_SK_lSO_EEEvDpT0_)
        /*00d4*/ 	.word	0x00000020


	//----- nvinfo : EIATTR_FRAME_SIZE
	.align		4
.L_80:
        /*00d8*/ 	.byte	0x04, 0x11
        /*00da*/ 	.short	(.L_82 - .L_81)
	.align		4
.L_81:
        /*00dc*/ 	.word	index@(_ZN6thrust24THRUST_300001_SM_1000_NS8cuda_cub4core6detail13_kernel_agentINS1_8__reduce11ReduceAgentINS0_12zip_iteratorIN4cuda3std3__45tupleIJNS0_10device_ptrIdEENS0_17counting_iteratorIlNS0_11use_defaultESF_SF_EEEEEEEPNSB_IJdlEEESJ_lNS1_9__extrema9arg_max_fIdl10comparatorEEEEJSI_SK_lSO_EEEvDpT0_)
        /*00e0*/ 	.word	0x00000000


	//----- nvinfo : EIATTR_REGCOUNT
	.align		4
.L_82:
        /*00e4*/ 	.byte	0x04, 0x2f
        /*00e6*/ 	.short	(.L_84 - .L_83)
	.align		4
.L_83:
        /*00e8*/ 	.word	index@(_ZN6thrust24THRUST_300001_SM_1000_NS8cuda_cub4core6detail13_kernel_agentINS1_8__reduce11ReduceAgentINS0_12zip_iteratorIN4cuda3std3__45tupleIJNS0_10device_ptrIdEENS0_17counting_iteratorIlNS0_11use_defaultESF_SF_EEEEEEEPNSB_IJdlEEESJ_lNS1_9__extrema9arg_max_fIdl10comparatorEEEEJSI_SK_lN3cub18CUB_300001_SM_100013GridEvenShareIlEENSR_9GridQueueIyEESO_EEEvDpT0_)
        /*00ec*/ 	.word	0x00000020


	//----- nvinfo : EIATTR_FRAME_SIZE
	.align		4
.L_84:
        /*00f0*/ 	.byte	0x04, 0x11
        /*00f2*/ 	.short	(.L_86 - .L_85)
	.align		4
.L_85:
        /*00f4*/ 	.word	index@(_ZN6thrust24THRUST_300001_SM_1000_NS8cuda_cub4core6detail13_kernel_agentINS1_8__reduce11ReduceAgentINS0_12zip_iteratorIN4cuda3std3__45tupleIJNS0_10device_ptrIdEENS0_17counting_iteratorIlNS0_11use_defaultESF_SF_EEEEEEEPNSB_IJdlEEESJ_lNS1_9__extrema9arg_max_fIdl10comparatorEEEEJSI_SK_lN3cub18CUB_300001_SM_100013GridEvenShareIlEENSR_9GridQueueIyEESO_EEEvDpT0_)
        /*00f8*/ 	.word	0x00000000


	//----- nvinfo : EIATTR_REGCOUNT
	.align		4
.L_86:
        /*00fc*/ 	.byte	0x04, 0x2f
        /*00fe*/ 	.short	(.L_88 - .L_87)
	.align		4
.L_87:
        /*0100*/ 	.word	index@(_ZN6thrust24THRUST_300001_SM_1000_NS8cuda_cub4core6detail13_kernel_agentINS1_8__reduce10DrainAgentIlEEJN3cub18CUB_300001_SM_10009GridQueueIyEElEEEvDpT0_)
        /*0104*/ 	.word	0x00000008


	//----- nvinfo : EIATTR_FRAME_SIZE
	.align		4
.L_88:
        /*0108*/ 	.byte	0x04, 0x11
        /*010a*/ 	.short	(.L_90 - .L_89)
	.align		4
.L_89:
        /*010c*/ 	.word	index@(_ZN6thrust24THRUST_300001_SM_1000_NS8cuda_cub4core6detail13_kernel_agentINS1_8__reduce10DrainAgentIlEEJN3cub18CUB_300001_SM_10009GridQueueIyEElEEEvDpT0_)
        /*0110*/ 	.word	0x00000000


	//----- nvinfo : EIATTR_REGCOUNT
	.align		4
.L_90:
        /*0114*/ 	.byte	0x04, 0x2f
        /*0116*/ 	.short	(.L_92 - .L_91)
	.align		4
.L_91:
        /*0118*/ 	.word	index@(_ZN6thrust24THRUST_300001_SM_1000_NS8cuda_cub4core6detail13_kernel_agentINS1_8__reduce11ReduceAgentIPN4cuda3std3__45tupleIJdlEEESC_SB_lNS1_9__extrema9arg_max_fIdl10comparatorEEEEJSC_SC_iSG_EEEvDpT0_)
        /*011c*/ 	.word	0x00000020


	//----- nvinfo : EIATTR_FRAME_SIZE
	.align		4
.L_92:
        /*0120*/ 	.byte	0x04, 0x11
        /*0122*/ 	.short	(.L_94 - .L_93)
	.align		4
.L_93:
        /*0124*/ 	.word	index@(_ZN6thrust24THRUST_300001_SM_1000_NS8cuda_cub4core6detail13_kernel_agentINS1_8__reduce11ReduceAgentIPN4cuda3std3__45tupleIJdlEEESC_SB_lNS1_9__extrema9arg_max_fIdl10comparatorEEEEJSC_SC_iSG_EEEvDpT0_)
        /*0128*/ 	.word	0x00000000


	//----- nvinfo : EIATTR_REGCOUNT
	.align		4
.L_94:
        /*012c*/ 	.byte	0x04, 0x2f
        /*012e*/ 	.short	(.L_96 - .L_95)
	.align		4
.L_95:
        /*0130*/ 	.word	index@(_ZN3cub18CUB_300001_SM_10006detail11EmptyKernelIvEEvv)
        /*0134*/ 	.word	0x00000004


	//----- nvinfo : EIATTR_FRAME_SIZE
	.align		4
.L_96:
        /*0138*/ 	.byte	0x04, 0x11
        /*013a*/ 	.short	(.L_98 - .L_97)
	.align		4
.L_97:
        /*013c*/ 	.word	index@(_ZN3cub18CUB_300001_SM_10006detail11EmptyKernelIvEEvv)
        /*0140*/ 	.word	0x00000000


	//----- nvinfo : EIATTR_MIN_STACK_SIZE
	.align		4
.L_98:
        /*0144*/ 	.byte	0x04, 0x12
        /*0146*/ 	.short	(.L_100 - .L_99)
	.align		4
.L_99:
        /*0148*/ 	.word	index@(_ZN3cub18CUB_300001_SM_10006detail11EmptyKernelIvEEvv)
        /*014c*/ 	.word	0x00000000


	//----- nvinfo : EIATTR_MIN_STACK_SIZE
	.align		4
.L_100:
        /*0150*/ 	.byte	0x04, 0x12
        /*0152*/ 	.short	(.L_102 - .L_101)
	.align		4
.L_101:
        /*0154*/ 	.word	index@(_ZN6thrust24THRUST_300001_SM_1000_NS8cuda_cub4core6detail13_kernel_agentINS1_8__reduce11ReduceAgentIPN4cuda3std3__45tupleIJdlEEESC_SB_lNS1_9__extrema9arg_max_fIdl10comparatorEEEEJSC_SC_iSG_EEEvDpT0_)
        /*0158*/ 	.word	0x00000000


	//----- nvinfo : EIATTR_MIN_STACK_SIZE
	.align		4
.L_102:
        /*015c*/ 	.byte	0x04, 0x12
        /*015e*/ 	.short	(.L_104 - .L_103)
	.align		4
.L_103:
        /*0160*/ 	.word	index@(_ZN6thrust24THRUST_300001_SM_1000_NS8cuda_cub4core6detail13_kernel_agentINS1_8__reduce10DrainAgentIlEEJN3cub18CUB_300001_SM_10009GridQueueIyEElEEEvDpT0_)
        /*0164*/ 	.word	0x00000000


	//----- nvinfo : EIATTR_MIN_STACK_SIZE
	.align		4
.L_104:
        /*0168*/ 	.byte	0x04, 0x12
        /*016a*/ 	.short	(.L_106 - .L_105)
	.align		4
.L_105:
        /*016c*/ 	.word	index@(_ZN6thrust24THRUST_300001_SM_1000_NS8cuda_cub4core6detail13_kernel_agentINS1_8__reduce11ReduceAgentINS0_12zip_iteratorIN4cuda3std3__45tupleIJNS0_10device_ptrIdEENS0_17counting_iteratorIlNS0_11use_defaultESF_SF_EEEEEEEPNSB_IJdlEEESJ_lNS1_9__extrema9arg_max_fIdl10comparatorEEEEJSI_SK_lN3cub18CUB_300001_SM_100013GridEvenShareIlEENSR_9GridQueueIyEESO_EEEvDpT0_)
        /*0170*/ 	.word	0x00000000


	//----- nvinfo : EIATTR_MIN_STACK_SIZE
	.align		4
.L_106:
        /*0174*/ 	.byte	0x04, 0x12
        /*0176*/ 	.short	(.L_108 - .L_107)
	.align		4
.L_107:
        /*0178*/ 	.word	index@(_ZN6thrust24THRUST_300001_SM_1000_NS8cuda_cub4core6detail13_kernel_agentINS1_8__reduce11ReduceAgentINS0_12zip_iteratorIN4cuda3std3__45tupleIJNS0_10device_ptrIdEENS0_17counting_iteratorIlNS0_11use_defaultESF_SF_EEEEEEEPNSB_IJdlEEESJ_lNS1_9__extrema9arg_max_fIdl10comparatorEEEEJSI_SK_lSO_EEEvDpT0_)
        /*017c*/ 	.word	0x00000000


	//----- nvinfo : EIATTR_MIN_STACK_SIZE
	.align		4
.L_108:
        /*0180*/ 	.byte	0x04, 0x12
        /*0182*/ 	.short	(.L_110 - .L_109)
	.align		4
.L_109:
        /*0184*/ 	.word	index@(_ZN6thrust24THRUST_300001_SM_1000_NS8cuda_cub4core6detail13_kernel_agentINS1_8__reduce11ReduceAgentIPN4cuda3std3__45tupleIJdlEEESC_SB_iNS1_9__extrema9arg_max_fIdl10comparatorEEEEJSC_SC_iSG_EEEvDpT0_)
        /*0188*/ 	.word	0x00000000


	//----- nvinfo : EIATTR_MIN_STACK_SIZE
	.align		4
.L_110:
        /*018c*/ 	.byte	0x04, 0x12
        /*018e*/ 	.short	(.L_112 - .L_111)
	.align		4
.L_111:
        /*0190*/ 	.word	index@(_ZN6thrust24THRUST_300001_SM_1000_NS8cuda_cub4core6detail13_kernel_agentINS1_8__reduce10DrainAgentIiEEJN3cub18CUB_300001_SM_10009GridQueueIjEEiEEEvDpT0_)
        /*0194*/ 	.word	0x00000000


	//----- nvinfo : EIATTR_MIN_STACK_SIZE
	.align		4
.L_112:
        /*0198*/ 	.byte	0x04, 0x12
        /*019a*/ 	.short	(.L_114 - .L_113)
	.align		4
.L_113:
        /*019c*/ 	.word	index@(_ZN6thrust24THRUST_300001_SM_1000_NS8cuda_cub4core6detail13_kernel_agentINS1_8__reduce11ReduceAgentINS0_12zip_iteratorIN4cuda3std3__45tupleIJNS0_10device_ptrIdEENS0_17counting_iteratorIlNS0_11use_defaultESF_SF_EEEEEEEPNSB_IJdlEEESJ_iNS1_9__extrema9arg_max_fIdl10comparatorEEEEJSI_SK_iN3cub18CUB_300001_SM_100013GridEvenShareIiEENSR_9GridQueueIjEESO_EEEvDpT0_)
        /*01a0*/ 	.word	0x00000000


	//----- nvinfo : EIATTR_MIN_STACK_SIZE
	.align		4
.L_114:
        /*01a4*/ 	.byte	0x04, 0x12
        /*01a6*/ 	.short	(.L_116 - .L_115)
	.align		4
.L_115:
        /*01a8*/ 	.word	index@(_ZN6thrust24THRUST_300001_SM_1000_NS8cuda_cub4core6detail13_kernel_agentINS1_8__reduce11ReduceAgentINS0_12zip_iteratorIN4cuda3std3__45tupleIJNS0_10device_ptrIdEENS0_17counting_iteratorIlNS0_11use_defaultESF_SF_EEEEEEEPNSB_IJdlEEESJ_iNS1_9__extrema9arg_max_fIdl10comparatorEEEEJSI_SK_iSO_EEEvDpT0_)
        /*01ac*/ 	.word	0x00000000


	//----- nvinfo : EIATTR_MIN_STACK_SIZE
	.align		4
.L_116:
        /*01b0*/ 	.byte	0x04, 0x12
        /*01b2*/ 	.short	(.L_118 - .L_117)
	.align		4
.L_117:
        /*01b4*/ 	.word	index@(_Z15backward_kernelPKdPdmi)
        /*01b8*/ 	.word	0x00000000


	//----- nvinfo : EIATTR_MIN_STACK_SIZE
	.align		4
.L_118:
        /*01bc*/ 	.byte	0x04, 0x12
        /*01be*/ 	.short	(.L_120 - .L_119)
	.align		4
.L_119:
        /*01c0*/ 	.word	index@(_Z24row_normalization_kernelPdmi)
        /*01c4*/ 	.word	0x00000000


	//----- nvinfo : EIATTR_MIN_STACK_SIZE
	.align		4
.L_120:
        /*01c8*/ 	.byte	0x04, 0x12
        /*01ca*/ 	.short	(.L_122 - .L_121)
	.align		4
.L_121:
        /*01cc*/ 	.word	index@(_Z26forward_elimination_kernelPdmi)
        /*01d0*/ 	.word	0x00000000


	//----- nvinfo : EIATTR_MIN_STACK_SIZE
	.align		4
.L_122:
        /*01d4*/ 	.byte	0x04, 0x12
        /*01d6*/ 	.short	(.L_124 - .L_123)
	.align		4
.L_123:
        /*01d8*/ 	.word	index@(_Z19row_exchange_kernelPdmii)
        /*01dc*/ 	.word	0x00000000
.L_124:


//--------------------- .nv.compat                --------------------------
	.section	.nv.compat,"",@"SHT_CUDA_COMPAT_INFO"
	.align	4
        /*0000*/ 	.byte	0x02, 0x09, 0x00, 0x00, 0x02, 0x02, 0x01, 0x00, 0x02, 0x05, 0x05, 0x00, 0x03, 0x07, 0x01, 0x01
        /*0010*/ 	.byte	0x02, 0x03, 0x00, 0x00, 0x02, 0x06, 0x01, 0x00, 0x04, 0x0b, 0x08, 0x00, 0x01, 0x00, 0x00, 0x00
        /*0020*/ 	.byte	0x00, 0x00, 0x00, 0x00


//--------------------- .nv.info._ZN3cub18CUB_300001_SM_10006detail11EmptyKernelIvEEvv --------------------------
	.section	.nv.info._ZN3cub18CUB_300001_SM_10006detail11EmptyKernelIvEEvv,"",@"SHT_CUDA_INFO"
	.sectionflags	@""
	.align	4


	//----- nvinfo : EIATTR_CUDA_API_VERSION
	.align		4
        /*0000*/ 	.byte	0x04, 0x37
        /*0002*/ 	.short	(.L_126 - .L_125)
.L_125:
        /*0004*/ 	.word	0x00000082


	//----- nvinfo : EIATTR_SPARSE_MMA_MASK
	.align		4
.L_126:
        /*0008*/ 	.byte	0x03, 0x50
        /*000a*/ 	.short	0x0000


	//----- nvinfo : EIATTR_MAXREG_COUNT
	.align		4
        /*000c*/ 	.byte	0x03, 0x1b
        /*000e*/ 	.short	0x00ff


	//----- nvinfo : EIATTR_MERCURY_ISA_VERSION
	.align		4
        /*0010*/ 	.byte	0x03, 0x5f
        /*0012*/ 	.short	0x0101


	//----- nvinfo : EIATTR_VRC_CTA_INIT_COUNT
	.align		4
        /*0014*/ 	.byte	0x02, 0x4a
	.zero		1
	.zero		1


	//----- nvinfo : EIATTR_EXIT_INSTR_OFFSETS
	.align		4
        /*0018*/ 	.byte	0x04, 0x1c
        /*001a*/ 	.short	(.L_128 - .L_127)


	//   ....[0]....
.L_127:
        /*001c*/ 	.word	0x00000010


	//----- nvinfo : EIATTR_SW_WAR
	.align		4
.L_128:
        /*0020*/ 	.byte	0x04, 0x36
        /*0022*/ 	.short	(.L_130 - .L_129)
.L_129:
        /*0024*/ 	.word	0x00000008
.L_130:


//--------------------- .nv.info._ZN6thrust24THRUST_300001_SM_1000_NS8cuda_cub4core6detail13_kernel_agentINS1_8__reduce11ReduceAgentIPN4cuda3std3__45tupleIJdlEEESC_SB_lNS1_9__extrema9arg_max_fIdl10comparatorEEEEJSC_SC_iSG_EEEvDpT0_ --------------------------
	.section	.nv.info._ZN6thrust24THRUST_300001_SM_1000_NS8cuda_cub4core6detail13_kernel_agentINS1_8__reduce11ReduceAgentIPN4cuda3std3__45tupleIJdlEEESC_SB_lNS1_9__extrema9arg_max_fIdl10comparatorEEEEJSC_SC_iSG_EEEvDpT0_,"",@"SHT_CUDA_INFO"
	.sectionflags	@""
	.align	4


	//----- nvinfo : EIATTR_CUDA_API_VERSION
	.align		4
        /*0000*/ 	.byte	0x04, 0x37
        /*0002*/ 	.short	(.L_132 - .L_131)
.L_131:
        /*0004*/ 	.word	0x00000082


	//----- nvinfo : EIATTR_KPARAM_INFO
	.align		4
.L_132:
        /*0008*/ 	.byte	0x04, 0x17
        /*000a*/ 	.short	(.L_134 - .L_133)
.L_133:
        /*000c*/ 	.word	0x00000000
        /*0010*/ 	.short	0x0003
        /*0012*/ 	.short	0x0014
        /*0014*/ 	.byte	0x00, 0xf0, 0x05, 0x00


	//----- nvinfo : EIATTR_KPARAM_INFO
	.align		4
.L_134:
        /*0018*/ 	.byte	0x04, 0x17
        /*001a*/ 	.short	(.L_136 - .L_135)
.L_135:
        /*001c*/ 	.word	0x00000000
        /*0020*/ 	.short	0x0002
        /*0022*/ 	.short	0x0010
        /*0024*/ 	.byte	0x00, 0xf0, 0x11, 0x00


	//----- nvinfo : EIATTR_KPARAM_INFO
	.align		4
.L_136:
        /*0028*/ 	.byte	0x04, 0x17
        /*002a*/ 	.short	(.L_138 - .L_137)
.L_137:
        /*002c*/ 	.word	0x00000000
        /*0030*/ 	.short	0x0001
        /*0032*/ 	.short	0x0008
        /*0034*/ 	.byte	0x00, 0xf5, 0x21, 0x00


	//----- nvinfo : EIATTR_KPARAM_INFO
	.align		4
.L_138:
        /*0038*/ 	.byte	0x04, 0x17
        /*003a*/ 	.short	(.L_140 - .L_139)
.L_139:
        /*003c*/ 	.word	0x00000000
        /*0040*/ 	.short	0x0000
        /*0042*/ 	.short	0x0000
        /*0044*/ 	.byte	0x00, 0xf5, 0x21, 0x00


	//----- nvinfo : EIATTR_SPARSE_MMA_MASK
	.align		4
.L_140:
        /*0048*/ 	.byte	0x03, 0x50
        /*004a*/ 	.short	0x0000


	//----- nvinfo : EIATTR_MAXREG_COUNT
	.align		4
        /*004c*/ 	.byte	0x03, 0x1b
        /*004e*/ 	.short	0x00ff


	//----- nvinfo : EIATTR_NUM_BARRIERS
	.align		4
        /*0050*/ 	.byte	0x02, 0x4c
        /*0052*/ 	.byte	0x01
	.zero		1


	//----- nvinfo : EIATTR_MERCURY_ISA_VERSION
	.align		4
        /*0054*/ 	.byte	0x03, 0x5f
        /*0056*/ 	.short	0x0101


	//----- nvinfo : EIATTR_COOP_GROUP_MASK_REGIDS
	.align		4
        /*0058*/ 	.byte	0x04, 0x29
        /*005a*/ 	.short	(.L_142 - .L_141)


	//   ....[0]....
.L_141:
        /*005c*/ 	.word	0xffffffff


	//   ....[1]....
        /*0060*/ 	.word	0xffffffff


	//   ....[2]....
        /*0064*/ 	.word	0xffffffff


	//   ....[3]....
        /*0068*/ 	.word	0xffffffff


	//   ....[4]....
        /*006c*/ 	.word	0xffffffff


	//   ....[5]....
        /*0070*/ 	.word	0xffffffff


	//   ....[6]....
        /*0074*/ 	.word	0xffffffff


	//   ....[7]....
        /*0078*/ 	.word	0xffffffff


	//   ....[8]....
        /*007c*/ 	.word	0xffffffff


	//   ....[9]....
        /*0080*/ 	.word	0xffffffff


	//   ....[10]....
        /*0084*/ 	.word	0xffffffff


	//   ....[11]....
        /*0088*/ 	.word	0xffffffff


	//   ....[12]....
        /*008c*/ 	.word	0xffffffff


	//   ....[13]....
        /*0090*/ 	.word	0xffffffff


	//   ....[14]....
        /*0094*/ 	.word	0xffffffff


	//   ....[15]....
        /*0098*/ 	.word	0xffffffff


	//   ....[16]....
        /*009c*/ 	.word	0xffffffff


	//   ....[17]....
        /*00a0*/ 	.word	0xffffffff


	//   ....[18]....
        /*00a4*/ 	.word	0xffffffff


	//   ....[19]....
        /*00a8*/ 	.word	0xffffffff


	//   ....[20]....
        /*00ac*/ 	.word	0xffffffff


	//   ....[21]....
        /*00b0*/ 	.word	0xffffffff


	//   ....[22]....
        /*00b4*/ 	.word	0xffffffff


	//   ....[23]....
        /*00b8*/ 	.word	0xffffffff


	//   ....[24]....
        /*00bc*/ 	.word	0xffffffff


	//   ....[25]....
        /*00c0*/ 	.word	0xffffffff


	//   ....[26]....
        /*00c4*/ 	.word	0xffffffff


	//   ....[27]....
        /*00c8*/ 	.word	0xffffffff


	//   ....[28]....
        /*00cc*/ 	.word	0xffffffff


	//   ....[29]....
        /*00d0*/ 	.word	0xffffffff


	//   ....[30]....
        /*00d4*/ 	.word	0xffffffff


	//   ....[31]....
        /*00d8*/ 	.word	0xffffffff


	//   ....[32]....
        /*00dc*/ 	.word	0xffffffff


	//   ....[33]....
        /*00e0*/ 	.word	0xffffffff


	//   ....[34]....
        /*00e4*/ 	.word	0xffffffff


	//   ....[35]....
        /*00e8*/ 	.word	0xffffffff


	//   ....[36]....
        /*00ec*/ 	.word	0xffffffff


	//   ....[37]....
        /*00f0*/ 	.word	0xffffffff


	//   ....[38]....
        /*00f4*/ 	.word	0xffffffff


	//   ....[39]....
        /*00f8*/ 	.word	0xffffffff


	//   ....[40]....
        /*00fc*/ 	.word	0xffffffff


	//   ....[41]....
        /*0100*/ 	.word	0xffffffff


	//   ....[42]....
        /*0104*/ 	.word	0xffffffff


	//   ....[43]....
        /*0108*/ 	.word	0xffffffff


	//   ....[44]....
        /*010c*/ 	.word	0xffffffff


	//   ....[45]....
        /*0110*/ 	.word	0xffffffff


	//   ....[46]....
        /*0114*/ 	.word	0xffffffff


	//   ....[47]....
        /*0118*/ 	.word	0xffffffff


	//   ....[48]....
        /*011c*/ 	.word	0xffffffff


	//   ....[49]....
        /*0120*/ 	.word	0xffffffff


	//   ....[50]....
        /*0124*/ 	.word	0xffffffff


	//   ....[51]....
        /*0128*/ 	.word	0xffffffff


	//   ....[52]....
        /*012c*/ 	.word	0xffffffff


	//   ....[53]....
        /*0130*/ 	.word	0xffffffff


	//   ....[54]....
        /*0134*/ 	.word	0xffffffff


	//   ....[55]....
        /*0138*/ 	.word	0xffffffff


	//   ....[56]....
        /*013c*/ 	.word	0xffffffff


	//   ....[57]....
        /*0140*/ 	.word	0xffffffff


	//   ....[58]....
        /*0144*/ 	.word	0xffffffff


	//   ....[59]....
        /*0148*/ 	.word	0xffffffff


	//----- nvinfo : EIATTR_COOP_GROUP_INSTR_OFFSETS
	.align		4
.L_142:
        /*014c*/ 	.byte	0x04, 0x28
        /*014e*/ 	.short	(.L_144 - .L_143)


	//   ....[0]....
.L_143:
        /*0150*/ 	.word	0x00000b70


	//   ....[1]....
        /*0154*/ 	.word	0x00000ba0


	//   ....[2]....
        /*0158*/ 	.word	0x00000bc0


	//   ....[3]....
        /*015c*/ 	.word	0x00000bd0


	//   ....[4]....
        /*0160*/ 	.word	0x00000d60


	//   ....[5]....
        /*0164*/ 	.word	0x00000d90


	//   ....[6]....
        /*0168*/ 	.word	0x00000dc0


	//   ....[7]....
        /*016c*/ 	.word	0x00000de0


	//   ....[8]....
        /*0170*/ 	.word	0x00000f60


	//   ....[9]....
        /*0174*/ 	.word	0x00000f90


	//   ....[10]....
        /*0178*/ 	.word	0x00000fc0


	//   ....[11]....
        /*017c*/ 	.word	0x00000fe0


	//   ....[12]....
        /*0180*/ 	.word	0x00001160


	//   ....[13]....
        /*0184*/ 	.word	0x00001190


	//   ....[14]....
        /*0188*/ 	.word	0x000011c0


	//   ....[15]....
        /*018c*/ 	.word	0x000011e0


	//   ....[16]....
        /*0190*/ 	.word	0x00001360


	//   ....[17]....
        /*0194*/ 	.word	0x00001390


	//   ....[18]....
        /*0198*/ 	.word	0x000013c0


	//   ....[19]....
        /*019c*/ 	.word	0x000013e0


	//   ....[20]....
        /*01a0*/ 	.word	0x00002140


	//   ....[21]....
        /*01a4*/ 	.word	0x00002150


	//   ....[22]....
        /*01a8*/ 	.word	0x00002160


	//   ....[23]....
        /*01ac*/ 	.word	0x00002180


	//   ....[24]....
        /*01b0*/ 	.word	0x00002300


	//   ....[25]....
        /*01b4*/ 	.word	0x00002340


	//   ....[26]....
        /*01b8*/ 	.word	0x00002370


	//   ....[27]....
        /*01bc*/ 	.word	0x00002390


	//   ....[28]....
        /*01c0*/ 	.word	0x00002510


	//   ....[29]....
        /*01c4*/ 	.word	0x00002550


	//   ....[30]....
        /*01c8*/ 	.word	0x00002580


	//   ....[31]....
        /*01cc*/ 	.word	0x000025a0


	//   ....[32]....
        /*01d0*/ 	.word	0x00002720


	//   ....[33]....
        /*01d4*/ 	.word	0x00002760


	//   ....[34]....
        /*01d8*/ 	.word	0x00002790


	//   ....[35]....
        /*01dc*/ 	.word	0x000027b0


	//   ....[36]....
        /*01e0*/ 	.word	0x00002930


	//   ....[37]....
        /*01e4*/ 	.word	0x00002970


	//   ....[38]....
        /*01e8*/ 	.word	0x000029a0


	//   ....[39]....
        /*01ec*/ 	.word	0x000029c0


	//   ....[40]....
        /*01f0*/ 	.word	0x00005760


	//   ....[41]....
        /*01f4*/ 	.word	0x00005790


	//   ....[42]....
        /*01f8*/ 	.word	0x000057b0


	//   ....[43]....
        /*01fc*/ 	.word	0x000057c0


	//   ....[44]....
        /*0200*/ 	.word	0x00005950


	//   ....[45]....
        /*0204*/ 	.word	0x00005980


	//   ....[46]....
        /*0208*/ 	.word	0x000059b0


	//   ....[47]....
        /*020c*/ 	.word	0x000059d0


	//   ....[48]....
        /*0210*/ 	.word	0x00005b50


	//   ....[49]....
        /*0214*/ 	.word	0x00005b80


	//   ....[50]....
        /*0218*/ 	.word	0x00005bb0


	//   ....[51]....
        /*021c*/ 	.word	0x00005bd0


	//   ....[52]....
        /*0220*/ 	.word	0x00005d50


	//   ....[53]....
        /*0224*/ 	.word	0x00005d80


	//   ....[54]....
        /*0228*/ 	.word	0x00005db0


	//   ....[55]....
        /*022c*/ 	.word	0x00005dd0


	//   ....[56]....
        /*0230*/ 	.word	0x00005f50


	//   ....[57]....
        /*0234*/ 	.word	0x00005f80


	//   ....[58]....
        /*0238*/ 	.word	0x00005fb0


	//   ....[59]....
        /*023c*/ 	.word	0x00005fd0


	//----- nvinfo : EIATTR_VRC_CTA_INIT_COUNT
	.align		4
.L_144:
        /*0240*/ 	.byte	0x02, 0x4a
	.zero		1
	.zero		1


	//----- nvinfo : EIATTR_EXIT_INSTR_OFFSETS
	.align		4
        /*0244*/ 	.byte	0x04, 0x1c
        /*0246*/ 	.short	(.L_146 - .L_145)


	//   ....[0]....
.L_145:
        /*0248*/ 	.word	0x00000030


	//   ....[1]....
        /*024c*/ 	.word	0x00006c70


	//   ....[2]....
        /*0250*/ 	.word	0x00006cb0


	//----- nvinfo : EIATTR_MAX_THREADS
	.align		4
.L_146:
        /*0254*/ 	.byte	0x04, 0x05
        /*0256*/ 	.short	(.L_148 - .L_147)
.L_147:
        /*0258*/ 	.word	0x00000100
        /*025c*/ 	.word	0x00000001
        /*0260*/ 	.word	0x00000001


	//----- nvinfo : EIATTR_CRS_STACK_SIZE
	.align		4
.L_148:
        /*0264*/ 	.byte	0x04, 0x1e
        /*0266*/ 	.short	(.L_150 - .L_149)
.L_149:
        /*0268*/ 	.word	0x00000000


	//----- nvinfo : EIATTR_CBANK_PARAM_SIZE
	.align		4
.L_150:
        /*026c*/ 	.byte	0x03, 0x19
        /*026e*/ 	.short	0x0015


	//----- nvinfo : EIATTR_PARAM_CBANK
	.align		4
        /*0270*/ 	.byte	0x04, 0x0a
        /*0272*/ 	.short	(.L_152 - .L_151)
	.align		4
.L_151:
        /*0274*/ 	.word	index@(.nv.constant0._ZN6thrust24THRUST_300001_SM_1000_NS8cuda_cub4core6detail13_kernel_agentINS1_8__reduce11ReduceAgentIPN4cuda3std3__45tupleIJdlEEESC_SB_lNS1_9__extrema9arg_max_fIdl10comparatorEEEEJSC_SC_iSG_EEEvDpT0_)
        /*0278*/ 	.short	0x0380
        /*027a*/ 	.short	0x0015


	//----- nvinfo : EIATTR_SW_WAR
	.align		4
.L_152:
        /*027c*/ 	.byte	0x04, 0x36
        /*027e*/ 	.short	(.L_154 - .L_153)
.L_153:
        /*0280*/ 	.word	0x00000008
.L_154:


//--------------------- .nv.info._ZN6thrust24THRUST_300001_SM_1000_NS8cuda_cub4core6detail13_kernel_agentINS1_8__reduce10DrainAgentIlEEJN3cub18CUB_300001_SM_10009GridQueueIyEElEEEvDpT0_ --------------------------
	.section	.nv.info._ZN6thrust24THRUST_300001_SM_1000_NS8cuda_cub4core6detail13_kernel_agentINS1_8__reduce10DrainAgentIlEEJN3cub18CUB_300001_SM_10009GridQueueIyEElEEEvDpT0_,"",@"SHT_CUDA_INFO"
	.sectionflags	@""
	.align	4


	//----- nvinfo : EIATTR_CUDA_API_VERSION
	.align		4
        /*0000*/ 	.byte	0x04, 0x37
        /*0002*/ 	.short	(.L_156 - .L_155)
.L_155:
        /*0004*/ 	.word	0x00000082


	//----- nvinfo : EIATTR_KPARAM_INFO
	.align		4
.L_156:
        /*0008*/ 	.byte	0x04, 0x17
        /*000a*/ 	.short	(.L_158 - .L_157)
.L_157:
        /*000c*/ 	.word	0x00000000
        /*0010*/ 	.short	0x0001
        /*0012*/ 	.short	0x0008
        /*0014*/ 	.byte	0x00, 0xf0, 0x21, 0x00


	//----- nvinfo : EIATTR_KPARAM_INFO
	.align		4
.L_158:
        /*0018*/ 	.byte	0x04, 0x17
        /*001a*/ 	.short	(.L_160 - .L_159)
.L_159:
        /*001c*/ 	.word	0x00000000
        /*0020*/ 	.short	0x0000
        /*0022*/ 	.short	0x0000
        /*0024*/ 	.byte	0x00, 0xf0, 0x21, 0x00


	//----- nvinfo : EIATTR_SPARSE_MMA_MASK
	.align		4
.L_160:
        /*0028*/ 	.byte	0x03, 0x50
        /*002a*/ 	.short	0x0000


	//----- nvinfo : EIATTR_MAXREG_COUNT
	.align		4
        /*002c*/ 	.byte	0x03, 0x1b
        /*002e*/ 	.short	0x00ff


	//----- nvinfo : EIATTR_MERCURY_ISA_VERSION
	.align		4
        /*0030*/ 	.byte	0x03, 0x5f
        /*0032*/ 	.short	0x0101


	//----- nvinfo : EIATTR_VRC_CTA_INIT_COUNT
	.align		4
        /*0034*/ 	.byte	0x02, 0x4a
	.zero		1
	.zero		1


	//----- nvinfo : EIATTR_EXIT_INSTR_OFFSETS
	.align		4
        /*0038*/ 	.byte	0x04, 0x1c
        /*003a*/ 	.short	(.L_162 - .L_161)


	//   ....[0]....
.L_161:
        /*003c*/ 	.word	0x00000060


	//----- nvinfo : EIATTR_MAX_THREADS
	.align		4
.L_162:
        /*0040*/ 	.byte	0x04, 0x05
        /*0042*/ 	.short	(.L_164 - .L_163)
.L_163:
        /*0044*/ 	.word	0x00000001
        /*0048*/ 	.word	0x00000001
        /*004c*/ 	.word	0x00000001


	//----- nvinfo : EIATTR_CBANK_PARAM_SIZE
	.align		4
.L_164:
        /*0050*/ 	.byte	0x03, 0x19
        /*0052*/ 	.short	0x0010


	//----- nvinfo : EIATTR_PARAM_CBANK
	.align		4
        /*0054*/ 	.byte	0x04, 0x0a
        /*0056*/ 	.short	(.L_166 - .L_165)
	.align		4
.L_165:
        /*0058*/ 	.word	index@(.nv.constant0._ZN6thrust24THRUST_300001_SM_1000_NS8cuda_cub4core6detail13_kernel_agentINS1_8__reduce10DrainAgentIlEEJN3cub18CUB_300001_SM_10009GridQueueIyEElEEEvDpT0_)
        /*005c*/ 	.short	0x0380
        /*005e*/ 	.short	0x0010


	//----- nvinfo : EIATTR_SW_WAR
	.align		4
.L_166:
        /*0060*/ 	.byte	0x04, 0x36
        /*0062*/ 	.short	(.L_168 - .L_167)
.L_167:
        /*0064*/ 	.word	0x00000008
.L_168:


//--------------------- .nv.info._ZN6thrust24THRUST_300001_SM_1000_NS8cuda_cub4core6detail13_kernel_agentINS1_8__reduce11ReduceAgentINS0_12zip_iteratorIN4cuda3std3__45tupleIJNS0_10device_ptrIdEENS0_17counting_iteratorIlNS0_11use_defaultESF_SF_EEEEEEEPNSB_IJdlEEESJ_lNS1_9__extrema9arg_max_fIdl10comparatorEEEEJSI_SK_lN3cub18CUB_300001_SM_100013GridEvenShareIlEENSR_9GridQueueIyEESO_EEEvDpT0_ --------------------------
	.section	.nv.info._ZN6thrust24THRUST_300001_SM_1000_NS8cuda_cub4core6detail13_kernel_agentINS1_8__reduce11ReduceAgentINS0_12zip_iteratorIN4cuda3std3__45tupleIJNS0_10device_ptrIdEENS0_17counting_iteratorIlNS0_11use_defaultESF_SF_EEEEEEEPNSB_IJdlEEESJ_lNS1_9__extrema9arg_max_fIdl10comparatorEEEEJSI_SK_lN3cub18CUB_300001_SM_100013GridEvenShareIlEENSR_9GridQueueIyEESO_EEEvDpT0_,"",@"SHT_CUDA_INFO"
	.sectionflags	@""
	.align	4


	//----- nvinfo : EIATTR_CUDA_API_VERSION
	.align		4
        /*0000*/ 	.byte	0x04, 0x37
        /*0002*/ 	.short	(.L_170 - .L_169)
.L_169:
        /*0004*/ 	.word	0x00000082


	//----- nvinfo : EIATTR_KPARAM_INFO
	.align		4
.L_170:
        /*0008*/ 	.byte	0x04, 0x17
        /*000a*/ 	.short	(.L_172 - .L_171)
.L_171:
        /*000c*/ 	.word	0x00000000
        /*0010*/ 	.short	0x0005
        /*0012*/ 	.short	0x0070
        /*0014*/ 	.byte	0x00, 0xf0, 0x05, 0x00


	//----- nvinfo : EIATTR_KPARAM_INFO
	.align		4
.L_172:
        /*0018*/ 	.byte	0x04, 0x17
        /*001a*/ 	.short	(.L_174 - .L_173)
.L_173:
        /*001c*/ 	.word	0x00000000
        /*0020*/ 	.short	0x0004
        /*0022*/ 	.short	0x0068
        /*0024*/ 	.byte	0x00, 0xf0, 0x21, 0x00


	//----- nvinfo : EIATTR_KPARAM_INFO
	.align		4
.L_174:
        /*0028*/ 	.byte	0x04, 0x17
        /*002a*/ 	.short	(.L_176 - .L_175)
.L_175:
        /*002c*/ 	.word	0x00000000
        /*0030*/ 	.short	0x0003
        /*0032*/ 	.short	0x0020
        /*0034*/ 	.byte	0x00, 0xf0, 0x21, 0x01


	//----- nvinfo : EIATTR_KPARAM_INFO
	.align		4
.L_176:
        /*0038*/ 	.byte	0x04, 0x17
        /*003a*/ 	.short	(.L_178 - .L_177)
.L_177:
        /*003c*/ 	.word	0x00000000
        /*0040*/ 	.short	0x0002
        /*0042*/ 	.short	0x0018
        /*0044*/ 	.byte	0x00, 0xf0, 0x21, 0x00


	//----- nvinfo : EIATTR_KPARAM_INFO
	.align		4
.L_178:
        /*0048*/ 	.byte	0x04, 0x17
        /*004a*/ 	.short	(.L_180 - .L_179)
.L_179:
        /*004c*/ 	.word	0x00000000
        /*0050*/ 	.short	0x0001
        /*0052*/ 	.short	0x0010
        /*0054*/ 	.byte	0x00, 0xf5, 0x21, 0x00


	//----- nvinfo : EIATTR_KPARAM_INFO
	.align		4
.L_180:
        /*0058*/ 	.byte	0x04, 0x17
        /*005a*/ 	.short	(.L_182 - .L_181)
.L_181:
        /*005c*/ 	.word	0x00000000
        /*0060*/ 	.short	0x0000
        /*0062*/ 	.short	0x0000
        /*0064*/ 	.byte	0x00, 0xf0, 0x41, 0x00


	//----- nvinfo : EIATTR_SPARSE_MMA_MASK
	.align		4
.L_182:
        /*0068*/ 	.byte	0x03, 0x50
        /*006a*/ 	.short	0x0000


	//----- nvinfo : EIATTR_MAXREG_COUNT
	.align		4
        /*006c*/ 	.byte	0x03, 0x1b
        /*006e*/ 	.short	0x00ff


	//----- nvinfo : EIATTR_NUM_BARRIERS
	.align		4
        /*0070*/ 	.byte	0x02, 0x4c
        /*0072*/ 	.byte	0x01
	.zero		1


	//----- nvinfo : EIATTR_MERCURY_ISA_VERSION
	.align		4
        /*0074*/ 	.byte	0x03, 0x5f
        /*0076*/ 	.short	0x0101


	//----- nvinfo : EIATTR_COOP_GROUP_MASK_REGIDS
	.align		4
        /*0078*/ 	.byte	0x04, 0x29
        /*007a*/ 	.short	(.L_184 - .L_183)


	//   ....[0]....
.L_183:
        /*007c*/ 	.word	0xffffffff


	//   ....[1]....
        /*0080*/ 	.word	0xffffffff


	//   ....[2]....
        /*0084*/ 	.word	0xffffffff


	//   ....[3]....
        /*0088*/ 	.word	0xffffffff


	//   ....[4]....
        /*008c*/ 	.word	0xffffffff


	//   ....[5]....
        /*0090*/ 	.word	0xffffffff


	//   ....[6]....
        /*0094*/ 	.word	0xffffffff


	//   ....[7]....
        /*0098*/ 	.word	0xffffffff


	//   ....[8]....
        /*009c*/ 	.word	0xffffffff


	//   ....[9]....
        /*00a0*/ 	.word	0xffffffff


	//   ....[10]....
        /*00a4*/ 	.word	0xffffffff


	//   ....[11]....
        /*00a8*/ 	.word	0xffffffff


	//   ....[12]....
        /*00ac*/ 	.word	0xffffffff


	//   ....[13]....
        /*00b0*/ 	.word	0xffffffff


	//   ....[14]....
        /*00b4*/ 	.word	0xffffffff


	//   ....[15]....
        /*00b8*/ 	.word	0xffffffff


	//   ....[16]....
        /*00bc*/ 	.word	0xffffffff


	//   ....[17]....
        /*00c0*/ 	.word	0xffffffff


	//   ....[18]....
        /*00c4*/ 	.word	0xffffffff


	//   ....[19]....
        /*00c8*/ 	.word	0xffffffff


	//   ....[20]....
        /*00cc*/ 	.word	0xffffffff


	//   ....[21]....
        /*00d0*/ 	.word	0xffffffff


	//   ....[22]....
        /*00d4*/ 	.word	0xffffffff


	//   ....[23]....
        /*00d8*/ 	.word	0xffffffff


	//   ....[24]....
        /*00dc*/ 	.word	0xffffffff


	//   ....[25]....
        /*00e0*/ 	.word	0xffffffff


	//   ....[26]....
        /*00e4*/ 	.word	0xffffffff


	//   ....[27]....
        /*00e8*/ 	.word	0xffffffff


	//   ....[28]....
        /*00ec*/ 	.word	0xffffffff


	//   ....[29]....
        /*00f0*/ 	.word	0xffffffff


	//   ....[30]....
        /*00f4*/ 	.word	0xffffffff


	//   ....[31]....
        /*00f8*/ 	.word	0xffffffff


	//   ....[32]....
        /*00fc*/ 	.word	0xffffffff


	//   ....[33]....
        /*0100*/ 	.word	0xffffffff


	//   ....[34]....
        /*0104*/ 	.word	0xffffffff


	//   ....[35]....
        /*0108*/ 	.word	0xffffffff


	//   ....[36]....
        /*010c*/ 	.word	0xffffffff


	//   ....[37]....
        /*0110*/ 	.word	0xffffffff


	//   ....[38]....
        /*0114*/ 	.word	0xffffffff


	//   ....[39]....
        /*0118*/ 	.word	0xffffffff


	//   ....[40]....
        /*011c*/ 	.word	0xffffffff


	//   ....[41]....
        /*0120*/ 	.word	0xffffffff


	//   ....[42]....
        /*0124*/ 	.word	0xffffffff


	//   ....[43]....
        /*0128*/ 	.word	0xffffffff


	//   ....[44]....
        /*012c*/ 	.word	0xffffffff


	//   ....[45]....
        /*0130*/ 	.word	0xffffffff


	//   ....[46]....
        /*0134*/ 	.word	0xffffffff


	//   ....[47]....
        /*0138*/ 	.word	0xffffffff


	//   ....[48]....
        /*013c*/ 	.word	0xffffffff


	//   ....[49]....
        /*0140*/ 	.word	0xffffffff


	//   ....[50]....
        /*0144*/ 	.word	0xffffffff


	//   ....[51]....
        /*0148*/ 	.word	0xffffffff


	//   ....[52]....
        /*014c*/ 	.word	0xffffffff


	//   ....[53]....
        /*0150*/ 	.word	0xffffffff


	//   ....[54]....
        /*0154*/ 	.word	0xffffffff


	//   ....[55]....
        /*0158*/ 	.word	0xffffffff


	//   ....[56]....
        /*015c*/ 	.word	0xffffffff


	//   ....[57]....
        /*0160*/ 	.word	0xffffffff


	//   ....[58]....
        /*0164*/ 	.word	0xffffffff


	//   ....[59]....
        /*0168*/ 	.word	0xffffffff


	//----- nvinfo : EIATTR_COOP_GROUP_INSTR_OFFSETS
	.align		4
.L_184:
        /*016c*/ 	.byte	0x04, 0x28
        /*016e*/ 	.short	(.L_186 - .L_185)


	//   ....[0]....
.L_185:
        /*0170*/ 	.word	0x00000d70


	//   ....[1]....
        /*0174*/ 	.word	0x00000da0


	//   ....[2]....
        /*0178*/ 	.word	0x00000dc0


	//   ....[3]....
        /*017c*/ 	.word	0x00000dd0


	//   ....[4]....
        /*0180*/ 	.word	0x00000f60


	//   ....[5]....
        /*0184*/ 	.word	0x00000f90


	//   ....[6]....
        /*0188*/ 	.word	0x00000fc0


	//   ....[7]....
        /*018c*/ 	.word	0x00000fe0


	//   ....[8]....
        /*0190*/ 	.word	0x00001160


	//   ....[9]....
        /*0194*/ 	.word	0x00001190


	//   ....[10]....
        /*0198*/ 	.word	0x000011c0


	//   ....[11]....
        /*019c*/ 	.word	0x000011e0


	//   ....[12]....
        /*01a0*/ 	.word	0x00001360


	//   ....[13]....
        /*01a4*/ 	.word	0x00001390


	//   ....[14]....
        /*01a8*/ 	.word	0x000013c0


	//   ....[15]....
        /*01ac*/ 	.word	0x000013e0


	//   ....[16]....
        /*01b0*/ 	.word	0x00001560


	//   ....[17]....
        /*01b4*/ 	.word	0x00001590


	//   ....[18]....
        /*01b8*/ 	.word	0x000015c0


	//   ....[19]....
        /*01bc*/ 	.word	0x000015e0


	//   ....[20]....
        /*01c0*/ 	.word	0x00002340


	//   ....[21]....
        /*01c4*/ 	.word	0x00002350


	//   ....[22]....
        /*01c8*/ 	.word	0x00002360


	//   ....[23]....
        /*01cc*/ 	.word	0x00002380


	//   ....[24]....
        /*01d0*/ 	.word	0x00002500


	//   ....[25]....
        /*01d4*/ 	.word	0x00002540


	//   ....[26]....
        /*01d8*/ 	.word	0x00002570


	//   ....[27]....
        /*01dc*/ 	.word	0x00002590


	//   ....[28]....
        /*01e0*/ 	.word	0x00002710


	//   ....[29]....
        /*01e4*/ 	.word	0x00002750


	//   ....[30]....
        /*01e8*/ 	.word	0x00002780


	//   ....[31]....
        /*01ec*/ 	.word	0x000027a0


	//   ....[32]....
        /*01f0*/ 	.word	0x00002920


	//   ....[33]....
        /*01f4*/ 	.word	0x00002960


	//   ....[34]....
        /*01f8*/ 	.word	0x00002990


	//   ....[35]....
        /*01fc*/ 	.word	0x000029b0


	//   ....[36]....
        /*0200*/ 	.word	0x00002b30


	//   ....[37]....
        /*0204*/ 	.word	0x00002b70


	//   ....[38]....
        /*0208*/ 	.word	0x00002ba0


	//   ....[39]....
        /*020c*/ 	.word	0x00002bc0


	//   ....[40]....
        /*0210*/ 	.word	0x000053c0


	//   ....[41]....
        /*0214*/ 	.word	0x000053f0


	//   ....[42]....
        /*0218*/ 	.word	0x00005410


	//   ....[43]....
        /*021c*/ 	.word	0x00005420


	//   ....[44]....
        /*0220*/ 	.word	0x000055b0


	//   ....[45]....
        /*0224*/ 	.word	0x000055e0


	//   ....[46]....
        /*0228*/ 	.word	0x00005610


	//   ....[47]....
        /*022c*/ 	.word	0x00005630


	//   ....[48]....
        /*0230*/ 	.word	0x000057b0


	//   ....[49]....
        /*0234*/ 	.word	0x000057e0


	//   ....[50]....
        /*0238*/ 	.word	0x00005810


	//   ....[51]....
        /*023c*/ 	.word	0x00005830


	//   ....[52]....
        /*0240*/ 	.word	0x000059b0


	//   ....[53]....
        /*0244*/ 	.word	0x000059e0


	//   ....[54]....
        /*0248*/ 	.word	0x00005a10


	//   ....[55]....
        /*024c*/ 	.word	0x00005a30


	//   ....[56]....
        /*0250*/ 	.word	0x00005bb0


	//   ....[57]....
        /*0254*/ 	.word	0x00005be0


	//   ....[58]....
        /*0258*/ 	.word	0x00005c10


	//   ....[59]....
        /*025c*/ 	.word	0x00005c30


	//----- nvinfo : EIATTR_VRC_CTA_INIT_COUNT
	.align		4
.L_186:
        /*0260*/ 	.byte	0x02, 0x4a
	.zero		1
	.zero		1


	//----- nvinfo : EIATTR_EXIT_INSTR_OFFSETS
	.align		4
        /*0264*/ 	.byte	0x04, 0x1c
        /*0266*/ 	.short	(.L_188 - .L_187)


	//   ....[0]....
.L_187:
        /*0268*/ 	.word	0x000068d0


	//   ....[1]....
        /*026c*/ 	.word	0x00006920


	//----- nvinfo : EIATTR_MAX_THREADS
	.align		4
.L_188:
        /*0270*/ 	.byte	0x04, 0x05
        /*0272*/ 	.short	(.L_190 - .L_189)
.L_189:
        /*0274*/ 	.word	0x00000100
        /*0278*/ 	.word	0x00000001
        /*027c*/ 	.word	0x00000001


	//----- nvinfo : EIATTR_CRS_STACK_SIZE
	.align		4
.L_190:
        /*0280*/ 	.byte	0x04, 0x1e
        /*0282*/ 	.short	(.L_192 - .L_191)
.L_191:
        /*0284*/ 	.word	0x00000000


	//----- nvinfo : EIATTR_CBANK_PARAM_SIZE
	.align		4
.L_192:
        /*0288*/ 	.byte	0x03, 0x19
        /*028a*/ 	.short	0x0071


	//----- nvinfo : EIATTR_PARAM_CBANK
	.align		4
        /*028c*/ 	.byte	0x04, 0x0a
        /*028e*/ 	.short	(.L_194 - .L_193)
	.align		4
.L_193:
        /*0290*/ 	.word	index@(.nv.constant0._ZN6thrust24THRUST_300001_SM_1000_NS8cuda_cub4core6detail13_kernel_agentINS1_8__reduce11ReduceAgentINS0_12zip_iteratorIN4cuda3std3__45tupleIJNS0_10device_ptrIdEENS0_17counting_iteratorIlNS0_11use_defaultESF_SF_EEEEEEEPNSB_IJdlEEESJ_lNS1_9__extrema9arg_max_fIdl10comparatorEEEEJSI_SK_lN3cub18CUB_300001_SM_100013GridEvenShareIlEENSR_9GridQueueIyEESO_EEEvDpT0_)
        /*0294*/ 	.short	0x0380
        /*0296*/ 	.short	0x0071


	//----- nvinfo : EIATTR_SW_WAR
	.align		4
.L_194:
        /*0298*/ 	.byte	0x04, 0x36
        /*029a*/ 	.short	(.L_196 - .L_195)
.L_195:
        /*029c*/ 	.word	0x00000008
.L_196:


//--------------------- .nv.info._ZN6thrust24THRUST_300001_SM_1000_NS8cuda_cub4core6detail13_kernel_agentINS1_8__reduce11ReduceAgentINS0_12zip_iteratorIN4cuda3std3__45tupleIJNS0_10device_ptrIdEENS0_17counting_iteratorIlNS0_11use_defaultESF_SF_EEEEEEEPNSB_IJdlEEESJ_lNS1_9__extrema9arg_max_fIdl10comparatorEEEEJSI_SK_lSO_EEEvDpT0_ --------------------------
	.section	.nv.info._ZN6thrust24THRUST_300001_SM_1000_NS8cuda_cub4core6detail13_kernel_agentINS1_8__reduce11ReduceAgentINS0_12zip_iteratorIN4cuda3std3__45tupleIJNS0_10device_ptrIdEENS0_17counting_iteratorIlNS0_11use_defaultESF_SF_EEEEEEEPNSB_IJdlEEESJ_lNS1_9__extrema9arg_max_fIdl10comparatorEEEEJSI_SK_lSO_EEEvDpT0_,"",@"SHT_CUDA_INFO"
	.sectionflags	@""
	.align	4


	//----- nvinfo : EIATTR_CUDA_API_VERSION
	.align		4
        /*0000*/ 	.byte	0x04, 0x37
        /*0002*/ 	.short	(.L_198 - .L_197)
.L_197:
        /*0004*/ 	.word	0x00000082


	//----- nvinfo : EIATTR_KPARAM_INFO
	.align		4
.L_198:
        /*0008*/ 	.byte	0x04, 0x17
        /*000a*/ 	.short	(.L_200 - .L_199)
.L_199:
        /*000c*/ 	.word	0x00000000
        /*0010*/ 	.short	0x0003
        /*0012*/ 	.short	0x0020
        /*0014*/ 	.byte	0x00, 0xf0, 0x05, 0x00


	//----- nvinfo : EIATTR_KPARAM_INFO
	.align		4
.L_200:
        /*0018*/ 	.byte	0x04, 0x17
        /*001a*/ 	.short	(.L_202 - .L_201)
.L_201:
        /*001c*/ 	.word	0x00000000
        /*0020*/ 	.short	0x0002
        /*0022*/ 	.short	0x0018
        /*0024*/ 	.byte	0x00, 0xf0, 0x21, 0x00


	//----- nvinfo : EIATTR_KPARAM_INFO
	.align		4
.L_202:
        /*0028*/ 	.byte	0x04, 0x17
        /*002a*/ 	.short	(.L_204 - .L_203)
.L_203:
        /*002c*/ 	.word	0x00000000
        /*0030*/ 	.short	0x0001
        /*0032*/ 	.short	0x0010
        /*0034*/ 	.byte	0x00, 0xf5, 0x21, 0x00


	//----- nvinfo : EIATTR_KPARAM_INFO
	.align		4
.L_204:
        /*0038*/ 	.byte	0x04, 0x17
        /*003a*/ 	.short	(.L_206 - .L_205)
.L_205:
        /*003c*/ 	.word	0x00000000
        /*0040*/ 	.short	0x0000
        /*0042*/ 	.short	0x0000
        /*0044*/ 	.byte	0x00, 0xf0, 0x41, 0x00


	//----- nvinfo : EIATTR_SPARSE_MMA_MASK
	.align		4
.L_206:
        /*0048*/ 	.byte	0x03, 0x50
        /*004a*/ 	.short	0x0000


	//----- nvinfo : EIATTR_MAXREG_COUNT
	.align		4
        /*004c*/ 	.byte	0x03, 0x1b
        /*004e*/ 	.short	0x00ff


	//----- nvinfo : EIATTR_NUM_BARRIERS
	.align		4
        /*0050*/ 	.byte	0x02, 0x4c
        /*0052*/ 	.byte	0x01
	.zero		1


	//----- nvinfo : EIATTR_MERCURY_ISA_VERSION
	.align		4
        /*0054*/ 	.byte	0x03, 0x5f
        /*0056*/ 	.short	0x0101


	//----- nvinfo : EIATTR_COOP_GROUP_MASK_REGIDS
	.align		4
        /*0058*/ 	.byte	0x04, 0x29
        /*005a*/ 	.short	(.L_208 - .L_207)


	//   ....[0]....
.L_207:
        /*005c*/ 	.word	0xffffffff


	//   ....[1]....
        /*0060*/ 	.word	0xffffffff


	//   ....[2]....
        /*0064*/ 	.word	0xffffffff


	//   ....[3]....
        /*0068*/ 	.word	0xffffffff


	//   ....[4]....
        /*006c*/ 	.word	0xffffffff


	//   ....[5]....
        /*0070*/ 	.word	0xffffffff


	//   ....[6]....
        /*0074*/ 	.word	0xffffffff


	//   ....[7]....
        /*0078*/ 	.word	0xffffffff


	//   ....[8]....
        /*007c*/ 	.word	0xffffffff


	//   ....[9]....
        /*0080*/ 	.word	0xffffffff


	//   ....[10]....
        /*0084*/ 	.word	0xffffffff


	//   ....[11]....
        /*0088*/ 	.word	0xffffffff


	//   ....[12]....
        /*008c*/ 	.word	0xffffffff


	//   ....[13]....
        /*0090*/ 	.word	0xffffffff


	//   ....[14]....
        /*0094*/ 	.word	0xffffffff


	//   ....[15]....
        /*0098*/ 	.word	0xffffffff


	//   ....[16]....
        /*009c*/ 	.word	0xffffffff


	//   ....[17]....
        /*00a0*/ 	.word	0xffffffff


	//   ....[18]....
        /*00a4*/ 	.word	0xffffffff


	//   ....[19]....
        /*00a8*/ 	.word	0xffffffff


	//   ....[20]....
        /*00ac*/ 	.word	0xffffffff


	//   ....[21]....
        /*00b0*/ 	.word	0xffffffff


	//   ....[22]....
        /*00b4*/ 	.word	0xffffffff


	//   ....[23]....
        /*00b8*/ 	.word	0xffffffff


	//   ....[24]....
        /*00bc*/ 	.word	0xffffffff


	//   ....[25]....
        /*00c0*/ 	.word	0xffffffff


	//   ....[26]....
        /*00c4*/ 	.word	0xffffffff


	//   ....[27]....
        /*00c8*/ 	.word	0xffffffff


	//   ....[28]....
        /*00cc*/ 	.word	0xffffffff


	//   ....[29]....
        /*00d0*/ 	.word	0xffffffff


	//   ....[30]....
        /*00d4*/ 	.word	0xffffffff


	//   ....[31]....
        /*00d8*/ 	.word	0xffffffff


	//   ....[32]....
        /*00dc*/ 	.word	0xffffffff


	//   ....[33]....
        /*00e0*/ 	.word	0xffffffff


	//   ....[34]....
        /*00e4*/ 	.word	0xffffffff


	//   ....[35]....
        /*00e8*/ 	.word	0xffffffff


	//   ....[36]....
        /*00ec*/ 	.word	0xffffffff


	//   ....[37]....
        /*00f0*/ 	.word	0xffffffff


	//   ....[38]....
        /*00f4*/ 	.word	0xffffffff


	//   ....[39]....
        /*00f8*/ 	.word	0xffffffff


	//   ....[40]....
        /*00fc*/ 	.word	0xffffffff


	//   ....[41]....
        /*0100*/ 	.word	0xffffffff


	//   ....[42]....
        /*0104*/ 	.word	0xffffffff


	//   ....[43]....
        /*0108*/ 	.word	0xffffffff


	//   ....[44]....
        /*010c*/ 	.word	0xffffffff


	//   ....[45]....
        /*0110*/ 	.word	0xffffffff


	//   ....[46]....
        /*0114*/ 	.word	0xffffffff


	//   ....[47]....
        /*0118*/ 	.word	0xffffffff


	//   ....[48]....
        /*011c*/ 	.word	0xffffffff


	//   ....[49]....
        /*0120*/ 	.word	0xffffffff


	//   ....[50]....
        /*0124*/ 	.word	0xffffffff


	//   ....[51]....
        /*0128*/ 	.word	0xffffffff


	//   ....[52]....
        /*012c*/ 	.word	0xffffffff


	//   ....[53]....
        /*0130*/ 	.word	0xffffffff


	//   ....[54]....
        /*0134*/ 	.word	0xffffffff


	//   ....[55]....
        /*0138*/ 	.word	0xffffffff


	//   ....[56]....
        /*013c*/ 	.word	0xffffffff


	//   ....[57]....
        /*0140*/ 	.word	0xffffffff


	//   ....[58]....
        /*0144*/ 	.word	0xffffffff


	//   ....[59]....
        /*0148*/ 	.word	0xffffffff


	//----- nvinfo : EIATTR_COOP_GROUP_INSTR_OFFSETS
	.align		4
.L_208:
        /*014c*/ 	.byte	0x04, 0x28
        /*014e*/ 	.short	(.L_210 - .L_209)


	//   ....[0]....
.L_209:
        /*0150*/ 	.word	0x00000cb0


	//   ....[1]....
        /*0154*/ 	.word	0x00000ce0


	//   ....[2]....
        /*0158*/ 	.word	0x00000d00


	//   ....[3]....
        /*015c*/ 	.word	0x00000d10


	//   ....[4]....
        /*0160*/ 	.word	0x00000ea0


	//   ....[5]....
        /*0164*/ 	.word	0x00000ed0


	//   ....[6]....
        /*0168*/ 	.word	0x00000f00


	//   ....[7]....
        /*016c*/ 	.word	0x00000f20


	//   ....[8]....
        /*0170*/ 	.word	0x000010a0


	//   ....[9]....
        /*0174*/ 	.word	0x000010d0


	//   ....[10]....
        /*0178*/ 	.word	0x00001100


	//   ....[11]....
        /*017c*/ 	.word	0x00001120


	//   ....[12]....
        /*0180*/ 	.word	0x000012a0


	//   ....[13]....
        /*0184*/ 	.word	0x000012d0


	//   ....[14]....
        /*0188*/ 	.word	0x00001300


	//   ....[15]....
        /*018c*/ 	.word	0x00001320


	//   ....[16]....
        /*0190*/ 	.word	0x000014a0


	//   ....[17]....
        /*0194*/ 	.word	0x000014e0


	//   ....[18]....
        /*0198*/ 	.word	0x00001510


	//   ....[19]....
        /*019c*/ 	.word	0x00001520


	//   ....[20]....
        /*01a0*/ 	.word	0x00002280


	//   ....[21]....
        /*01a4*/ 	.word	0x00002290


	//   ....[22]....
        /*01a8*/ 	.word	0x000022a0


	//   ....[23]....
        /*01ac*/ 	.word	0x000022c0


	//   ....[24]....
        /*01b0*/ 	.word	0x00002440


	//   ....[25]....
        /*01b4*/ 	.word	0x00002480


	//   ....[26]....
        /*01b8*/ 	.word	0x000024b0


	//   ....[27]....
        /*01bc*/ 	.word	0x000024d0


	//   ....[28]....
        /*01c0*/ 	.word	0x00002650


	//   ....[29]....
        /*01c4*/ 	.word	0x00002690


	//   ....[30]....
        /*01c8*/ 	.word	0x000026c0


	//   ....[31]....
        /*01cc*/ 	.word	0x000026e0


	//   ....[32]....
        /*01d0*/ 	.word	0x00002860


	//   ....[33]....
        /*01d4*/ 	.word	0x000028a0


	//   ....[34]....
        /*01d8*/ 	.word	0x000028d0


	//   ....[35]....
        /*01dc*/ 	.word	0x000028f0


	//   ....[36]....
        /*01e0*/ 	.word	0x00002a70


	//   ....[37]....
        /*01e4*/ 	.word	0x00002ab0


	//   ....[38]....
        /*01e8*/ 	.word	0x00002ae0


	//   ....[39]....
        /*01ec*/ 	.word	0x00002b00


	//   ....[40]....
        /*01f0*/ 	.word	0x00004f40


	//   ....[41]....
        /*01f4*/ 	.word	0x00004f70


	//   ....[42]....
        /*01f8*/ 	.word	0x00004f90


	//   ....[43]....
        /*01fc*/ 	.word	0x00004fa0


	//   ....[44]....
        /*0200*/ 	.word	0x00005130


	//   ....[45]....
        /*0204*/ 	.word	0x00005160


	//   ....[46]....
        /*0208*/ 	.word	0x00005190


	//   ....[47]....
        /*020c*/ 	.word	0x000051b0


	//   ....[48]....
        /*0210*/ 	.word	0x00005330


	//   ....[49]....
        /*0214*/ 	.word	0x00005360


	//   ....[50]....
        /*0218*/ 	.word	0x00005390


	//   ....[51]....
        /*021c*/ 	.word	0x000053b0


	//   ....[52]....
        /*0220*/ 	.word	0x00005530


	//   ....[53]....
        /*0224*/ 	.word	0x00005560


	//   ....[54]....
        /*0228*/ 	.word	0x00005590


	//   ....[55]....
        /*022c*/ 	.word	0x000055b0


	//   ....[56]....
        /*0230*/ 	.word	0x00005730


	//   ....[57]....
        /*0234*/ 	.word	0x00005760


	//   ....[58]....
        /*0238*/ 	.word	0x00005790


	//   ....[59]....
        /*023c*/ 	.word	0x000057b0


	//----- nvinfo : EIATTR_VRC_CTA_INIT_COUNT
	.align		4
.L_210:
        /*0240*/ 	.byte	0x02, 0x4a
	.zero		1
	.zero		1


	//----- nvinfo : EIATTR_EXIT_INSTR_OFFSETS
	.align		4
        /*0244*/ 	.byte	0x04, 0x1c
        /*0246*/ 	.short	(.L_212 - .L_211)


	//   ....[0]....
.L_211:
        /*0248*/ 	.word	0x00000040


	//   ....[1]....
        /*024c*/ 	.word	0x00006450


	//   ....[2]....
        /*0250*/ 	.word	0x00006490


	//----- nvinfo : EIATTR_MAX_THREADS
	.align		4
.L_212:
        /*0254*/ 	.byte	0x04, 0x05
        /*0256*/ 	.short	(.L_214 - .L_213)
.L_213:
        /*0258*/ 	.word	0x00000100
        /*025c*/ 	.word	0x00000001
        /*0260*/ 	.word	0x00000001


	//----- nvinfo : EIATTR_CRS_STACK_SIZE
	.align		4
.L_214:
        /*0264*/ 	.byte	0x04, 0x1e
        /*0266*/ 	.short	(.L_216 - .L_215)
.L_215:
        /*0268*/ 	.word	0x00000000


	//----- nvinfo : EIATTR_CBANK_PARAM_SIZE
	.align		4
.L_216:
        /*026c*/ 	.byte	0x03, 0x19
        /*026e*/ 	.short	0x0021


	//----- nvinfo : EIATTR_PARAM_CBANK
	.align		4
        /*0270*/ 	.byte	0x04, 0x0a
        /*0272*/ 	.short	(.L_218 - .L_217)
	.align		4
.L_217:
        /*0274*/ 	.word	index@(.nv.constant0._ZN6thrust24THRUST_300001_SM_1000_NS8cuda_cub4core6detail13_kernel_agentINS1_8__reduce11ReduceAgentINS0_12zip_iteratorIN4cuda3std3__45tupleIJNS0_10device_ptrIdEENS0_17counting_iteratorIlNS0_11use_defaultESF_SF_EEEEEEEPNSB_IJdlEEESJ_lNS1_9__extrema9arg_max_fIdl10comparatorEEEEJSI_SK_lSO_EEEvDpT0_)
        /*0278*/ 	.short	0x0380
        /*027a*/ 	.short	0x0021


	//----- nvinfo : EIATTR_SW_WAR
	.align		4
.L_218:
        /*027c*/ 	.byte	0x04, 0x36
        /*027e*/ 	.short	(.L_220 - .L_219)
.L_219:
        /*0280*/ 	.word	0x00000008
.L_220:


//--------------------- .nv.info._ZN6thrust24THRUST_300001_SM_1000_NS8cuda_cub4core6detail13_kernel_agentINS1_8__reduce11ReduceAgentIPN4cuda3std3__45tupleIJdlEEESC_SB_iNS1_9__extrema9arg_max_fIdl10comparatorEEEEJSC_SC_iSG_EEEvDpT0_ --------------------------
	.section	.nv.info._ZN6thrust24THRUST_300001_SM_1000_NS8cuda_cub4core6detail13_kernel_agentINS1_8__reduce11ReduceAgentIPN4cuda3std3__45tupleIJdlEEESC_SB_iNS1_9__extrema9arg_max_fIdl10comparatorEEEEJSC_SC_iSG_EEEvDpT0_,"",@"SHT_CUDA_INFO"
	.sectionflags	@""
	.align	4


	//----- nvinfo : EIATTR_CUDA_API_VERSION
	.align		4
        /*0000*/ 	.byte	0x04, 0x37
        /*0002*/ 	.short	(.L_222 - .L_221)
.L_221:
        /*0004*/ 	.word	0x00000082


	//----- nvinfo : EIATTR_KPARAM_INFO
	.align		4
.L_222:
        /*0008*/ 	.byte	0x04, 0x17
        /*000a*/ 	.short	(.L_224 - .L_223)
.L_223:
        /*000c*/ 	.word	0x00000000
        /*0010*/ 	.short	0x0003
        /*0012*/ 	.short	0x0014
        /*0014*/ 	.byte	0x00, 0xf0, 0x05, 0x00


	//----- nvinfo : EIATTR_KPARAM_INFO
	.align		4
.L_224:
        /*0018*/ 	.byte	0x04, 0x17
        /*001a*/ 	.short	(.L_226 - .L_225)
.L_225:
        /*001c*/ 	.word	0x00000000
        /*0020*/ 	.short	0x0002
        /*0022*/ 	.short	0x0010
        /*0024*/ 	.byte	0x00, 0xf0, 0x11, 0x00


	//----- nvinfo : EIATTR_KPARAM_INFO
	.align		4
.L_226:
        /*0028*/ 	.byte	0x04, 0x17
        /*002a*/ 	.short	(.L_228 - .L_227)
.L_227:
        /*002c*/ 	.word	0x00000000
        /*0030*/ 	.short	0x0001
        /*0032*/ 	.short	0x0008
        /*0034*/ 	.byte	0x00, 0xf5, 0x21, 0x00


	//----- nvinfo : EIATTR_KPARAM_INFO
	.align		4
.L_228:
        /*0038*/ 	.byte	0x04, 0x17
        /*003a*/ 	.short	(.L_230 - .L_229)
.L_229:
        /*003c*/ 	.word	0x00000000
        /*0040*/ 	.short	0x0000
        /*0042*/ 	.short	0x0000
        /*0044*/ 	.byte	0x00, 0xf5, 0x21, 0x00


	//----- nvinfo : EIATTR_SPARSE_MMA_MASK
	.align		4
.L_230:
        /*0048*/ 	.byte	0x03, 0x50
        /*004a*/ 	.short	0x0000


	//----- nvinfo : EIATTR_MAXREG_COUNT
	.align		4
        /*004c*/ 	.byte	0x03, 0x1b
        /*004e*/ 	.short	0x00ff


	//----- nvinfo : EIATTR_NUM_BARRIERS
	.align		4
        /*0050*/ 	.byte	0x02, 0x4c
        /*0052*/ 	.byte	0x01
	.zero		1


	//----- nvinfo : EIATTR_MERCURY_ISA_VERSION
	.align		4
        /*0054*/ 	.byte	0x03, 0x5f
        /*0056*/ 	.short	0x0101


	//----- nvinfo : EIATTR_COOP_GROUP_MASK_REGIDS
	.align		4
        /*0058*/ 	.byte	0x04, 0x29
        /*005a*/ 	.short	(.L_232 - .L_231)


	//   ....[0]....
.L_231:
        /*005c*/ 	.word	0xffffffff


	//   ....[1]....
        /*0060*/ 	.word	0xffffffff


	//   ....[2]....
        /*0064*/ 	.word	0xffffffff


	//   ....[3]....
        /*0068*/ 	.word	0xffffffff


	//   ....[4]....
        /*006c*/ 	.word	0xffffffff


	//   ....[5]....
        /*0070*/ 	.word	0xffffffff


	//   ....[6]....
        /*0074*/ 	.word	0xffffffff


	//   ....[7]....
        /*0078*/ 	.word	0xffffffff


	//   ....[8]....
        /*007c*/ 	.word	0xffffffff


	//   ....[9]....
        /*0080*/ 	.word	0xffffffff


	//   ....[10]....
        /*0084*/ 	.word	0xffffffff


	//   ....[11]....
        /*0088*/ 	.word	0xffffffff


	//   ....[12]....
        /*008c*/ 	.word	0xffffffff


	//   ....[13]....
        /*0090*/ 	.word	0xffffffff


	//   ....[14]....
        /*0094*/ 	.word	0xffffffff


	//   ....[15]....
        /*0098*/ 	.word	0xffffffff


	//   ....[16]....
        /*009c*/ 	.word	0xffffffff


	//   ....[17]....
        /*00a0*/ 	.word	0xffffffff


	//   ....[18]....
        /*00a4*/ 	.word	0xffffffff


	//   ....[19]....
        /*00a8*/ 	.word	0xffffffff


	//   ....[20]....
        /*00ac*/ 	.word	0xffffffff


	//   ....[21]....
        /*00b0*/ 	.word	0xffffffff


	//   ....[22]....
        /*00b4*/ 	.word	0xffffffff


	//   ....[23]....
        /*00b8*/ 	.word	0xffffffff


	//   ....[24]....
        /*00bc*/ 	.word	0xffffffff


	//   ....[25]....
        /*00c0*/ 	.word	0xffffffff


	//   ....[26]....
        /*00c4*/ 	.word	0xffffffff


	//   ....[27]....
        /*00c8*/ 	.word	0xffffffff


	//   ....[28]....
        /*00cc*/ 	.word	0xffffffff


	//   ....[29]....
        /*00d0*/ 	.word	0xffffffff


	//   ....[30]....
        /*00d4*/ 	.word	0xffffffff


	//   ....[31]....
        /*00d8*/ 	.word	0xffffffff


	//   ....[32]....
        /*00dc*/ 	.word	0xffffffff


	//   ....[33]....
        /*00e0*/ 	.word	0xffffffff


	//   ....[34]....
        /*00e4*/ 	.word	0xffffffff


	//   ....[35]....
        /*00e8*/ 	.word	0xffffffff


	//   ....[36]....
        /*00ec*/ 	.word	0xffffffff


	//   ....[37]....
        /*00f0*/ 	.word	0xffffffff


	//   ....[38]....
        /*00f4*/ 	.word	0xffffffff


	//   ....[39]....
        /*00f8*/ 	.word	0xffffffff


	//   ....[40]....
        /*00fc*/ 	.word	0xffffffff


	//   ....[41]....
        /*0100*/ 	.word	0xffffffff


	//   ....[42]....
        /*0104*/ 	.word	0xffffffff


	//   ....[43]....
        /*0108*/ 	.word	0xffffffff


	//   ....[44]....
        /*010c*/ 	.word	0xffffffff


	//   ....[45]....
        /*0110*/ 	.word	0xffffffff


	//   ....[46]....
        /*0114*/ 	.word	0xffffffff


	//   ....[47]....
        /*0118*/ 	.word	0xffffffff


	//   ....[48]....
        /*011c*/ 	.word	0xffffffff


	//   ....[49]....
        /*0120*/ 	.word	0xffffffff


	//   ....[50]....
        /*0124*/ 	.word	0xffffffff


	//   ....[51]....
        /*0128*/ 	.word	0xffffffff


	//   ....[52]....
        /*012c*/ 	.word	0xffffffff


	//   ....[53]....
        /*0130*/ 	.word	0xffffffff


	//   ....[54]....
        /*0134*/ 	.word	0xffffffff


	//   ....[55]....
        /*0138*/ 	.word	0xffffffff


	//   ....[56]....
        /*013c*/ 	.word	0xffffffff


	//   ....[57]....
        /*0140*/ 	.word	0xffffffff


	//   ....[58]....
        /*0144*/ 	.word	0xffffffff


	//   ....[59]....
        /*0148*/ 	.word	0xffffffff


	//----- nvinfo : EIATTR_COOP_GROUP_INSTR_OFFSETS
	.align		4
.L_232:
        /*014c*/ 	.byte	0x04, 0x28
        /*014e*/ 	.short	(.L_234 - .L_233)


	//   ....[0]....
.L_233:
        /*0150*/ 	.word	0x00000b70


	//   ....[1]....
        /*0154*/ 	.word	0x00000ba0


	//   ....[2]....
        /*0158*/ 	.word	0x00000bc0


	//   ....[3]....
        /*015c*/ 	.word	0x00000bd0


	//   ....[4]....
        /*0160*/ 	.word	0x00000d60


	//   ....[5]....
        /*0164*/ 	.word	0x00000d90


	//   ....[6]....
        /*0168*/ 	.word	0x00000dc0


	//   ....[7]....
        /*016c*/ 	.word	0x00000de0


	//   ....[8]....
        /*0170*/ 	.word	0x00000f60


	//   ....[9]....
        /*0174*/ 	.word	0x00000f90


	//   ....[10]....
        /*0178*/ 	.word	0x00000fc0


	//   ....[11]....
        /*017c*/ 	.word	0x00000fe0


	//   ....[12]....
        /*0180*/ 	.word	0x00001160


	//   ....[13]....
        /*0184*/ 	.word	0x00001190


	//   ....[14]....
        /*0188*/ 	.word	0x000011c0


	//   ....[15]....
        /*018c*/ 	.word	0x000011e0


	//   ....[16]....
        /*0190*/ 	.word	0x00001360


	//   ....[17]....
        /*0194*/ 	.word	0x000013a0


	//   ....[18]....
        /*0198*/ 	.word	0x000013d0


	//   ....[19]....
        /*019c*/ 	.word	0x000013e0


	//   ....[20]....
        /*01a0*/ 	.word	0x00002140


	//   ....[21]....
        /*01a4*/ 	.word	0x00002150


	//   ....[22]....
        /*01a8*/ 	.word	0x00002160


	//   ....[23]....
        /*01ac*/ 	.word	0x00002180


	//   ....[24]....
        /*01b0*/ 	.word	0x00002300


	//   ....[25]....
        /*01b4*/ 	.word	0x00002340


	//   ....[26]....
        /*01b8*/ 	.word	0x00002370


	//   ....[27]....
        /*01bc*/ 	.word	0x00002390


	//   ....[28]....
        /*01c0*/ 	.word	0x00002510


	//   ....[29]....
        /*01c4*/ 	.word	0x00002550


	//   ....[30]....
        /*01c8*/ 	.word	0x00002580


	//   ....[31]....
        /*01cc*/ 	.word	0x000025a0


	//   ....[32]....
        /*01d0*/ 	.word	0x00002720


	//   ....[33]....
        /*01d4*/ 	.word	0x00002760


	//   ....[34]....
        /*01d8*/ 	.word	0x00002790


	//   ....[35]....
        /*01dc*/ 	.word	0x000027b0


	//   ....[36]....
        /*01e0*/ 	.word	0x00002930


	//   ....[37]....
        /*01e4*/ 	.word	0x00002970


	//   ....[38]....
        /*01e8*/ 	.word	0x000029b0


	//   ....[39]....
        /*01ec*/ 	.word	0x000029c0


	//   ....[40]....
        /*01f0*/ 	.word	0x00004d80


	//   ....[41]....
        /*01f4*/ 	.word	0x00004db0


	//   ....[42]....
        /*01f8*/ 	.word	0x00004dd0


	//   ....[43]....
        /*01fc*/ 	.word	0x00004de0


	//   ....[44]....
        /*0200*/ 	.word	0x00004f70


	//   ....[45]....
        /*0204*/ 	.word	0x00004fa0


	//   ....[46]....
        /*0208*/ 	.word	0x00004fd0


	//   ....[47]....
        /*020c*/ 	.word	0x00004ff0


	//   ....[48]....
        /*0210*/ 	.word	0x00005170


	//   ....[49]....
        /*0214*/ 	.word	0x000051a0


	//   ....[50]....
        /*0218*/ 	.word	0x000051d0


	//   ....[51]....
        /*021c*/ 	.word	0x000051f0


	//   ....[52]....
        /*0220*/ 	.word	0x00005370


	//   ....[53]....
        /*0224*/ 	.word	0x000053a0


	//   ....[54]....
        /*0228*/ 	.word	0x000053d0


	//   ....[55]....
        /*022c*/ 	.word	0x000053f0


	//   ....[56]....
        /*0230*/ 	.word	0x00005570


	//   ....[57]....
        /*0234*/ 	.word	0x000055a0


	//   ....[58]....
        /*0238*/ 	.word	0x000055d0


	//   ....[59]....
        /*023c*/ 	.word	0x000055f0


	//----- nvinfo : EIATTR_VRC_CTA_INIT_COUNT
	.align		4
.L_234:
        /*0240*/ 	.byte	0x02, 0x4a
	.zero		1
	.zero		1


	//----- nvinfo : EIATTR_EXIT_INSTR_OFFSETS
	.align		4
        /*0244*/ 	.byte	0x04, 0x1c
        /*0246*/ 	.short	(.L_236 - .L_235)


	//   ....[0]....
.L_235:
        /*0248*/ 	.word	0x00000030


	//   ....[1]....
        /*024c*/ 	.word	0x00006290


	//   ....[2]....
        /*0250*/ 	.word	0x000062d0


	//----- nvinfo : EIATTR_MAX_THREADS
	.align		4
.L_236:
        /*0254*/ 	.byte	0x04, 0x05
        /*0256*/ 	.short	(.L_238 - .L_237)
.L_237:
        /*0258*/ 	.word	0x00000100
        /*025c*/ 	.word	0x00000001
        /*0260*/ 	.word	0x00000001


	//----- nvinfo : EIATTR_CRS_STACK_SIZE
	.align		4
.L_238:
        /*0264*/ 	.byte	0x04, 0x1e
        /*0266*/ 	.short	(.L_240 - .L_239)
.L_239:
        /*0268*/ 	.word	0x00000000


	//----- nvinfo : EIATTR_CBANK_PARAM_SIZE
	.align		4
.L_240:
        /*026c*/ 	.byte	0x03, 0x19
        /*026e*/ 	.short	0x0015


	//----- nvinfo : EIATTR_PARAM_CBANK
	.align		4
        /*0270*/ 	.byte	0x04, 0x0a
        /*0272*/ 	.short	(.L_242 - .L_241)
	.align		4
.L_241:
        /*0274*/ 	.word	index@(.nv.constant0._ZN6thrust24THRUST_300001_SM_1000_NS8cuda_cub4core6detail13_kernel_agentINS1_8__reduce11ReduceAgentIPN4cuda3std3__45tupleIJdlEEESC_SB_iNS1_9__extrema9arg_max_fIdl10comparatorEEEEJSC_SC_iSG_EEEvDpT0_)
        /*0278*/ 	.short	0x0380
        /*027a*/ 	.short	0x0015


	//----- nvinfo : EIATTR_SW_WAR
	.align		4
.L_242:
        /*027c*/ 	.byte	0x04, 0x36
        /*027e*/ 	.short	(.L_244 - .L_243)
.L_243:
        /*0280*/ 	.word	0x00000008
.L_244:


//--------------------- .nv.info._ZN6thrust24THRUST_300001_SM_1000_NS8cuda_cub4core6detail13_kernel_agentINS1_8__reduce10DrainAgentIiEEJN3cub18CUB_300001_SM_10009GridQueueIjEEiEEEvDpT0_ --------------------------
	.section	.nv.info._ZN6thrust24THRUST_300001_SM_1000_NS8cuda_cub4core6detail13_kernel_agentINS1_8__reduce10DrainAgentIiEEJN3cub18CUB_300001_SM_10009GridQueueIjEEiEEEvDpT0_,"",@"SHT_CUDA_INFO"
	.sectionflags	@""
	.align	4


	//----- nvinfo : EIATTR_CUDA_API_VERSION
	.align		4
        /*0000*/ 	.byte	0x04, 0x37
        /*0002*/ 	.short	(.L_246 - .L_245)
.L_245:
        /*0004*/ 	.word	0x00000082


	//----- nvinfo : EIATTR_KPARAM_INFO
	.align		4
.L_246:
        /*0008*/ 	.byte	0x04, 0x17
        /*000a*/ 	.short	(.L_248 - .L_247)
.L_247:
        /*000c*/ 	.word	0x00000000
        /*0010*/ 	.short	0x0001
        /*0012*/ 	.short	0x0008
        /*0014*/ 	.byte	0x00, 0xf0, 0x11, 0x00


	//----- nvinfo : EIATTR_KPARAM_INFO
	.align		4
.L_248:
        /*0018*/ 	.byte	0x04, 0x17
        /*001a*/ 	.short	(.L_250 - .L_249)
.L_249:
        /*001c*/ 	.word	0x00000000
        /*0020*/ 	.short	0x0000
        /*0022*/ 	.short	0x0000
        /*0024*/ 	.byte	0x00, 0xf0, 0x21, 0x00


	//----- nvinfo : EIATTR_SPARSE_MMA_MASK
	.align		4
.L_250:
        /*0028*/ 	.byte	0x03, 0x50
        /*002a*/ 	.short	0x0000


	//----- nvinfo : EIATTR_MAXREG_COUNT
	.align		4
        /*002c*/ 	.byte	0x03, 0x1b
        /*002e*/ 	.short	0x00ff


	//----- nvinfo : EIATTR_MERCURY_ISA_VERSION
	.align		4
        /*0030*/ 	.byte	0x03, 0x5f
        /*0032*/ 	.short	0x0101


	//----- nvinfo : EIATTR_VRC_CTA_INIT_COUNT
	.align		4
        /*0034*/ 	.byte	0x02, 0x4a
	.zero		1
	.zero		1


	//----- nvinfo : EIATTR_EXIT_INSTR_OFFSETS
	.align		4
        /*0038*/ 	.byte	0x04, 0x1c
        /*003a*/ 	.short	(.L_252 - .L_251)


	//   ....[0]....
.L_251:
        /*003c*/ 	.word	0x00000060


	//----- nvinfo : EIATTR_MAX_THREADS
	.align		4
.L_252:
        /*0040*/ 	.byte	0x04, 0x05
        /*0042*/ 	.short	(.L_254 - .L_253)
.L_253:
        /*0044*/ 	.word	0x00000001
        /*0048*/ 	.word	0x00000001
        /*004c*/ 	.word	0x00000001


	//----- nvinfo : EIATTR_CBANK_PARAM_SIZE
	.align		4
.L_254:
        /*0050*/ 	.byte	0x03, 0x19
        /*0052*/ 	.short	0x000c


	//----- nvinfo : EIATTR_PARAM_CBANK
	.align		4
        /*0054*/ 	.byte	0x04, 0x0a
        /*0056*/ 	.short	(.L_256 - .L_255)
	.align		4
.L_255:
        /*0058*/ 	.word	index@(.nv.constant0._ZN6thrust24THRUST_300001_SM_1000_NS8cuda_cub4core6detail13_kernel_agentINS1_8__reduce10DrainAgentIiEEJN3cub18CUB_300001_SM_10009GridQueueIjEEiEEEvDpT0_)
        /*005c*/ 	.short	0x0380
        /*005e*/ 	.short	0x000c


	//----- nvinfo : EIATTR_SW_WAR
	.align		4
.L_256:
        /*0060*/ 	.byte	0x04, 0x36
        /*0062*/ 	.short	(.L_258 - .L_257)
.L_257:
        /*0064*/ 	.word	0x00000008
.L_258:


//--------------------- .nv.info._ZN6thrust24THRUST_300001_SM_1000_NS8cuda_cub4core6detail13_kernel_agentINS1_8__reduce11ReduceAgentINS0_12zip_iteratorIN4cuda3std3__45tupleIJNS0_10device_ptrIdEENS0_17counting_iteratorIlNS0_11use_defaultESF_SF_EEEEEEEPNSB_IJdlEEESJ_iNS1_9__extrema9arg_max_fIdl10comparatorEEEEJSI_SK_iN3cub18CUB_300001_SM_100013GridEvenShareIiEENSR_9GridQueueIjEESO_EEEvDpT0_ --------------------------
	.section	.nv.info._ZN6thrust24THRUST_300001_SM_1000_NS8cuda_cub4core6detail13_kernel_agentINS1_8__reduce11ReduceAgentINS0_12zip_iteratorIN4cuda3std3__45tupleIJNS0_10device_ptrIdEENS0_17counting_iteratorIlNS0_11use_defaultESF_SF_EEEEEEEPNSB_IJdlEEESJ_iNS1_9__extrema9arg_max_fIdl10comparatorEEEEJSI_SK_iN3cub18CUB_300001_SM_100013GridEvenShareIiEENSR_9GridQueueIjEESO_EEEvDpT0_,"",@"SHT_CUDA_INFO"
	.sectionflags	@""
	.align	4


	//----- nvinfo : EIATTR_CUDA_API_VERSION
	.align		4
        /*0000*/ 	.byte	0x04, 0x37
        /*0002*/ 	.short	(.L_260 - .L_259)
.L_259:
        /*0004*/ 	.word	0x00000082


	//----- nvinfo : EIATTR_KPARAM_INFO
	.align		4
.L_260:
        /*0008*/ 	.byte	0x04, 0x17
        /*000a*/ 	.short	(.L_262 - .L_261)
.L_261:
        /*000c*/ 	.word	0x00000000
        /*0010*/ 	.short	0x0005
        /*0012*/ 	.short	0x0050
        /*0014*/ 	.byte	0x00, 0xf0, 0x05, 0x00


	//----- nvinfo : EIATTR_KPARAM_INFO
	.align		4
.L_262:
        /*0018*/ 	.byte	0x04, 0x17
        /*001a*/ 	.short	(.L_264 - .L_263)
.L_263:
        /*001c*/ 	.word	0x00000000
        /*0020*/ 	.short	0x0004
        /*0022*/ 	.short	0x0048
        /*0024*/ 	.byte	0x00, 0xf0, 0x21, 0x00


	//----- nvinfo : EIATTR_KPARAM_INFO
	.align		4
.L_264:
        /*0028*/ 	.byte	0x04, 0x17
        /*002a*/ 	.short	(.L_266 - .L_265)
.L_265:
        /*002c*/ 	.word	0x00000000
        /*0030*/ 	.short	0x0003
        /*0032*/ 	.short	0x001c
        /*0034*/ 	.byte	0x00, 0xf0, 0xa1, 0x00


	//----- nvinfo : EIATTR_KPARAM_INFO
	.align		4
.L_266:
        /*0038*/ 	.byte	0x04, 0x17
        /*003a*/ 	.short	(.L_268 - .L_267)
.L_267:
        /*003c*/ 	.word	0x00000000
        /*0040*/ 	.short	0x0002
        /*0042*/ 	.short	0x0018
        /*0044*/ 	.byte	0x00, 0xf0, 0x11, 0x00


	//----- nvinfo : EIATTR_KPARAM_INFO
	.align		4
.L_268:
        /*0048*/ 	.byte	0x04, 0x17
        /*004a*/ 	.short	(.L_270 - .L_269)
.L_269:
        /*004c*/ 	.word	0x00000000
        /*0050*/ 	.short	0x0001
        /*0052*/ 	.short	0x0010
        /*0054*/ 	.byte	0x00, 0xf5, 0x21, 0x00


	//----- nvinfo : EIATTR_KPARAM_INFO
	.align		4
.L_270:
        /*0058*/ 	.byte	0x04, 0x17
        /*005a*/ 	.short	(.L_272 - .L_271)
.L_271:
        /*005c*/ 	.word	0x00000000
        /*0060*/ 	.short	0x0000
        /*0062*/ 	.short	0x0000
        /*0064*/ 	.byte	0x00, 0xf0, 0x41, 0x00


	//----- nvinfo : EIATTR_SPARSE_MMA_MASK
	.align		4
.L_272:
        /*0068*/ 	.byte	0x03, 0x50
        /*006a*/ 	.short	0x0000


	//----- nvinfo : EIATTR_MAXREG_COUNT
	.align		4
        /*006c*/ 	.byte	0x03, 0x1b
        /*006e*/ 	.short	0x00ff


	//----- nvinfo : EIATTR_NUM_BARRIERS
	.align		4
        /*0070*/ 	.byte	0x02, 0x4c
        /*0072*/ 	.byte	0x01
	.zero		1


	//----- nvinfo : EIATTR_MERCURY_ISA_VERSION
	.align		4
        /*0074*/ 	.byte	0x03, 0x5f
        /*0076*/ 	.short	0x0101


	//----- nvinfo : EIATTR_COOP_GROUP_MASK_REGIDS
	.align		4
        /*0078*/ 	.byte	0x04, 0x29
        /*007a*/ 	.short	(.L_274 - .L_273)


	//   ....[0]....
.L_273:
        /*007c*/ 	.word	0xffffffff


	//   ....[1]....
        /*0080*/ 	.word	0xffffffff


	//   ....[2]....
        /*0084*/ 	.word	0xffffffff


	//   ....[3]....
        /*0088*/ 	.word	0xffffffff


	//   ....[4]....
        /*008c*/ 	.word	0xffffffff


	//   ....[5]....
        /*0090*/ 	.word	0xffffffff


	//   ....[6]....
        /*0094*/ 	.word	0xffffffff


	//   ....[7]....
        /*0098*/ 	.word	0xffffffff


	//   ....[8]....
        /*009c*/ 	.word	0xffffffff


	//   ....[9]....
        /*00a0*/ 	.word	0xffffffff


	//   ....[10]....
        /*00a4*/ 	.word	0xffffffff


	//   ....[11]....
        /*00a8*/ 	.word	0xffffffff


	//   ....[12]....
        /*00ac*/ 	.word	0xffffffff


	//   ....[13]....
        /*00b0*/ 	.word	0xffffffff


	//   ....[14]....
        /*00b4*/ 	.word	0xffffffff


	//   ....[15]....
        /*00b8*/ 	.word	0xffffffff


	//   ....[16]....
        /*00bc*/ 	.word	0xffffffff


	//   ....[17]....
        /*00c0*/ 	.word	0xffffffff


	//   ....[18]....
        /*00c4*/ 	.word	0xffffffff


	//   ....[19]....
        /*00c8*/ 	.word	0xffffffff


	//   ....[20]....
        /*00cc*/ 	.word	0xffffffff


	//   ....[21]....
        /*00d0*/ 	.word	0xffffffff


	//   ....[22]....
        /*00d4*/ 	.word	0xffffffff


	//   ....[23]....
        /*00d8*/ 	.word	0xffffffff


	//   ....[24]....
        /*00dc*/ 	.word	0xffffffff


	//   ....[25]....
        /*00e0*/ 	.word	0xffffffff


	//   ....[26]....
        /*00e4*/ 	.word	0xffffffff


	//   ....[27]....
        /*00e8*/ 	.word	0xffffffff


	//   ....[28]....
        /*00ec*/ 	.word	0xffffffff


	//   ....[29]....
        /*00f0*/ 	.word	0xffffffff


	//   ....[30]....
        /*00f4*/ 	.word	0xffffffff


	//   ....[31]....
        /*00f8*/ 	.word	0xffffffff


	//   ....[32]....
        /*00fc*/ 	.word	0xffffffff


	//   ....[33]....
        /*0100*/ 	.word	0xffffffff


	//   ....[34]....
        /*0104*/ 	.word	0xffffffff


	//   ....[35]....
        /*0108*/ 	.word	0xffffffff


	//   ....[36]....
        /*010c*/ 	.word	0xffffffff


	//   ....[37]....
        /*0110*/ 	.word	0xffffffff


	//   ....[38]....
        /*0114*/ 	.word	0xffffffff


	//   ....[39]....
        /*0118*/ 	.word	0xffffffff


	//   ....[40]....
        /*011c*/ 	.word	0xffffffff


	//   ....[41]....
        /*0120*/ 	.word	0xffffffff


	//   ....[42]....
        /*0124*/ 	.word	0xffffffff


	//   ....[43]....
        /*0128*/ 	.word	0xffffffff


	//   ....[44]....
        /*012c*/ 	.word	0xffffffff


	//   ....[45]....
        /*0130*/ 	.word	0xffffffff


	//   ....[46]....
        /*0134*/ 	.word	0xffffffff


	//   ....[47]....
        /*0138*/ 	.word	0xffffffff


	//   ....[48]....
        /*013c*/ 	.word	0xffffffff


	//   ....[49]....
        /*0140*/ 	.word	0xffffffff


	//   ....[50]....
        /*0144*/ 	.word	0xffffffff


	//   ....[51]....
        /*0148*/ 	.word	0xffffffff


	//   ....[52]....
        /*014c*/ 	.word	0xffffffff


	//   ....[53]....
        /*0150*/ 	.word	0xffffffff


	//   ....[54]....
        /*0154*/ 	.word	0xffffffff


	//   ....[55]....
        /*0158*/ 	.word	0xffffffff


	//   ....[56]....
        /*015c*/ 	.word	0xffffffff


	//   ....[57]....
        /*0160*/ 	.word	0xffffffff


	//   ....[58]....
        /*0164*/ 	.word	0xffffffff


	//   ....[59]....
        /*0168*/ 	.word	0xffffffff


	//----- nvinfo : EIATTR_COOP_GROUP_INSTR_OFFSETS
	.align		4
.L_274:
        /*016c*/ 	.byte	0x04, 0x28
        /*016e*/ 	.short	(.L_276 - .L_275)


	//   ....[0]....
.L_275:
        /*0170*/ 	.word	0x00000cd0


	//   ....[1]....
        /*0174*/ 	.word	0x00000d00


	//   ....[2]....
        /*0178*/ 	.word	0x00000d20


	//   ....[3]....
        /*017c*/ 	.word	0x00000d30


	//   ....[4]....
        /*0180*/ 	.word	0x00000ec0


	//   ....[5]....
        /*0184*/ 	.word	0x00000ef0


	//   ....[6]....
        /*0188*/ 	.word	0x00000f20


	//   ....[7]....
        /*018c*/ 	.word	0x00000f40


	//   ....[8]....
        /*0190*/ 	.word	0x000010c0


	//   ....[9]....
        /*0194*/ 	.word	0x00001100


	//   ....[10]....
        /*0198*/ 	.word	0x00001130


	//   ....[11]....
        /*019c*/ 	.word	0x00001140


	//   ....[12]....
        /*01a0*/ 	.word	0x000012c0


	//   ....[13]....
        /*01a4*/ 	.word	0x000012f0


	//   ....[14]....
        /*01a8*/ 	.word	0x00001320


	//   ....[15]....
        /*01ac*/ 	.word	0x00001340


	//   ....[16]....
        /*01b0*/ 	.word	0x000014c0


	//   ....[17]....
        /*01b4*/ 	.word	0x000014f0


	//   ....[18]....
        /*01b8*/ 	.word	0x00001520


	//   ....[19]....
        /*01bc*/ 	.word	0x00001540


	//   ....[20]....
        /*01c0*/ 	.word	0x000022b0


	//   ....[21]....
        /*01c4*/ 	.word	0x000022c0


	//   ....[22]....
        /*01c8*/ 	.word	0x000022d0


	//   ....[23]....
        /*01cc*/ 	.word	0x000022f0


	//   ....[24]....
        /*01d0*/ 	.word	0x00002470


	//   ....[25]....
        /*01d4*/ 	.word	0x000024b0


	//   ....[26]....
        /*01d8*/ 	.word	0x000024e0


	//   ....[27]....
        /*01dc*/ 	.word	0x00002500


	//   ....[28]....
        /*01e0*/ 	.word	0x00002680


	//   ....[29]....
        /*01e4*/ 	.word	0x000026c0


	//   ....[30]....
        /*01e8*/ 	.word	0x000026f0


	//   ....[31]....
        /*01ec*/ 	.word	0x00002710


	//   ....[32]....
        /*01f0*/ 	.word	0x00002890


	//   ....[33]....
        /*01f4*/ 	.word	0x000028d0


	//   ....[34]....
        /*01f8*/ 	.word	0x00002900


	//   ....[35]....
        /*01fc*/ 	.word	0x00002920


	//   ....[36]....
        /*0200*/ 	.word	0x00002aa0


	//   ....[37]....
        /*0204*/ 	.word	0x00002ae0


	//   ....[38]....
        /*0208*/ 	.word	0x00002b10


	//   ....[39]....
        /*020c*/ 	.word	0x00002b30


	//   ....[40]....
        /*0210*/ 	.word	0x000051f0


	//   ....[41]....
        /*0214*/ 	.word	0x00005220


	//   ....[42]....
        /*0218*/ 	.word	0x00005240


	//   ....[43]....
        /*021c*/ 	.word	0x00005250


	//   ....[44]....
        /*0220*/ 	.word	0x000053e0


	//   ....[45]....
        /*0224*/ 	.word	0x00005410


	//   ....[46]....
        /*0228*/ 	.word	0x00005440


	//   ....[47]....
        /*022c*/ 	.word	0x00005460


	//   ....[48]....
        /*0230*/ 	.word	0x000055e0


	//   ....[49]....
        /*0234*/ 	.word	0x00005610


	//   ....[50]....
        /*0238*/ 	.word	0x00005640


	//   ....[51]....
        /*023c*/ 	.word	0x00005660


	//   ....[52]....
        /*0240*/ 	.word	0x000057e0


	//   ....[53]....
        /*0244*/ 	.word	0x00005810


	//   ....[54]....
        /*0248*/ 	.word	0x00005840


	//   ....[55]....
        /*024c*/ 	.word	0x00005860


	//   ....[56]....
        /*0250*/ 	.word	0x000059e0


	//   ....[57]....
        /*0254*/ 	.word	0x00005a10


	//   ....[58]....
        /*0258*/ 	.word	0x00005a40


	//   ....[59]....
        /*025c*/ 	.word	0x00005a60


	//----- nvinfo : EIATTR_VRC_CTA_INIT_COUNT
	.align		4
.L_276:
        /*0260*/ 	.byte	0x02, 0x4a
	.zero		1
	.zero		1


	//----- nvinfo : EIATTR_EXIT_INSTR_OFFSETS
	.align		4
        /*0264*/ 	.byte	0x04, 0x1c
        /*0266*/ 	.short	(.L_278 - .L_277)


	//   ....[0]....
.L_277:
        /*0268*/ 	.word	0x00006710


	//   ....[1]....
        /*026c*/ 	.word	0x00006770


	//----- nvinfo : EIATTR_MAX_THREADS
	.align		4
.L_278:
        /*0270*/ 	.byte	0x04, 0x05
        /*0272*/ 	.short	(.L_280 - .L_279)
.L_279:
        /*0274*/ 	.word	0x00000100
        /*0278*/ 	.word	0x00000001
        /*027c*/ 	.word	0x00000001


	//----- nvinfo : EIATTR_CRS_STACK_SIZE
	.align		4
.L_280:
        /*0280*/ 	.byte	0x04, 0x1e
        /*0282*/ 	.short	(.L_282 - .L_281)
.L_281:
        /*0284*/ 	.word	0x00000000


	//----- nvinfo : EIATTR_CBANK_PARAM_SIZE
	.align		4
.L_282:
        /*0288*/ 	.byte	0x03, 0x19
        /*028a*/ 	.short	0x0051


	//----- nvinfo : EIATTR_PARAM_CBANK
	.align		4
        /*028c*/ 	.byte	0x04, 0x0a
        /*028e*/ 	.short	(.L_284 - .L_283)
	.align		4
.L_283:
        /*0290*/ 	.word	index@(.nv.constant0._ZN6thrust24THRUST_300001_SM_1000_NS8cuda_cub4core6detail13_kernel_agentINS1_8__reduce11ReduceAgentINS0_12zip_iteratorIN4cuda3std3__45tupleIJNS0_10device_ptrIdEENS0_17counting_iteratorIlNS0_11use_defaultESF_SF_EEEEEEEPNSB_IJdlEEESJ_iNS1_9__extrema9arg_max_fIdl10comparatorEEEEJSI_SK_iN3cub18CUB_300001_SM_100013GridEvenShareIiEENSR_9GridQueueIjEESO_EEEvDpT0_)
        /*0294*/ 	.short	0x0380
        /*0296*/ 	.short	0x0051


	//----- nvinfo : EIATTR_SW_WAR
	.align		4
.L_284:
        /*0298*/ 	.byte	0x04, 0x36
        /*029a*/ 	.short	(.L_286 - .L_285)
.L_285:
        /*029c*/ 	.word	0x00000008
.L_286:


//--------------------- .nv.info._ZN6thrust24THRUST_300001_SM_1000_NS8cuda_cub4core6detail13_kernel_agentINS1_8__reduce11ReduceAgentINS0_12zip_iteratorIN4cuda3std3__45tupleIJNS0_10device_ptrIdEENS0_17counting_iteratorIlNS0_11use_defaultESF_SF_EEEEEEEPNSB_IJdlEEESJ_iNS1_9__extrema9arg_max_fIdl10comparatorEEEEJSI_SK_iSO_EEEvDpT0_ --------------------------
	.section	.nv.info._ZN6thrust24THRUST_300001_SM_1000_NS8cuda_cub4core6detail13_kernel_agentINS1_8__reduce11ReduceAgentINS0_12zip_iteratorIN4cuda3std3__45tupleIJNS0_10device_ptrIdEENS0_17counting_iteratorIlNS0_11use_defaultESF_SF_EEEEEEEPNSB_IJdlEEESJ_iNS1_9__extrema9arg_max_fIdl10comparatorEEEEJSI_SK_iSO_EEEvDpT0_,"",@"SHT_CUDA_INFO"
	.sectionflags	@""
	.align	4


	//----- nvinfo : EIATTR_CUDA_API_VERSION
	.align		4
        /*0000*/ 	.byte	0x04, 0x37
        /*0002*/ 	.short	(.L_288 - .L_287)
.L_287:
        /*0004*/ 	.word	0x00000082


	//----- nvinfo : EIATTR_KPARAM_INFO
	.align		4
.L_288:
        /*0008*/ 	.byte	0x04, 0x17
        /*000a*/ 	.short	(.L_290 - .L_289)
.L_289:
        /*000c*/ 	.word	0x00000000
        /*0010*/ 	.short	0x0003
        /*0012*/ 	.short	0x001c
        /*0014*/ 	.byte	0x00, 0xf0, 0x05, 0x00


	//----- nvinfo : EIATTR_KPARAM_INFO
	.align		4
.L_290:
        /*0018*/ 	.byte	0x04, 0x17
        /*001a*/ 	.short	(.L_292 - .L_291)
.L_291:
        /*001c*/ 	.word	0x00000000
        /*0020*/ 	.short	0x0002
        /*0022*/ 	.short	0x0018
        /*0024*/ 	.byte	0x00, 0xf0, 0x11, 0x00


	//----- nvinfo : EIATTR_KPARAM_INFO
	.align		4
.L_292:
        /*0028*/ 	.byte	0x04, 0x17
        /*002a*/ 	.short	(.L_294 - .L_293)
.L_293:
        /*002c*/ 	.word	0x00000000
        /*0030*/ 	.short	0x0001
        /*0032*/ 	.short	0x0010
        /*0034*/ 	.byte	0x00, 0xf5, 0x21, 0x00


	//----- nvinfo : EIATTR_KPARAM_INFO
	.align		4
.L_294:
        /*0038*/ 	.byte	0x04, 0x17
        /*003a*/ 	.short	(.L_296 - .L_295)
.L_295:
        /*003c*/ 	.word	0x00000000
        /*0040*/ 	.short	0x0000
        /*0042*/ 	.short	0x0000
        /*0044*/ 	.byte	0x00, 0xf0, 0x41, 0x00


	//----- nvinfo : EIATTR_SPARSE_MMA_MASK
	.align		4
.L_296:
        /*0048*/ 	.byte	0x03, 0x50
        /*004a*/ 	.short	0x0000


	//----- nvinfo : EIATTR_MAXREG_COUNT
	.align		4
        /*004c*/ 	.byte	0x03, 0x1b
        /*004e*/ 	.short	0x00ff


	//----- nvinfo : EIATTR_NUM_BARRIERS
	.align		4
        /*0050*/ 	.byte	0x02, 0x4c
        /*0052*/ 	.byte	0x01
	.zero		1


	//----- nvinfo : EIATTR_MERCURY_ISA_VERSION
	.align		4
        /*0054*/ 	.byte	0x03, 0x5f
        /*0056*/ 	.short	0x0101


	//----- nvinfo : EIATTR_COOP_GROUP_MASK_REGIDS
	.align		4
        /*0058*/ 	.byte	0x04, 0x29
        /*005a*/ 	.short	(.L_298 - .L_297)


	//   ....[0]....
.L_297:
        /*005c*/ 	.word	0xffffffff


	//   ....[1]....
        /*0060*/ 	.word	0xffffffff


	//   ....[2]....
        /*0064*/ 	.word	0xffffffff


	//   ....[3]....
        /*0068*/ 	.word	0xffffffff


	//   ....[4]....
        /*006c*/ 	.word	0xffffffff


	//   ....[5]....
        /*0070*/ 	.word	0xffffffff


	//   ....[6]....
        /*0074*/ 	.word	0xffffffff


	//   ....[7]....
        /*0078*/ 	.word	0xffffffff


	//   ....[8]....
        /*007c*/ 	.word	0xffffffff


	//   ....[9]....
        /*0080*/ 	.word	0xffffffff


	//   ....[10]....
        /*0084*/ 	.word	0xffffffff


	//   ....[11]....
        /*0088*/ 	.word	0xffffffff


	//   ....[12]....
        /*008c*/ 	.word	0xffffffff


	//   ....[13]....
        /*0090*/ 	.word	0xffffffff


	//   ....[14]....
        /*0094*/ 	.word	0xffffffff


	//   ....[15]....
        /*0098*/ 	.word	0xffffffff


	//   ....[16]....
        /*009c*/ 	.word	0xffffffff


	//   ....[17]....
        /*00a0*/ 	.word	0xffffffff


	//   ....[18]....
        /*00a4*/ 	.word	0xffffffff


	//   ....[19]....
        /*00a8*/ 	.word	0xffffffff


	//   ....[20]....
        /*00ac*/ 	.word	0xffffffff


	//   ....[21]....
        /*00b0*/ 	.word	0xffffffff


	//   ....[22]....
        /*00b4*/ 	.word	0xffffffff


	//   ....[23]....
        /*00b8*/ 	.word	0xffffffff


	//   ....[24]....
        /*00bc*/ 	.word	0xffffffff


	//   ....[25]....
        /*00c0*/ 	.word	0xffffffff


	//   ....[26]....
        /*00c4*/ 	.word	0xffffffff


	//   ....[27]....
        /*00c8*/ 	.word	0xffffffff


	//   ....[28]....
        /*00cc*/ 	.word	0xffffffff


	//   ....[29]....
        /*00d0*/ 	.word	0xffffffff


	//   ....[30]....
        /*00d4*/ 	.word	0xffffffff


	//   ....[31]....
        /*00d8*/ 	.word	0xffffffff


	//   ....[32]....
        /*00dc*/ 	.word	0xffffffff


	//   ....[33]....
        /*00e0*/ 	.word	0xffffffff


	//   ....[34]....
        /*00e4*/ 	.word	0xffffffff


	//   ....[35]....
        /*00e8*/ 	.word	0xffffffff


	//   ....[36]....
        /*00ec*/ 	.word	0xffffffff


	//   ....[37]....
        /*00f0*/ 	.word	0xffffffff


	//   ....[38]....
        /*00f4*/ 	.word	0xffffffff


	//   ....[39]....
        /*00f8*/ 	.word	0xffffffff


	//   ....[40]....
        /*00fc*/ 	.word	0xffffffff


	//   ....[41]....
        /*0100*/ 	.word	0xffffffff


	//   ....[42]....
        /*0104*/ 	.word	0xffffffff


	//   ....[43]....
        /*0108*/ 	.word	0xffffffff


	//   ....[44]....
        /*010c*/ 	.word	0xffffffff


	//   ....[45]....
        /*0110*/ 	.word	0xffffffff


	//   ....[46]....
        /*0114*/ 	.word	0xffffffff


	//   ....[47]....
        /*0118*/ 	.word	0xffffffff


	//   ....[48]....
        /*011c*/ 	.word	0xffffffff


	//   ....[49]....
        /*0120*/ 	.word	0xffffffff


	//   ....[50]....
        /*0124*/ 	.word	0xffffffff


	//   ....[51]....
        /*0128*/ 	.word	0xffffffff


	//   ....[52]....
        /*012c*/ 	.word	0xffffffff


	//   ....[53]....
        /*0130*/ 	.word	0xffffffff


	//   ....[54]....
        /*0134*/ 	.word	0xffffffff


	//   ....[55]....
        /*0138*/ 	.word	0xffffffff


	//   ....[56]....
        /*013c*/ 	.word	0xffffffff


	//   ....[57]....
        /*0140*/ 	.word	0xffffffff


	//   ....[58]....
        /*0144*/ 	.word	0xffffffff


	//   ....[59]....
        /*0148*/ 	.word	0xffffffff


	//----- nvinfo : EIATTR_COOP_GROUP_INSTR_OFFSETS
	.align		4
.L_298:
        /*014c*/ 	.byte	0x04, 0x28
        /*014e*/ 	.short	(.L_300 - .L_299)


	//   ....[0]....
.L_299:
        /*0150*/ 	.word	0x00000c90


	//   ....[1]....
        /*0154*/ 	.word	0x00000cc0


	//   ....[2]....
        /*0158*/ 	.word	0x00000ce0


	//   ....[3]....
        /*015c*/ 	.word	0x00000cf0


	//   ....[4]....
        /*0160*/ 	.word	0x00000e80


	//   ....[5]....
        /*0164*/ 	.word	0x00000eb0


	//   ....[6]....
        /*0168*/ 	.word	0x00000ee0


	//   ....[7]....
        /*016c*/ 	.word	0x00000f00


	//   ....[8]....
        /*0170*/ 	.word	0x00001080


	//   ....[9]....
        /*0174*/ 	.word	0x000010b0


	//   ....[10]....
        /*0178*/ 	.word	0x000010e0


	//   ....[11]....
        /*017c*/ 	.word	0x00001100


	//   ....[12]....
        /*0180*/ 	.word	0x00001280


	//   ....[13]....
        /*0184*/ 	.word	0x000012b0


	//   ....[14]....
        /*0188*/ 	.word	0x000012e0


	//   ....[15]....
        /*018c*/ 	.word	0x00001300


	//   ....[16]....
        /*0190*/ 	.word	0x00001480


	//   ....[17]....
        /*0194*/ 	.word	0x000014b0


	//   ....[18]....
        /*0198*/ 	.word	0x000014e0


	//   ....[19]....
        /*019c*/ 	.word	0x00001500


	//   ....[20]....
        /*01a0*/ 	.word	0x00002260


	//   ....[21]....
        /*01a4*/ 	.word	0x00002270


	//   ....[22]....
        /*01a8*/ 	.word	0x00002280


	//   ....[23]....
        /*01ac*/ 	.word	0x000022a0


	//   ....[24]....
        /*01b0*/ 	.word	0x00002420


	//   ....[25]....
        /*01b4*/ 	.word	0x00002460


	//   ....[26]....
        /*01b8*/ 	.word	0x00002490


	//   ....[27]....
        /*01bc*/ 	.word	0x000024b0


	//   ....[28]....
        /*01c0*/ 	.word	0x00002630


	//   ....[29]....
        /*01c4*/ 	.word	0x00002670


	//   ....[30]....
        /*01c8*/ 	.word	0x000026a0


	//   ....[31]....
        /*01cc*/ 	.word	0x000026c0


	//   ....[32]....
        /*01d0*/ 	.word	0x00002840


	//   ....[33]....
        /*01d4*/ 	.word	0x00002880


	//   ....[34]....
        /*01d8*/ 	.word	0x000028b0


	//   ....[35]....
        /*01dc*/ 	.word	0x000028d0


	//   ....[36]....
        /*01e0*/ 	.word	0x00002a50


	//   ....[37]....
        /*01e4*/ 	.word	0x00002a90


	//   ....[38]....
        /*01e8*/ 	.word	0x00002ac0


	//   ....[39]....
        /*01ec*/ 	.word	0x00002ae0


	//   ....[40]....
        /*01f0*/ 	.word	0x00004f90


	//   ....[41]....
        /*01f4*/ 	.word	0x00004fc0


	//   ....[42]....
        /*01f8*/ 	.word	0x00004fe0


	//   ....[43]....
        /*01fc*/ 	.word	0x00004ff0


	//   ....[44]....
        /*0200*/ 	.word	0x00005180


	//   ....[45]....
        /*0204*/ 	.word	0x000051b0


	//   ....[46]....
        /*0208*/ 	.word	0x000051e0


	//   ....[47]....
        /*020c*/ 	.word	0x00005200


	//   ....[48]....
        /*0210*/ 	.word	0x00005380


	//   ....[49]....
        /*0214*/ 	.word	0x000053b0


	//   ....[50]....
        /*0218*/ 	.word	0x000053e0


	//   ....[51]....
        /*021c*/ 	.word	0x00005400


	//   ....[52]....
        /*0220*/ 	.word	0x00005580


	//   ....[53]....
        /*0224*/ 	.word	0x000055c0


	//   ....[54]....
        /*0228*/ 	.word	0x000055f0


	//   ....[55]....
        /*022c*/ 	.word	0x00005600


	//   ....[56]....
        /*0230*/ 	.word	0x00005780


	//   ....[57]....
        /*0234*/ 	.word	0x000057b0


	//   ....[58]....
        /*0238*/ 	.word	0x000057e0


	//   ....[59]....
        /*023c*/ 	.word	0x00005800


	//----- nvinfo : EIATTR_VRC_CTA_INIT_COUNT
	.align		4
.L_300:
        /*0240*/ 	.byte	0x02, 0x4a
	.zero		1
	.zero		1


	//----- nvinfo : EIATTR_EXIT_INSTR_OFFSETS
	.align		4
        /*0244*/ 	.byte	0x04, 0x1c
        /*0246*/ 	.short	(.L_302 - .L_301)


	//   ....[0]....
.L_301:
        /*0248*/ 	.word	0x00000030


	//   ....[1]....
        /*024c*/ 	.word	0x000064a0


	//   ....[2]....
        /*0250*/ 	.word	0x000064e0


	//----- nvinfo : EIATTR_MAX_THREADS
	.align		4
.L_302:
        /*0254*/ 	.byte	0x04, 0x05
        /*0256*/ 	.short	(.L_304 - .L_303)
.L_303:
        /*0258*/ 	.word	0x00000100
        /*025c*/ 	.word	0x00000001
        /*0260*/ 	.word	0x00000001


	//----- nvinfo : EIATTR_CRS_STACK_SIZE
	.align		4
.L_304:
        /*0264*/ 	.byte	0x04, 0x1e
        /*0266*/ 	.short	(.L_306 - .L_305)
.L_305:
        /*0268*/ 	.word	0x00000000


	//----- nvinfo : EIATTR_CBANK_PARAM_SIZE
	.align		4
.L_306:
        /*026c*/ 	.byte	0x03, 0x19
        /*026e*/ 	.short	0x001d


	//----- nvinfo : EIATTR_PARAM_CBANK
	.align		4
        /*0270*/ 	.byte	0x04, 0x0a
        /*0272*/ 	.short	(.L_308 - .L_307)
	.align		4
.L_307:
        /*0274*/ 	.word	index@(.nv.constant0._ZN6thrust24THRUST_300001_SM_1000_NS8cuda_cub4core6detail13_kernel_agentINS1_8__reduce11ReduceAgentINS0_12zip_iteratorIN4cuda3std3__45tupleIJNS0_10device_ptrIdEENS0_17counting_iteratorIlNS0_11use_defaultESF_SF_EEEEEEEPNSB_IJdlEEESJ_iNS1_9__extrema9arg_max_fIdl10comparatorEEEEJSI_SK_iSO_EEEvDpT0_)
        /*0278*/ 	.short	0x0380
        /*027a*/ 	.short	0x001d


	//----- nvinfo : EIATTR_SW_WAR
	.align		4
.L_308:
        /*027c*/ 	.byte	0x04, 0x36
        /*027e*/ 	.short	(.L_310 - .L_309)
.L_309:
        /*0280*/ 	.word	0x00000008
.L_310:


//--------------------- .nv.info._Z15backward_kernelPKdPdmi --------------------------
	.section	.nv.info._Z15backward_kernelPKdPdmi,"",@"SHT_CUDA_INFO"
	.sectionflags	@""
	.align	4


	//----- nvinfo : EIATTR_CUDA_API_VERSION
	.align		4
        /*0000*/ 	.byte	0x04, 0x37
        /*0002*/ 	.short	(.L_312 - .L_311)
.L_311:
        /*0004*/ 	.word	0x00000082


	//----- nvinfo : EIATTR_KPARAM_INFO
	.align		4
.L_312:
        /*0008*/ 	.byte	0x04, 0x17
        /*000a*/ 	.short	(.L_314 - .L_313)
.L_313:
        /*000c*/ 	.word	0x00000000
        /*0010*/ 	.short	0x0003
        /*0012*/ 	.short	0x0018
        /*0014*/ 	.byte	0x00, 0xf0, 0x11, 0x00


	//----- nvinfo : EIATTR_KPARAM_INFO
	.align		4
.L_314:
        /*0018*/ 	.byte	0x04, 0x17
        /*001a*/ 	.short	(.L_316 - .L_315)
.L_315:
        /*001c*/ 	.word	0x00000000
        /*0020*/ 	.short	0x0002
        /*0022*/ 	.short	0x0010
        /*0024*/ 	.byte	0x00, 0xf0, 0x21, 0x00


	//----- nvinfo : EIATTR_KPARAM_INFO
	.align		4
.L_316:
        /*0028*/ 	.byte	0x04, 0x17
        /*002a*/ 	.short	(.L_318 - .L_317)
.L_317:
        /*002c*/ 	.word	0x00000000
        /*0030*/ 	.short	0x0001
        /*0032*/ 	.short	0x0008
        /*0034*/ 	.byte	0x00, 0xf5, 0x21, 0x00


	//----- nvinfo : EIATTR_KPARAM_INFO
	.align		4
.L_318:
        /*0038*/ 	.byte	0x04, 0x17
        /*003a*/ 	.short	(.L_320 - .L_319)
.L_319:
        /*003c*/ 	.word	0x00000000
        /*0040*/ 	.short	0x0000
        /*0042*/ 	.short	0x0000
        /*0044*/ 	.byte	0x00, 0xf5, 0x21, 0x00


	//----- nvinfo : EIATTR_SPARSE_MMA_MASK
	.align		4
.L_320:
        /*0048*/ 	.byte	0x03, 0x50
        /*004a*/ 	.short	0x0000


	//----- nvinfo : EIATTR_MAXREG_COUNT
	.align		4
        /*004c*/ 	.byte	0x03, 0x1b
        /*004e*/ 	.short	0x00ff


	//----- nvinfo : EIATTR_MERCURY_ISA_VERSION
	.align		4
        /*0050*/ 	.byte	0x03, 0x5f
        /*0052*/ 	.short	0x0101


	//----- nvinfo : EIATTR_VRC_CTA_INIT_COUNT
	.align		4
        /*0054*/ 	.byte	0x02, 0x4a
	.zero		1
	.zero		1


	//----- nvinfo : EIATTR_EXIT_INSTR_OFFSETS
	.align		4
        /*0058*/ 	.byte	0x04, 0x1c
        /*005a*/ 	.short	(.L_322 - .L_321)


	//   ....[0]....
.L_321:
        /*005c*/ 	.word	0x00000090


	//   ....[1]....
        /*0060*/ 	.word	0x00000230


	//----- nvinfo : EIATTR_CRS_STACK_SIZE
	.align		4
.L_322:
        /*0064*/ 	.byte	0x04, 0x1e
        /*0066*/ 	.short	(.L_324 - .L_323)
.L_323:
        /*0068*/ 	.word	0x00000000


	//----- nvinfo : EIATTR_CBANK_PARAM_SIZE
	.align		4
.L_324:
        /*006c*/ 	.byte	0x03, 0x19
        /*006e*/ 	.short	0x001c


	//----- nvinfo : EIATTR_PARAM_CBANK
	.align		4
        /*0070*/ 	.byte	0x04, 0x0a
        /*0072*/ 	.short	(.L_326 - .L_325)
	.align		4
.L_325:
        /*0074*/ 	.word	index@(.nv.constant0._Z15backward_kernelPKdPdmi)
        /*0078*/ 	.short	0x0380
        /*007a*/ 	.short	0x001c


	//----- nvinfo : EIATTR_SW_WAR
	.align		4
.L_326:
        /*007c*/ 	.byte	0x04, 0x36
        /*007e*/ 	.short	(.L_328 - .L_327)
.L_327:
        /*0080*/ 	.word	0x00000008
.L_328:


//--------------------- .nv.info._Z24row_normalization_kernelPdmi --------------------------
	.section	.nv.info._Z24row_normalization_kernelPdmi,"",@"SHT_CUDA_INFO"
	.sectionflags	@""
	.align	4


	//----- nvinfo : EIATTR_CUDA_API_VERSION
	.align		4
        /*0000*/ 	.byte	0x04, 0x37
        /*0002*/ 	.short	(.L_330 - .L_329)
.L_329:
        /*0004*/ 	.word	0x00000082


	//----- nvinfo : EIATTR_KPARAM_INFO
	.align		4
.L_330:
        /*0008*/ 	.byte	0x04, 0x17
        /*000a*/ 	.short	(.L_332 - .L_331)
.L_331:
        /*000c*/ 	.word	0x00000000
        /*0010*/ 	.short	0x0002
        /*0012*/ 	.short	0x0010
        /*0014*/ 	.byte	0x00, 0xf0, 0x11, 0x00


	//----- nvinfo : EIATTR_KPARAM_INFO
	.align		4
.L_332:
        /*0018*/ 	.byte	0x04, 0x17
        /*001a*/ 	.short	(.L_334 - .L_333)
.L_333:
        /*001c*/ 	.word	0x00000000
        /*0020*/ 	.short	0x0001
        /*0022*/ 	.short	0x0008
        /*0024*/ 	.byte	0x00, 0xf0, 0x21, 0x00


	//----- nvinfo : EIATTR_KPARAM_INFO
	.align		4
.L_334:
        /*0028*/ 	.byte	0x04, 0x17
        /*002a*/ 	.short	(.L_336 - .L_335)
.L_335:
        /*002c*/ 	.word	0x00000000
        /*0030*/ 	.short	0x0000
        /*0032*/ 	.short	0x0000
        /*0034*/ 	.byte	0x00, 0xf5, 0x21, 0x00


	//----- nvinfo : EIATTR_SPARSE_MMA_MASK
	.align		4
.L_336:
        /*0038*/ 	.byte	0x03, 0x50
        /*003a*/ 	.short	0x0000


	//----- nvinfo : EIATTR_MAXREG_COUNT
	.align		4
        /*003c*/ 	.byte	0x03, 0x1b
        /*003e*/ 	.short	0x00ff


	//----- nvinfo : EIATTR_MERCURY_ISA_VERSION
	.align		4
        /*0040*/ 	.byte	0x03, 0x5f
        /*0042*/ 	.short	0x0101


	//----- nvinfo : EIATTR_VRC_CTA_INIT_COUNT
	.align		4
        /*0044*/ 	.byte	0x02, 0x4a
	.zero		1
	.zero		1


	//----- nvinfo : EIATTR_EXIT_INSTR_OFFSETS
	.align		4
        /*0048*/ 	.byte	0x04, 0x1c
        /*004a*/ 	.short	(.L_338 - .L_337)


	//   ....[0]....
.L_337:
        /*004c*/ 	.word	0x000000e0


	//   ....[1]....
        /*0050*/ 	.word	0x00000470


	//----- nvinfo : EIATTR_CRS_STACK_SIZE
	.align		4
.L_338:
        /*0054*/ 	.byte	0x04, 0x1e
        /*0056*/ 	.short	(.L_340 - .L_339)
.L_339:
        /*0058*/ 	.word	0x00000000


	//----- nvinfo : EIATTR_CBANK_PARAM_SIZE
	.align		4
.L_340:
        /*005c*/ 	.byte	0x03, 0x19
        /*005e*/ 	.short	0x0014


	//----- nvinfo : EIATTR_PARAM_CBANK
	.align		4
        /*0060*/ 	.byte	0x04, 0x0a
        /*0062*/ 	.short	(.L_342 - .L_341)
	.align		4
.L_341:
        /*0064*/ 	.word	index@(.nv.constant0._Z24row_normalization_kernelPdmi)
        /*0068*/ 	.short	0x0380
        /*006a*/ 	.short	0x0014


	//----- nvinfo : EIATTR_SW_WAR
	.align		4
.L_342:
        /*006c*/ 	.byte	0x04, 0x36
        /*006e*/ 	.short	(.L_344 - .L_343)
.L_343:
        /*0070*/ 	.word	0x00000008
.L_344:


//--------------------- .nv.info._Z26forward_elimination_kernelPdmi --------------------------
	.section	.nv.info._Z26forward_elimination_kernelPdmi,"",@"SHT_CUDA_INFO"
	.sectionflags	@""
	.align	4


	//----- nvinfo : EIATTR_CUDA_API_VERSION
	.align		4
        /*0000*/ 	.byte	0x04, 0x37
        /*0002*/ 	.short	(.L_346 - .L_345)
.L_345:
        /*0004*/ 	.word	0x00000082


	//----- nvinfo : EIATTR_KPARAM_INFO
	.align		4
.L_346:
        /*0008*/ 	.byte	0x04, 0x17
        /*000a*/ 	.short	(.L_348 - .L_347)
.L_347:
        /*000c*/ 	.word	0x00000000
        /*0010*/ 	.short	0x0002
        /*0012*/ 	.short	0x0010
        /*0014*/ 	.byte	0x00, 0xf0, 0x11, 0x00


	//----- nvinfo : EIATTR_KPARAM_INFO
	.align		4
.L_348:
        /*0018*/ 	.byte	0x04, 0x17
        /*001a*/ 	.short	(.L_350 - .L_349)
.L_349:
        /*001c*/ 	.word	0x00000000
        /*0020*/ 	.short	0x0001
        /*0022*/ 	.short	0x0008
        /*0024*/ 	.byte	0x00, 0xf0, 0x21, 0x00


	//----- nvinfo : EIATTR_KPARAM_INFO
	.align		4
.L_350:
        /*0028*/ 	.byte	0x04, 0x17
        /*002a*/ 	.short	(.L_352 - .L_351)
.L_351:
        /*002c*/ 	.word	0x00000000
        /*0030*/ 	.short	0x0000
        /*0032*/ 	.short	0x0000
        /*0034*/ 	.byte	0x00, 0xf5, 0x21, 0x00


	//----- nvinfo : EIATTR_SPARSE_MMA_MASK
	.align		4
.L_352:
        /*0038*/ 	.byte	0x03, 0x50
        /*003a*/ 	.short	0x0000


	//----- nvinfo : EIATTR_MAXREG_COUNT
	.align		4
        /*003c*/ 	.byte	0x03, 0x1b
        /*003e*/ 	.short	0x00ff


	//----- nvinfo : EIATTR_MERCURY_ISA_VERSION
	.align		4
        /*0040*/ 	.byte	0x03, 0x5f
        /*0042*/ 	.short	0x0101


	//----- nvinfo : EIATTR_VRC_CTA_INIT_COUNT
	.align		4
        /*0044*/ 	.byte	0x02, 0x4a
	.zero		1
	.zero		1


	//----- nvinfo : EIATTR_EXIT_INSTR_OFFSETS
	.align		4
        /*0048*/ 	.byte	0x04, 0x1c
        /*004a*/ 	.short	(.L_354 - .L_353)


	//   ....[0]....
.L_353:
        /*004c*/ 	.word	0x000000e0


	//   ....[1]....
        /*0050*/ 	.word	0x000004c0


	//----- nvinfo : EIATTR_CRS_STACK_SIZE
	.align		4
.L_354:
        /*0054*/ 	.byte	0x04, 0x1e
        /*0056*/ 	.short	(.L_356 - .L_355)
.L_355:
        /*0058*/ 	.word	0x00000000


	//----- nvinfo : EIATTR_CBANK_PARAM_SIZE
	.align		4
.L_356:
        /*005c*/ 	.byte	0x03, 0x19
        /*005e*/ 	.short	0x0014


	//----- nvinfo : EIATTR_PARAM_CBANK
	.align		4
        /*0060*/ 	.byte	0x04, 0x0a
        /*0062*/ 	.short	(.L_358 - .L_357)
	.align		4
.L_357:
        /*0064*/ 	.word	index@(.nv.constant0._Z26forward_elimination_kernelPdmi)
        /*0068*/ 	.short	0x0380
        /*006a*/ 	.short	0x0014


	//----- nvinfo : EIATTR_SW_WAR
	.align		4
.L_358:
        /*006c*/ 	.byte	0x04, 0x36
        /*006e*/ 	.short	(.L_360 - .L_359)
.L_359:
        /*0070*/ 	.word	0x00000008
.L_360:


//--------------------- .nv.info._Z19row_exchange_kernelPdmii --------------------------
	.section	.nv.info._Z19row_exchange_kernelPdmii,"",@"SHT_CUDA_INFO"
	.sectionflags	@""
	.align	4


	//----- nvinfo : EIATTR_CUDA_API_VERSION
	.align		4
        /*0000*/ 	.byte	0x04, 0x37
        /*0002*/ 	.short	(.L_362 - .L_361)
.L_361:
        /*0004*/ 	.word	0x00000082


	//----- nvinfo : EIATTR_KPARAM_INFO
	.align		4
.L_362:
        /*0008*/ 	.byte	0x04, 0x17
        /*000a*/ 	.short	(.L_364 - .L_363)
.L_363:
        /*000c*/ 	.word	0x00000000
        /*0010*/ 	.short	0x0003
        /*0012*/ 	.short	0x0014
        /*0014*/ 	.byte	0x00, 0xf0, 0x11, 0x00


	//----- nvinfo : EIATTR_KPARAM_INFO
	.align		4
.L_364:
        /*0018*/ 	.byte	0x04, 0x17
        /*001a*/ 	.short	(.L_366 - .L_365)
.L_365:
        /*001c*/ 	.word	0x00000000
        /*0020*/ 	.short	0x0002
        /*0022*/ 	.short	0x0010
        /*0024*/ 	.byte	0x00, 0xf0, 0x11, 0x00


	//----- nvinfo : EIATTR_KPARAM_INFO
	.align		4
.L_366:
        /*0028*/ 	.byte	0x04, 0x17
        /*002a*/ 	.short	(.L_368 - .L_367)
.L_367:
        /*002c*/ 	.word	0x00000000
        /*0030*/ 	.short	0x0001
        /*0032*/ 	.short	0x0008
        /*0034*/ 	.byte	0x00, 0xf0, 0x21, 0x00


	//----- nvinfo : EIATTR_KPARAM_INFO
	.align		4
.L_368:
        /*0038*/ 	.byte	0x04, 0x17
        /*003a*/ 	.short	(.L_370 - .L_369)
.L_369:
        /*003c*/ 	.word	0x00000000
        /*0040*/ 	.short	0x0000
        /*0042*/ 	.short	0x0000
        /*0044*/ 	.byte	0x00, 0xf5, 0x21, 0x00


	//----- nvinfo : EIATTR_SPARSE_MMA_MASK
	.align		4
.L_370:
        /*0048*/ 	.byte	0x03, 0x50
        /*004a*/ 	.short	0x0000


	//----- nvinfo : EIATTR_MAXREG_COUNT
	.align		4
        /*004c*/ 	.byte	0x03, 0x1b
        /*004e*/ 	.short	0x00ff


	//----- nvinfo : EIATTR_MERCURY_ISA_VERSION
	.align		4
        /*0050*/ 	.byte	0x03, 0x5f
        /*0052*/ 	.short	0x0101


	//----- nvinfo : EIATTR_VRC_CTA_INIT_COUNT
	.align		4
        /*0054*/ 	.byte	0x02, 0x4a
	.zero		1
	.zero		1


	//----- nvinfo : EIATTR_EXIT_INSTR_OFFSETS
	.align		4
        /*0058*/ 	.byte	0x04, 0x1c
        /*005a*/ 	.short	(.L_372 - .L_371)


	//   ....[0]....
.L_371:
        /*005c*/ 	.word	0x000000e0


	//   ....[1]....
        /*0060*/ 	.word	0x00000330


	//----- nvinfo : EIATTR_CRS_STACK_SIZE
	.align		4
.L_372:
        /*0064*/ 	.byte	0x04, 0x1e
        /*0066*/ 	.short	(.L_374 - .L_373)
.L_373:
        /*0068*/ 	.word	0x00000000


	//----- nvinfo : EIATTR_CBANK_PARAM_SIZE
	.align		4
.L_374:
        /*006c*/ 	.byte	0x03, 0x19
        /*006e*/ 	.short	0x0018


	//----- nvinfo : EIATTR_PARAM_CBANK
	.align		4
        /*0070*/ 	.byte	0x04, 0x0a
        /*0072*/ 	.short	(.L_376 - .L_375)
	.align		4
.L_375:
        /*0074*/ 	.word	index@(.nv.constant0._Z19row_exchange_kernelPdmii)
        /*0078*/ 	.short	0x0380
        /*007a*/ 	.short	0x0018


	//----- nvinfo : EIATTR_SW_WAR
	.align		4
.L_376:
        /*007c*/ 	.byte	0x04, 0x36
        /*007e*/ 	.short	(.L_378 - .L_377)
.L_377:
        /*0080*/ 	.word	0x00000008
.L_378:


//--------------------- .nv.callgraph             --------------------------
	.section	.nv.callgraph,"",@"SHT_CUDA_CALLGRAPH"
	.align	4
	.sectionentsize	8
	.align		4
        /*0000*/ 	.word	0x00000000
	.align		4
        /*0004*/ 	.word	0xffffffff
	.align		4
        /*0008*/ 	.word	0x00000000
	.align		4
        /*000c*/ 	.word	0xfffffffe
	.align		4
        /*0010*/ 	.word	0x00000000
	.align		4
        /*0014*/ 	.word	0xfffffffd
	.align		4
        /*0018*/ 	.word	0x00000000
	.align		4
        /*001c*/ 	.word	0xfffffffc


//--------------------- .nv.constant4             --------------------------
	.section	.nv.constant4,"a",@progbits
	.align	8
	.align		8
.nv.constant4:
        /*0000*/ 	.dword	_ZN34_INTERNAL_b3fbff0c_4_k_cu_19a2dd714cuda3std3__45__cpo5beginE
	.align		8
        /*0008*/ 	.dword	_ZN34_INTERNAL_b3fbff0c_4_k_cu_19a2dd714cuda3std3__45__cpo3endE
	.align		8
        /*0010*/ 	.dword	_ZN34_INTERNAL_b3fbff0c_4_k_cu_19a2dd714cuda3std3__45__cpo6cbeginE
	.align		8
        /*0018*/ 	.dword	_ZN34_INTERNAL_b3fbff0c_4_k_cu_19a2dd714cuda3std3__45__cpo4cendE
	.align		8
        /*0020*/ 	.dword	_ZN34_INTERNAL_b3fbff0c_4_k_cu_19a2dd714cuda3std3__45__cpo6rbeginE
	.align		8
        /*0028*/ 	.dword	_ZN34_INTERNAL_b3fbff0c_4_k_cu_19a2dd714cuda3std3__45__cpo4rendE
	.align		8
        /*0030*/ 	.dword	_ZN34_INTERNAL_b3fbff0c_4_k_cu_19a2dd714cuda3std3__45__cpo7crbeginE
	.align		8
        /*0038*/ 	.dword	_ZN34_INTERNAL_b3fbff0c_4_k_cu_19a2dd714cuda3std3__45__cpo5crendE
	.align		8
        /*0040*/ 	.dword	_ZN34_INTERNAL_b3fbff0c_4_k_cu_19a2dd714cuda3std3__436_GLOBAL__N__b3fbff0c_4_k_cu_19a2dd716ignoreE
	.align		8
        /*0048*/ 	.dword	_ZN34_INTERNAL_b3fbff0c_4_k_cu_19a2dd714cuda3std3__419piecewise_constructE
	.align		8
        /*0050*/ 	.dword	_ZN34_INTERNAL_b3fbff0c_4_k_cu_19a2dd714cuda3std3__48in_placeE
	.align		8
        /*0058*/ 	.dword	_ZN34_INTERNAL_b3fbff0c_4_k_cu_19a2dd714cuda3std3__420unreachable_sentinelE
	.align		8
        /*0060*/ 	.dword	_ZN34_INTERNAL_b3fbff0c_4_k_cu_19a2dd714cuda3std3__47nulloptE
	.align		8
        /*0068*/ 	.dword	_ZN34_INTERNAL_b3fbff0c_4_k_cu_19a2dd714cuda3std3__48unexpectE
	.align		8
        /*0070*/ 	.dword	_ZN34_INTERNAL_b3fbff0c_4_k_cu_19a2dd714cuda3std6ranges3__45__cpo4swapE
	.align		8
        /*0078*/ 	.dword	_ZN34_INTERNAL_b3fbff0c_4_k_cu_19a2dd714cuda3std6ranges3__45__cpo9iter_moveE
	.align		8
        /*0080*/ 	.dword	_ZN34_INTERNAL_b3fbff0c_4_k_cu_19a2dd714cuda3std6ranges3__45__cpo5beginE
	.align		8
        /*0088*/ 	.dword	_ZN34_INTERNAL_b3fbff0c_4_k_cu_19a2dd714cuda3std6ranges3__45__cpo3endE
	.align		8
        /*0090*/ 	.dword	_ZN34_INTERNAL_b3fbff0c_4_k_cu_19a2dd714cuda3std6ranges3__45__cpo6cbeginE
	.align		8
        /*0098*/ 	.dword	_ZN34_INTERNAL_b3fbff0c_4_k_cu_19a2dd714cuda3std6ranges3__45__cpo4cendE
	.align		8
        /*00a0*/ 	.dword	_ZN34_INTERNAL_b3fbff0c_4_k_cu_19a2dd714cuda3std6ranges3__45__cpo7advanceE
	.align		8
        /*00a8*/ 	.dword	_ZN34_INTERNAL_b3fbff0c_4_k_cu_19a2dd714cuda3std6ranges3__45__cpo9iter_swapE
	.align		8
        /*00b0*/ 	.dword	_ZN34_INTERNAL_b3fbff0c_4_k_cu_19a2dd714cuda3std6ranges3__45__cpo4nextE
	.align		8
        /*00b8*/ 	.dword	_ZN34_INTERNAL_b3fbff0c_4_k_cu_19a2dd714cuda3std6ranges3__45__cpo4prevE
	.align		8
        /*00c0*/ 	.dword	_ZN34_INTERNAL_b3fbff0c_4_k_cu_19a2dd714cuda3std6ranges3__45__cpo4dataE
	.align		8
        /*00c8*/ 	.dword	_ZN34_INTERNAL_b3fbff0c_4_k_cu_19a2dd714cuda3std6ranges3__45__cpo5cdataE
	.align		8
        /*00d0*/ 	.dword	_ZN34_INTERNAL_b3fbff0c_4_k_cu_19a2dd714cuda3std6ranges3__45__cpo4sizeE
	.align		8
        /*00d8*/ 	.dword	_ZN34_INTERNAL_b3fbff0c_4_k_cu_19a2dd714cuda3std6ranges3__45__cpo5ssizeE
	.align		8
        /*00e0*/ 	.dword	_ZN34_INTERNAL_b3fbff0c_4_k_cu_19a2dd714cuda3std6ranges3__45__cpo8distanceE
	.align		8
        /*00e8*/ 	.dword	_ZN34_INTERNAL_b3fbff0c_4_k_cu_19a2dd716thrust24THRUST_300001_SM_1000_NS8cuda_cub3parE
	.align		8
        /*00f0*/ 	.dword	_ZN34_INTERNAL_b3fbff0c_4_k_cu_19a2dd716thrust24THRUST_300001_SM_1000_NS8cuda_cub10par_nosyncE
	.align		8
        /*00f8*/ 	.dword	_ZN34_INTERNAL_b3fbff0c_4_k_cu_19a2dd716thrust24THRUST_300001_SM_1000_NS6system6detail10sequential3seqE
	.align		8
        /*0100*/ 	.dword	_ZN34_INTERNAL_b3fbff0c_4_k_cu_19a2dd716thrust24THRUST_300001_SM_1000_NS6system3cpp3parE
	.align		8
        /*0108*/ 	.dword	_ZN34_INTERNAL_b3fbff0c_4_k_cu_19a2dd716thrust24THRUST_300001_SM_1000_NS12placeholders2_1E
	.align		8
        /*0110*/ 	.dword	_ZN34_INTERNAL_b3fbff0c_4_k_cu_19a2dd716thrust24THRUST_300001_SM_1000_NS12placeholders2_2E
	.align		8
        /*0118*/ 	.dword	_ZN34_INTERNAL_b3fbff0c_4_k_cu_19a2dd716thrust24THRUST_300001_SM_1000_NS12placeholders2_3E
	.align		8
        /*0120*/ 	.dword	_ZN34_INTERNAL_b3fbff0c_4_k_cu_19a2dd716thrust24THRUST_300001_SM_1000_NS12placeholders2_4E
	.align		8
        /*0128*/ 	.dword	_ZN34_INTERNAL_b3fbff0c_4_k_cu_19a2dd716thrust24THRUST_300001_SM_1000_NS12placeholders2_5E
	.align		8
        /*0130*/ 	.dword	_ZN34_INTERNAL_b3fbff0c_4_k_cu_19a2dd716thrust24THRUST_300001_SM_1000_NS12placeholders2_6E
	.align		8
        /*0138*/ 	.dword	_ZN34_INTERNAL_b3fbff0c_4_k_cu_19a2dd716thrust24THRUST_300001_SM_1000_NS12placeholders2_7E
	.align		8
        /*0140*/ 	.dword	_ZN34_INTERNAL_b3fbff0c_4_k_cu_19a2dd716thrust24THRUST_300001_SM_1000_NS12placeholders2_8E
	.align		8
        /*0148*/ 	.dword	_ZN34_INTERNAL_b3fbff0c_4_k_cu_19a2dd716thrust24THRUST_300001_SM_1000_NS12placeholders2_9E
	.align		8
        /*0150*/ 	.dword	_ZN34_INTERNAL_b3fbff0c_4_k_cu_19a2dd716thrust24THRUST_300001_SM_1000_NS12placeholders3_10E
	.align		8
        /*0158*/ 	.dword	_ZN34_INTERNAL_b3fbff0c_4_k_cu_19a2dd716thrust24THRUST_300001_SM_1000_NS3seqE
	.align		8
        /*0160*/ 	.dword	_ZN34_INTERNAL_b3fbff0c_4_k_cu_19a2dd716thrust24THRUST_300001_SM_1000_NS6deviceE


//--------------------- .text._ZN3cub18CUB_300001_SM_10006detail11EmptyKernelIvEEvv --------------------------
	.section	.text._ZN3cub18CUB_300001_SM_10006detail11EmptyKernelIvEEvv,"ax",@progbits
	.align	128
        .global         _ZN3cub18CUB_300001_SM_10006detail11EmptyKernelIvEEvv
        .type           _ZN3cub18CUB_300001_SM_10006detail11EmptyKernelIvEEvv,@function
        .size           _ZN3cub18CUB_300001_SM_10006detail11EmptyKernelIvEEvv,(.L_x_718 - _ZN3cub18CUB_300001_SM_10006detail11EmptyKernelIvEEvv)
        .other          _ZN3cub18CUB_300001_SM_10006detail11EmptyKernelIvEEvv,@"STO_CUDA_ENTRY STV_DEFAULT"
_ZN3cub18CUB_300001_SM_10006detail11EmptyKernelIvEEvv:
.text._ZN3cub18CUB_300001_SM_10006detail11EmptyKernelIvEEvv:
[----:B------:R-:W-:Y:S01]  /*0000*/  LDC R1, c[0x0][0x37c] ;  /* 0x0000df00ff017b82 */ /* 0x000fe20000000800 */
[----:B------:R-:W-:Y:S05]  /*0010*/  EXIT ;  /* 0x000000000000794d */ /* 0x000fea0003800000 */
.L_x_0:
[----:B------:R-:W-:-:S00]  /*0020*/  BRA `(.L_x_0) ;  /* 0xfffffffc00fc7947 */ /* 0x000fc0000383ffff */
[----:B------:R-:W-:-:S00]  /*0030*/  NOP ;  /* 0x0000000000007918 */ /* 0x000fc00000000000 */
        /* <DEDUP_REMOVED lines=12> */
.L_x_718:


//--------------------- .text._ZN6thrust24THRUST_300001_SM_1000_NS8cuda_cub4core6detail13_kernel_agentINS1_8__reduce11ReduceAgentIPN4cuda3std3__45tupleIJdlEEESC_SB_lNS1_9__extrema9arg_max_fIdl10comparatorEEEEJSC_SC_iSG_EEEvDpT0_ --------------------------
	.section	.text._ZN6thrust24THRUST_300001_SM_1000_NS8cuda_cub4core6detail13_kernel_agentINS1_8__reduce11ReduceAgentIPN4cuda3std3__45tupleIJdlEEESC_SB_lNS1_9__extrema9arg_max_fIdl10comparatorEEEEJSC_SC_iSG_EEEvDpT0_,"ax",@progbits
	.align	128
        .global         _ZN6thrust24THRUST_300001_SM_1000_NS8cuda_cub4core6detail13_kernel_agentINS1_8__reduce11ReduceAgentIPN4cuda3std3__45tupleIJdlEEESC_SB_lNS1_9__extrema9arg_max_fIdl10comparatorEEEEJSC_SC_iSG_EEEvDpT0_
        .type           _ZN6thrust24THRUST_300001_SM_1000_NS8cuda_cub4core6detail13_kernel_agentINS1_8__reduce11ReduceAgentIPN4cuda3std3__45tupleIJdlEEESC_SB_lNS1_9__extrema9arg_max_fIdl10comparatorEEEEJSC_SC_iSG_EEEvDpT0_,@function
        .size           _ZN6thrust24THRUST_300001_SM_1000_NS8cuda_cub4core6detail13_kernel_agentINS1_8__reduce11ReduceAgentIPN4cuda3std3__45tupleIJdlEEESC_SB_lNS1_9__extrema9arg_max_fIdl10comparatorEEEEJSC_SC_iSG_EEEvDpT0_,(.L_x_719 - _ZN6thrust24THRUST_300001_SM_1000_NS8cuda_cub4core6detail13_kernel_agentINS1_8__reduce11ReduceAgentIPN4cuda3std3__45tupleIJdlEEESC_SB_lNS1_9__extrema9arg_max_fIdl10comparatorEEEEJSC_SC_iSG_EEEvDpT0_)
        .other          _ZN6thrust24THRUST_300001_SM_1000_NS8cuda_cub4core6detail13_kernel_agentINS1_8__reduce11ReduceAgentIPN4cuda3std3__45tupleIJdlEEESC_SB_lNS1_9__extrema9arg_max_fIdl10comparatorEEEEJSC_SC_iSG_EEEvDpT0_,@"STO_CUDA_ENTRY STV_DEFAULT"
_ZN6thrust24THRUST_300001_SM_1000_NS8cuda_cub4core6detail13_kernel_agentINS1_8__reduce11ReduceAgentIPN4cuda3std3__45tupleIJdlEEESC_SB_lNS1_9__extrema9arg_max_fIdl10comparatorEEEEJSC_SC_iSG_EEEvDpT0_:
.text._ZN6thrust24THRUST_300001_SM_1000_NS8cuda_cub4core6detail13_kernel_agentINS1_8__reduce11ReduceAgentIPN4cuda3std3__45tupleIJdlEEESC_SB_lNS1_9__extrema9arg_max_fIdl10comparatorEEEEJSC_SC_iSG_EEEvDpT0_:
[----:B------:R-:W-:Y:S01]  /*0000*/  LDC R1, c[0x0][0x37c] ;  /* 0x0000df00ff017b82 */ /* 0x000fe20000000800 */
[----:B------:R-:W0:Y:S02]  /*0010*/  LDCU UR8, c[0x0][0x390] ;  /* 0x00007200ff0877ac */ /* 0x000e240008000800 */
[----:B0-----:R-:W-:-:S13]  /*0020*/  ISETP.NE.AND P0, PT, RZ, UR8, PT ;  /* 0x00000008ff007c0c */ /* 0x001fda000bf05270 */
[----:B------:R-:W-:Y:S05]  /*0030*/  @!P0 EXIT ;  /* 0x000000000000894d */ /* 0x000fea0003800000 */
[----:B------:R-:W-:Y:S01]  /*0040*/  UISETP.GT.AND UP0, UPT, UR8, 0x4ff, UPT ;  /* 0x000004ff0800788c */ /* 0x000fe2000bf04270 */
[----:B------:R-:W-:Y:S01]  /*0050*/  BSSY.RECONVERGENT B0, `(.L_x_1) ;  /* 0x00006c1000007945 */ /* 0x000fe20003800200 */
[----:B------:R-:W0:Y:S07]  /*0060*/  LDCU.64 UR10, c[0x0][0x358] ;  /* 0x00006b00ff0a77ac */ /* 0x000e2e0008000a00 */
[----:B------:R-:W-:Y:S05]  /*0070*/  BRA.U UP0, `(.L_x_2) ;  /* 0x0000003900807547 */ /* 0x000fea000b800000 */
[----:B------:R-:W1:Y:S01]  /*0080*/  S2R R0, SR_TID.X ;  /* 0x0000000000007919 */ /* 0x000e620000002100 */
[----:B------:R-:W2:Y:S01]  /*0090*/  LDCU UR4, c[0x0][0x390] ;  /* 0x00007200ff0477ac */ /* 0x000ea20008000800 */
[----:B------:R-:W-:Y:S01]  /*00a0*/  BSSY.RECONVERGENT B1, `(.L_x_3) ;  /* 0x000000b000017945 */ /* 0x000fe20003800200 */
[----:B------:R-:W-:Y:S02]  /*00b0*/  CS2R R14, SRZ ;  /* 0x00000000000e7805 */ /* 0x000fe4000001ff00 */
[----:B------:R-:W-:Y:S02]  /*00c0*/  CS2R R12, SRZ ;  /* 0x00000000000c7805 */ /* 0x000fe4000001ff00 */
[----:B-1----:R-:W-:Y:S01]  /*00d0*/  ISETP.GE.AND P0, PT, R0, UR8, PT ;  /* 0x0000000800007c0c */ /* 0x002fe2000bf06270 */
[----:B------:R-:W-:-:S12]  /*00e0*/  IMAD.MOV.U32 R19, RZ, RZ, R0 ;  /* 0x000000ffff137224 */ /* 0x000fd800078e0000 */
[----:B--2---:R-:W-:Y:S05]  /*00f0*/  @P0 BRA `(.L_x_4) ;  /* 0x0000000000140947 */ /* 0x004fea0003800000 */
[----:B------:R-:W1:Y:S02]  /*0100*/  LDC.64 R2, c[0x0][0x380] ;  /* 0x0000e000ff027b82 */ /* 0x000e640000000a00 */
[----:B-1----:R-:W-:-:S05]  /*0110*/  IMAD.WIDE.U32 R2, R0, 0x10, R2 ;  /* 0x0000001000027825 */ /* 0x002fca00078e0002 */
[----:B0-----:R1:W5:Y:S04]  /*0120*/  LDG.E.64.CONSTANT R14, desc[UR10][R2.64] ;  /* 0x0000000a020e7981 */ /* 0x001368000c1e9b00 */
[----:B------:R1:W5:Y:S01]  /*0130*/  LDG.E.64.CONSTANT R12, desc[UR10][R2.64+0x8] ;  /* 0x0000080a020c7981 */ /* 0x000362000c1e9b00 */
[----:B------:R-:W-:-:S07]  /*0140*/  VIADD R19, R0, 0x100 ;  /* 0x0000010000137836 */ /* 0x000fce0000000000 */
.L_x_4:
[----:B0-----:R-:W-:Y:S05]  /*0150*/  BSYNC.RECONVERGENT B1 ;  /* 0x0000000000017941 */ /* 0x001fea0003800200 */
.L_x_3:
[----:B------:R-:W-:Y:S01]  /*0160*/  ISETP.GE.AND P0, PT, R19, UR8, PT ;  /* 0x0000000813007c0c */ /* 0x000fe2000bf06270 */
[----:B------:R-:W-:-:S12]  /*0170*/  BSSY.RECONVERGENT B1, `(.L_x_5) ;  /* 0x0000099000017945 */ /* 0x000fd80003800200 */
[----:B------:R-:W-:Y:S05]  /*0180*/  @P0 BRA `(.L_x_6) ;  /* 0x00000008005c0947 */ /* 0x000fea0003800000 */
[----:B------:R-:W-:Y:S01]  /*0190*/  LOP3.LUT R4, RZ, R19, RZ, 0x33, !PT ;  /* 0x00000013ff047212 */ /* 0x000fe200078e33ff */
[----:B------:R-:W-:Y:S04]  /*01a0*/  BSSY.RECONVERGENT B2, `(.L_x_7) ;  /* 0x000002e000027945 */ /* 0x000fe80003800200 */
[----:B------:R-:W-:-:S05]  /*01b0*/  VIADD R4, R4, UR8 ;  /* 0x0000000804047c36 */ /* 0x000fca0008000000 */
[----:B-1----:R-:W-:-:S04]  /*01c0*/  LOP3.LUT R2, R4, 0x300, RZ, 0xc0, !PT ;  /* 0x0000030004027812 */ /* 0x002fc800078ec0ff */
[----:B------:R-:W-:-:S13]  /*01d0*/  ISETP.NE.AND P0, PT, R2, 0x300, PT ;  /* 0x000003000200780c */ /* 0x000fda0003f05270 */
[----:B------:R-:W-:Y:S05]  /*01e0*/  @!P0 BRA `(.L_x_8) ;  /* 0x0000000000a48947 */ /* 0x000fea0003800000 */
[----:B------:R-:W0:Y:S01]  /*01f0*/  LDC.64 R2, c[0x0][0x380] ;  /* 0x0000e000ff027b82 */ /* 0x000e220000000a00 */
[----:B------:R-:W-:-:S04]  /*0200*/  LEA.HI R5, R4, 0x1, RZ, 0x18 ;  /* 0x0000000104057811 */ /* 0x000fc800078fc0ff */
[----:B------:R-:W-:-:S05]  /*0210*/  LOP3.LUT R5, R5, 0x3, RZ, 0xc0, !PT ;  /* 0x0000000305057812 */ /* 0x000fca00078ec0ff */
[----:B------:R-:W-:Y:S02]  /*0220*/  IMAD.MOV R5, RZ, RZ, -R5 ;  /* 0x000000ffff057224 */ /* 0x000fe400078e0a05 */
[----:B0-----:R-:W-:-:S04]  /*0230*/  IMAD.WIDE.U32 R2, R19, 0x10, R2 ;  /* 0x0000001013027825 */ /* 0x001fc800078e0002 */
[----:B------:R-:W-:-:S07]  /*0240*/  IMAD.MOV.U32 R16, RZ, RZ, R2 ;  /* 0x000000ffff107224 */ /* 0x000fce00078e0002 */
.L_x_11:
[----:B------:R-:W-:-:S05]  /*0250*/  IMAD.MOV.U32 R2, RZ, RZ, R16 ;  /* 0x000000ffff027224 */ /* 0x000fca00078e0010 */
[----:B------:R-:W2:Y:S04]  /*0260*/  LDG.E.64.CONSTANT R8, desc[UR10][R2.64] ;  /* 0x0000000a02087981 */ /* 0x000ea8000c1e9b00 */
[----:B------:R-:W3:Y:S01]  /*0270*/  LDG.E.64.CONSTANT R10, desc[UR10][R2.64+0x8] ;  /* 0x0000080a020a7981 */ /* 0x000ee2000c1e9b00 */
[----:B------:R-:W-:Y:S01]  /*0280*/  VIADD R5, R5, 0x1 ;  /* 0x0000000105057836 */ /* 0x000fe20000000000 */
[----:B------:R-:W-:Y:S01]  /*0290*/  BSSY.RECONVERGENT B3, `(.L_x_9) ;  /* 0x000001b000037945 */ /* 0x000fe20003800200 */
[----:B-----5:R-:W-:Y:S01]  /*02a0*/  IMAD.MOV.U32 R21, RZ, RZ, R13 ;  /* 0x000000ffff157224 */ /* 0x020fe200078e000d */
[----:B------:R-:W-:Y:S01]  /*02b0*/  IADD3 R16, P3, PT, R2, 0x1000, RZ ;  /* 0x0000100002107810 */ /* 0x000fe20007f7e0ff */
[----:B------:R-:W-:Y:S01]  /*02c0*/  IMAD.MOV.U32 R17, RZ, RZ, R12 ;  /* 0x000000ffff117224 */ /* 0x000fe200078e000c */
[----:B------:R-:W-:Y:S01]  /*02d0*/  ISETP.NE.AND P2, PT, R5, RZ, PT ;  /* 0x000000ff0500720c */ /* 0x000fe20003f45270 */
[----:B------:R-:W-:-:S02]  /*02e0*/  IMAD.MOV.U32 R6, RZ, RZ, R14 ;  /* 0x000000ffff067224 */ /* 0x000fc400078e000e */
[----:B------:R-:W-:Y:S01]  /*02f0*/  IMAD.MOV.U32 R7, RZ, RZ, R15 ;  /* 0x000000ffff077224 */ /* 0x000fe200078e000f */
[----:B--2---:R-:W-:Y:S01]  /*0300*/  DSETP.GEU.AND P0, PT, |R14|, |R8|, PT ;  /* 0x400000080e00722a */ /* 0x004fe20003f0e200 */
[----:B------:R-:W-:Y:S02]  /*0310*/  IMAD.MOV.U32 R14, RZ, RZ, R8 ;  /* 0x000000ffff0e7224 */ /* 0x000fe400078e0008 */
[----:B---3--:R-:W-:Y:S02]  /*0320*/  IMAD.MOV.U32 R12, RZ, RZ, R10 ;  /* 0x000000ffff0c7224 */ /* 0x008fe400078e000a */
[----:B------:R-:W-:Y:S02]  /*0330*/  IMAD.MOV.U32 R13, RZ, RZ, R11 ;  /* 0x000000ffff0d7224 */ /* 0x000fe400078e000b */
[----:B------:R-:W-:-:S07]  /*0340*/  IMAD.MOV.U32 R15, RZ, RZ, R9 ;  /* 0x000000ffff0f7224 */ /* 0x000fce00078e0009 */
[----:B------:R-:W-:Y:S05]  /*0350*/  @!P0 BRA `(.L_x_10) ;  /* 0x0000000000388947 */ /* 0x000fea0003800000 */
[----:B------:R-:W-:Y:S01]  /*0360*/  DSETP.GEU.AND P0, PT, |R8|, |R6|, PT ;  /* 0x400000060800722a */ /* 0x000fe20003f0e200 */
[----:B------:R-:W-:Y:S02]  /*0370*/  IMAD.MOV.U32 R14, RZ, RZ, R6 ;  /* 0x000000ffff0e7224 */ /* 0x000fe400078e0006 */
[----:B------:R-:W-:Y:S02]  /*0380*/  IMAD.MOV.U32 R15, RZ, RZ, R7 ;  /* 0x000000ffff0f7224 */ /* 0x000fe400078e0007 */
[----:B------:R-:W-:Y:S02]  /*0390*/  IMAD.MOV.U32 R12, RZ, RZ, R17 ;  /* 0x000000ffff0c7224 */ /* 0x000fe400078e0011 */
[----:B------:R-:W-:-:S07]  /*03a0*/  IMAD.MOV.U32 R13, RZ, RZ, R21 ;  /* 0x000000ffff0d7224 */ /* 0x000fce00078e0015 */
[----:B------:R-:W-:Y:S05]  /*03b0*/  @!P0 BRA `(.L_x_10) ;  /* 0x0000000000208947 */ /* 0x000fea0003800000 */
[CC--:B------:R-:W-:Y:S02]  /*03c0*/  ISETP.GE.U32.AND P1, PT, R17.reuse, R10.reuse, PT ;  /* 0x0000000a1100720c */ /* 0x0c0fe40003f26070 */
[----:B------:R-:W-:Y:S02]  /*03d0*/  ISETP.LT.U32.AND P0, PT, R17, R10, PT ;  /* 0x0000000a1100720c */ /* 0x000fe40003f01070 */
[CC--:B------:R-:W-:Y:S02]  /*03e0*/  ISETP.GE.AND.EX P1, PT, R21.reuse, R11.reuse, PT, P1 ;  /* 0x0000000b1500720c */ /* 0x0c0fe40003f26310 */
[----:B------:R-:W-:Y:S02]  /*03f0*/  ISETP.LT.AND.EX P0, PT, R21, R11, PT, P0 ;  /* 0x0000000b1500720c */ /* 0x000fe40003f01300 */
[----:B------:R-:W-:Y:S02]  /*0400*/  FSEL R14, R6, R8, !P1 ;  /* 0x00000008060e7208 */ /* 0x000fe40004800000 */
[----:B------:R-:W-:-:S02]  /*0410*/  FSEL R15, R7, R9, !P1 ;  /* 0x00000009070f7208 */ /* 0x000fc40004800000 */
[----:B------:R-:W-:Y:S02]  /*0420*/  SEL R12, R17, R10, P0 ;  /* 0x0000000a110c7207 */ /* 0x000fe40000000000 */
[----:B------:R-:W-:-:S07]  /*0430*/  SEL R13, R21, R11, P0 ;  /* 0x0000000b150d7207 */ /* 0x000fce0000000000 */
.L_x_10:
[----:B------:R-:W-:Y:S05]  /*0440*/  BSYNC.RECONVERGENT B3 ;  /* 0x0000000000037941 */ /* 0x000fea0003800200 */
.L_x_9:
[----:B------:R-:W-:Y:S02]  /*0450*/  IMAD.X R3, RZ, RZ, R3, P3 ;  /* 0x000000ffff037224 */ /* 0x000fe400018e0603 */
[----:B------:R-:W-:Y:S01]  /*0460*/  VIADD R19, R19, 0x100 ;  /* 0x0000010013137836 */ /* 0x000fe20000000000 */
[----:B------:R-:W-:Y:S06]  /*0470*/  @P2 BRA `(.L_x_11) ;  /* 0xfffffffc00742947 */ /* 0x000fec000383ffff */
.L_x_8:
[----:B------:R-:W-:Y:S05]  /*0480*/  BSYNC.RECONVERGENT B2 ;  /* 0x0000000000027941 */ /* 0x000fea0003800200 */
.L_x_7:
[----:B------:R-:W0:Y:S01]  /*0490*/  LDC.64 R8, c[0x0][0x380] ;  /* 0x0000e000ff087b82 */ /* 0x000e220000000a00 */
[----:B------:R-:W-:-:S13]  /*04a0*/  ISETP.GE.U32.AND P0, PT, R4, 0x300, PT ;  /* 0x000003000400780c */ /* 0x000fda0003f06070 */
[----:B------:R-:W-:Y:S05]  /*04b0*/  @!P0 BRA `(.L_x_6) ;  /* 0x0000000400908947 */ /* 0x000fea0003800000 */
.L_x_20:
[----:B0-----:R-:W-:-:S05]  /*04c0*/  IMAD.WIDE R20, R19, 0x10, R8 ;  /* 0x0000001013147825 */ /* 0x001fca00078e0208 */
[----:B------:R-:W2:Y:S04]  /*04d0*/  LDG.E.64.CONSTANT R10, desc[UR10][R20.64] ;  /* 0x0000000a140a7981 */ /* 0x000ea8000c1e9b00 */
[----:B------:R-:W3:Y:S04]  /*04e0*/  LDG.E.64.CONSTANT R16, desc[UR10][R20.64+0x8] ;  /* 0x0000080a14107981 */ /* 0x000ee8000c1e9b00 */
[----:B-----5:R0:W5:Y:S04]  /*04f0*/  LDG.E.64.CONSTANT R6, desc[UR10][R20.64+0x1000] ;  /* 0x0010000a14067981 */ /* 0x020168000c1e9b00 */
[----:B------:R0:W5:Y:S01]  /*0500*/  LDG.E.64.CONSTANT R4, desc[UR10][R20.64+0x1008] ;  /* 0x0010080a14047981 */ /* 0x000162000c1e9b00 */
[----:B------:R-:W-:Y:S01]  /*0510*/  BSSY.RECONVERGENT B2, `(.L_x_12) ;  /* 0x0000015000027945 */ /* 0x000fe20003800200 */
[----:B--2---:R-:W-:Y:S01]  /*0520*/  DSETP.GEU.AND P0, PT, |R14|, |R10|, PT ;  /* 0x4000000a0e00722a */ /* 0x004fe20003f0e200 */
[----:B------:R-:W-:-:S02]  /*0530*/  IMAD.MOV.U32 R2, RZ, RZ, R10 ;  /* 0x000000ffff027224 */ /* 0x000fc400078e000a */
[----:B------:R-:W-:Y:S02]  /*0540*/  IMAD.MOV.U32 R3, RZ, RZ, R11 ;  /* 0x000000ffff037224 */ /* 0x000fe400078e000b */
[----:B---3--:R-:W-:Y:S02]  /*0550*/  IMAD.MOV.U32 R23, RZ, RZ, R16 ;  /* 0x000000ffff177224 */ /* 0x008fe400078e0010 */
[----:B------:R-:W-:-:S07]  /*0560*/  IMAD.MOV.U32 R25, RZ, RZ, R17 ;  /* 0x000000ffff197224 */ /* 0x000fce00078e0011 */
[----:B0-----:R-:W-:Y:S05]  /*0570*/  @!P0 BRA `(.L_x_13) ;  /* 0x0000000000388947 */ /* 0x001fea0003800000 */
[----:B------:R-:W-:Y:S01]  /*0580*/  DSETP.GEU.AND P0, PT, |R10|, |R14|, PT ;  /* 0x4000000e0a00722a */ /* 0x000fe20003f0e200 */
[----:B------:R-:W-:Y:S02]  /*0590*/  IMAD.MOV.U32 R23, RZ, RZ, R12 ;  /* 0x000000ffff177224 */ /* 0x000fe400078e000c */
[----:B------:R-:W-:Y:S02]  /*05a0*/  IMAD.MOV.U32 R25, RZ, RZ, R13 ;  /* 0x000000ffff197224 */ /* 0x000fe400078e000d */
[----:B------:R-:W-:Y:S02]  /*05b0*/  IMAD.MOV.U32 R2, RZ, RZ, R14 ;  /* 0x000000ffff027224 */ /* 0x000fe400078e000e */
[----:B------:R-:W-:-:S07]  /*05c0*/  IMAD.MOV.U32 R3, RZ, RZ, R15 ;  /* 0x000000ffff037224 */ /* 0x000fce00078e000f */
[----:B------:R-:W-:Y:S05]  /*05d0*/  @!P0 BRA `(.L_x_13) ;  /* 0x0000000000208947 */ /* 0x000fea0003800000 */
[CC--:B------:R-:W-:Y:S02]  /*05e0*/  ISETP.LT.U32.AND P1, PT, R12.reuse, R16.reuse, PT ;  /* 0x000000100c00720c */ /* 0x0c0fe40003f21070 */
[CC--:B------:R-:W-:Y:S02]  /*05f0*/  ISETP.GE.U32.AND P0, PT, R12.reuse, R16.reuse, PT ;  /* 0x000000100c00720c */ /* 0x0c0fe40003f06070 */
[CC--:B------:R-:W-:Y:S02]  /*0600*/  ISETP.LT.AND.EX P1, PT, R13.reuse, R17.reuse, PT, P1 ;  /* 0x000000110d00720c */ /* 0x0c0fe40003f21310 */
[CC--:B------:R-:W-:Y:S02]  /*0610*/  ISETP.GE.AND.EX P0, PT, R13.reuse, R17.reuse, PT, P0 ;  /* 0x000000110d00720c */ /* 0x0c0fe40003f06300 */
[----:B------:R-:W-:Y:S02]  /*0620*/  SEL R23, R12, R16, P1 ;  /* 0x000000100c177207 */ /* 0x000fe40000800000 */
[----:B------:R-:W-:-:S02]  /*0630*/  SEL R25, R13, R17, P1 ;  /* 0x000000110d197207 */ /* 0x000fc40000800000 */
[----:B------:R-:W-:Y:S02]  /*0640*/  FSEL R2, R14, R10, !P0 ;  /* 0x0000000a0e027208 */ /* 0x000fe40004000000 */
[----:B------:R-:W-:-:S07]  /*0650*/  FSEL R3, R15, R11, !P0 ;  /* 0x0000000b0f037208 */ /* 0x000fce0004000000 */
.L_x_13:
[----:B------:R-:W-:Y:S05]  /*0660*/  BSYNC.RECONVERGENT B2 ;  /* 0x0000000000027941 */ /* 0x000fea0003800200 */
.L_x_12:
[----:B------:R0:W5:Y:S04]  /*0670*/  LDG.E.64.CONSTANT R14, desc[UR10][R20.64+0x2000] ;  /* 0x0020000a140e7981 */ /* 0x000168000c1e9b00 */
[----:B------:R0:W5:Y:S04]  /*0680*/  LDG.E.64.CONSTANT R12, desc[UR10][R20.64+0x2008] ;  /* 0x0020080a140c7981 */ /* 0x000168000c1e9b00 */
[----:B------:R0:W5:Y:S04]  /*0690*/  LDG.E.64.CONSTANT R10, desc[UR10][R20.64+0x3000] ;  /* 0x0030000a140a7981 */ /* 0x000168000c1e9b00 */
[----:B------:R0:W5:Y:S02]  /*06a0*/  LDG.E.64.CONSTANT R16, desc[UR10][R20.64+0x3008] ;  /* 0x0030080a14107981 */ /* 0x000164000c1e9b00 */
[----:B-----5:R-:W-:Y:S01]  /*06b0*/  DSETP.GEU.AND P0, PT, |R2|, |R6|, PT ;  /* 0x400000060200722a */ /* 0x020fe20003f0e200 */
[----:B------:R-:W-:Y:S01]  /*06c0*/  BSSY.RECONVERGENT B2, `(.L_x_14) ;  /* 0x0000014000027945 */ /* 0x000fe20003800200 */
[----:B------:R-:W-:-:S02]  /*06d0*/  IMAD.MOV.U32 R26, RZ, RZ, R6 ;  /* 0x000000ffff1a7224 */ /* 0x000fc400078e0006 */
[----:B------:R-:W-:Y:S02]  /*06e0*/  IMAD.MOV.U32 R27, RZ, RZ, R7 ;  /* 0x000000ffff1b7224 */ /* 0x000fe400078e0007 */
[----:B------:R-:W-:Y:S02]  /*06f0*/  IMAD.MOV.U32 R29, RZ, RZ, R4 ;  /* 0x000000ffff1d7224 */ /* 0x000fe400078e0004 */
[----:B------:R-:W-:-:S06]  /*0700*/  IMAD.MOV.U32 R18, RZ, RZ, R5 ;  /* 0x000000ffff127224 */ /* 0x000fcc00078e0005 */
[----:B0-----:R-:W-:Y:S05]  /*0710*/  @!P0 BRA `(.L_x_15) ;  /* 0x0000000000388947 */ /* 0x001fea0003800000 */
        /* <DEDUP_REMOVED lines=14> */
.L_x_15:
[----:B------:R-:W-:Y:S05]  /*0800*/  BSYNC.RECONVERGENT B2 ;  /* 0x0000000000027941 */ /* 0x000fea0003800200 */
.L_x_14:
[----:B------:R-:W-:Y:S01]  /*0810*/  DSETP.GEU.AND P0, PT, |R26|, |R14|, PT ;  /* 0x4000000e1a00722a */ /* 0x000fe20003f0e200 */
[----:B------:R-:W-:Y:S01]  /*0820*/  BSSY.RECONVERGENT B2, `(.L_x_16) ;  /* 0x0000014000027945 */ /* 0x000fe20003800200 */
[----:B------:R-:W-:Y:S02]  /*0830*/  IMAD.MOV.U32 R2, RZ, RZ, R14 ;  /* 0x000000ffff027224 */ /* 0x000fe400078e000e */
[----:B------:R-:W-:Y:S02]  /*0840*/  IMAD.MOV.U32 R3, RZ, RZ, R15 ;  /* 0x000000ffff037224 */ /* 0x000fe400078e000f */
[----:B------:R-:W-:Y:S02]  /*0850*/  IMAD.MOV.U32 R5, RZ, RZ, R12 ;  /* 0x000000ffff057224 */ /* 0x000fe400078e000c */
[----:B------:R-:W-:-:S06]  /*0860*/  IMAD.MOV.U32 R7, RZ, RZ, R13 ;  /* 0x000000ffff077224 */ /* 0x000fcc00078e000d */
        /* <DEDUP_REMOVED lines=15> */
.L_x_17:
[----:B------:R-:W-:Y:S05]  /*0960*/  BSYNC.RECONVERGENT B2 ;  /* 0x0000000000027941 */ /* 0x000fea0003800200 */
.L_x_16:
        /* <DEDUP_REMOVED lines=21> */
.L_x_19:
[----:B------:R-:W-:Y:S05]  /*0ac0*/  BSYNC.RECONVERGENT B2 ;  /* 0x0000000000027941 */ /* 0x000fea0003800200 */
.L_x_18:
[----:B------:R-:W-:-:S05]  /*0ad0*/  VIADD R19, R19, 0x400 ;  /* 0x0000040013137836 */ /* 0x000fca0000000000 */
[----:B------:R-:W-:-:S13]  /*0ae0*/  ISETP.GE.AND P0, PT, R19, UR4, PT ;  /* 0x0000000413007c0c */ /* 0x000fda000bf06270 */
[----:B------:R-:W-:Y:S05]  /*0af0*/  @!P0 BRA `(.L_x_20) ;  /* 0xfffffff800708947 */ /* 0x000fea000383ffff */
.L_x_6:
[----:B------:R-:W-:Y:S05]  /*0b00*/  BSYNC.RECONVERGENT B1 ;  /* 0x0000000000017941 */ /* 0x000fea0003800200 */
.L_x_5:
[----:B------:R-:W2:Y:S02]  /*0b10*/  LDCU UR6, c[0x0][0x390] ;  /* 0x00007200ff0677ac */ /* 0x000ea40008000800 */
[----:B--2---:R-:W-:-:S09]  /*0b20*/  UISETP.GE.AND UP0, UPT, UR6, 0x100, UPT ;  /* 0x000001000600788c */ /* 0x004fd2000bf06270 */
[----:B------:R-:W-:Y:S05]  /*0b30*/  BRA.U !UP0, `(.L_x_21) ;  /* 0x0000001508507547 */ /* 0x000fea000b800000 */
[----:B0-----:R-:W0:Y:S01]  /*0b40*/  S2R R9, SR_LANEID ;  /* 0x0000000000097919 */ /* 0x001e220000000000 */
[----:B------:R-:W-:Y:S01]  /*0b50*/  BSSY.RECONVERGENT B1, `(.L_x_22) ;  /* 0x000001f000017945 */ /* 0x000fe20003800200 */
[----:B-----5:R-:W-:Y:S01]  /*0b60*/  IMAD.MOV.U32 R11, RZ, RZ, R12 ;  /* 0x000000ffff0b7224 */ /* 0x020fe200078e000c */
[----:B------:R2:W3:Y:S01]  /*0b70*/  SHFL.DOWN PT, R4, R14, 0x1, 0x1f ;  /* 0x08201f000e047f89 */ /* 0x0004e200000e0000 */
[----:B------:R-:W-:Y:S02]  /*0b80*/  IMAD.MOV.U32 R16, RZ, RZ, R13 ;  /* 0x000000ffff107224 */ /* 0x000fe400078e000d */
[----:B-1----:R-:W-:Y:S01]  /*0b90*/  IMAD.MOV.U32 R2, RZ, RZ, R14 ;  /* 0x000000ffff027224 */ /* 0x002fe200078e000e */
[----:B------:R2:W1:Y:S01]  /*0ba0*/  SHFL.DOWN PT, R5, R15, 0x1, 0x1f ;  /* 0x08201f000f057f89 */ /* 0x00046200000e0000 */
[----:B------:R-:W-:-:S03]  /*0bb0*/  IMAD.MOV.U32 R3, RZ, RZ, R15 ;  /* 0x000000ffff037224 */ /* 0x000fc600078e000f */
[----:B------:R2:W4:Y:S04]  /*0bc0*/  SHFL.DOWN PT, R7, R12, 0x1, 0x1f ;  /* 0x08201f000c077f89 */ /* 0x00052800000e0000 */
[----:B------:R2:W1:Y:S01]  /*0bd0*/  SHFL.DOWN PT, R17, R13, 0x1, 0x1f ;  /* 0x08201f000d117f89 */ /* 0x00046200000e0000 */
[----:B0-----:R-:W-:-:S13]  /*0be0*/  ISETP.GT.AND P0, PT, R9, 0x1e, PT ;  /* 0x0000001e0900780c */ /* 0x001fda0003f04270 */
[----:B-1234-:R-:W-:Y:S05]  /*0bf0*/  @P0 BRA `(.L_x_23) ;  /* 0x0000000000500947 */ /* 0x01efea0003800000 */
[----:B------:R-:W-:Y:S01]  /*0c00*/  DSETP.GEU.AND P0, PT, |R14|, |R4|, PT ;  /* 0x400000040e00722a */ /* 0x000fe20003f0e200 */
[----:B------:R-:W-:Y:S02]  /*0c10*/  IMAD.MOV.U32 R11, RZ, RZ, R7 ;  /* 0x000000ffff0b7224 */ /* 0x000fe400078e0007 */
[----:B------:R-:W-:Y:S02]  /*0c20*/  IMAD.MOV.U32 R16, RZ, RZ, R17 ;  /* 0x000000ffff107224 */ /* 0x000fe400078e0011 */
        /* <DEDUP_REMOVED lines=9> */
[CC--:B------:R-:W-:Y:S02]  /*0cc0*/  ISETP.LT.U32.AND P1, PT, R12.reuse, R7.reuse, PT ;  /* 0x000000070c00720c */ /* 0x0c0fe40003f21070 */
[C---:B------:R-:W-:Y:S02]  /*0cd0*/  ISETP.GE.U32.AND P0, PT, R12.reuse, R7, PT ;  /* 0x000000070c00720c */ /* 0x040fe40003f06070 */
[CC--:B------:R-:W-:Y:S02]  /*0ce0*/  ISETP.LT.AND.EX P1, PT, R13.reuse, R17.reuse, PT, P1 ;  /* 0x000000110d00720c */ /* 0x0c0fe40003f21310 */
[C---:B------:R-:W-:Y:S02]  /*0cf0*/  ISETP.GE.AND.EX P0, PT, R13.reuse, R17, PT, P0 ;  /* 0x000000110d00720c */ /* 0x040fe40003f06300 */
[----:B------:R-:W-:Y:S02]  /*0d00*/  SEL R11, R12, R7, P1 ;  /* 0x000000070c0b7207 */ /* 0x000fe40000800000 */
[----:B------:R-:W-:-:S02]  /*0d10*/  SEL R16, R13, R17, P1 ;  /* 0x000000110d107207 */ /* 0x000fc40000800000 */
[----:B------:R-:W-:Y:S02]  /*0d20*/  FSEL R2, R14, R4, !P0 ;  /* 0x000000040e027208 */ /* 0x000fe40004000000 */
[----:B------:R-:W-:-:S07]  /*0d30*/  FSEL R3, R15, R5, !P0 ;  /* 0x000000050f037208 */ /* 0x000fce0004000000 */
.L_x_23:
[----:B------:R-:W-:Y:S05]  /*0d40*/  BSYNC.RECONVERGENT B1 ;  /* 0x0000000000017941 */ /* 0x000fea0003800200 */
.L_x_22:
[----:B------:R-:W-:Y:S01]  /*0d50*/  ISETP.GT.AND P0, PT, R9, 0x1d, PT ;  /* 0x0000001d0900780c */ /* 0x000fe20003f04270 */
[----:B------:R0:W1:Y:S01]  /*0d60*/  SHFL.DOWN PT, R6, R2, 0x2, 0x1f ;  /* 0x08401f0002067f89 */ /* 0x00006200000e0000 */
[----:B------:R-:W-:Y:S01]  /*0d70*/  BSSY.RECONVERGENT B1, `(.L_x_24) ;  /* 0x000001d000017945 */ /* 0x000fe20003800200 */
[----:B------:R-:W-:Y:S02]  /*0d80*/  IMAD.MOV.U32 R8, RZ, RZ, R11 ;  /* 0x000000ffff087224 */ /* 0x000fe400078e000b */
[----:B------:R0:W2:Y:S01]  /*0d90*/  SHFL.DOWN PT, R7, R3, 0x2, 0x1f ;  /* 0x08401f0003077f89 */ /* 0x0000a200000e0000 */
[----:B------:R-:W-:Y:S02]  /*0da0*/  IMAD.MOV.U32 R10, RZ, RZ, R16 ;  /* 0x000000ffff0a7224 */ /* 0x000fe400078e0010 */
[----:B------:R-:W-:Y:S01]  /*0db0*/  IMAD.MOV.U32 R4, RZ, RZ, R2 ;  /* 0x000000ffff047224 */ /* 0x000fe200078e0002 */
[----:B------:R0:W3:Y:S01]  /*0dc0*/  SHFL.DOWN PT, R12, R11, 0x2, 0x1f ;  /* 0x08401f000b0c7f89 */ /* 0x0000e200000e0000 */
[----:B------:R-:W-:-:S03]  /*0dd0*/  IMAD.MOV.U32 R5, RZ, RZ, R3 ;  /* 0x000000ffff057224 */ /* 0x000fc600078e0003 */
[----:B------:R0:W4:Y:S01]  /*0de0*/  SHFL.DOWN PT, R13, R16, 0x2, 0x1f ;  /* 0x08401f00100d7f89 */ /* 0x00012200000e0000 */
[----:B------:R-:W-:Y:S05]  /*0df0*/  @P0 BRA `(.L_x_25) ;  /* 0x0000000000500947 */ /* 0x000fea0003800000 */
[----:B-12---:R-:W-:Y:S01]  /*0e00*/  DSETP.GEU.AND P0, PT, |R2|, |R6|, PT ;  /* 0x400000060200722a */ /* 0x006fe20003f0e200 */
[----:B---3--:R-:W-:Y:S02]  /*0e10*/  IMAD.MOV.U32 R8, RZ, RZ, R12 ;  /* 0x000000ffff087224 */ /* 0x008fe400078e000c */
[----:B----4-:R-:W-:Y:S02]  /*0e20*/  IMAD.MOV.U32 R10, RZ, RZ, R13 ;  /* 0x000000ffff0a7224 */ /* 0x010fe400078e000d */
        /* <DEDUP_REMOVED lines=17> */
.L_x_25:
[----:B------:R-:W-:Y:S05]  /*0f40*/  BSYNC.RECONVERGENT B1 ;  /* 0x0000000000017941 */ /* 0x000fea0003800200 */
.L_x_24:
[----:B------:R-:W-:Y:S01]  /*0f50*/  ISETP.GT.AND P0, PT, R9, 0x1b, PT ;  /* 0x0000001b0900780c */ /* 0x000fe20003f04270 */
[----:B-1----:R1:W1:Y:S01]  /*0f60*/  SHFL.DOWN PT, R6, R4, 0x4, 0x1f ;  /* 0x08801f0004067f89 */ /* 0x00226200000e0000 */
[----:B------:R-:W-:Y:S01]  /*0f70*/  BSSY.RECONVERGENT B1, `(.L_x_26) ;  /* 0x000001d000017945 */ /* 0x000fe20003800200 */
[----:B0-----:R-:W-:Y:S02]  /*0f80*/  IMAD.MOV.U32 R11, RZ, RZ, R8 ;  /* 0x000000ffff0b7224 */ /* 0x001fe400078e0008 */
[----:B--2---:R0:W2:Y:S01]  /*0f90*/  SHFL.DOWN PT, R7, R5, 0x4, 0x1f ;  /* 0x08801f0005077f89 */ /* 0x0040a200000e0000 */
[----:B---3--:R-:W-:Y:S02]  /*0fa0*/  IMAD.MOV.U32 R12, RZ, RZ, R10 ;  /* 0x000000ffff0c7224 */ /* 0x008fe400078e000a */
[----:B------:R-:W-:Y:S01]  /*0fb0*/  IMAD.MOV.U32 R2, RZ, RZ, R4 ;  /* 0x000000ffff027224 */ /* 0x000fe200078e0004 */
[----:B----4-:R0:W3:Y:S01]  /*0fc0*/  SHFL.DOWN PT, R13, R8, 0x4, 0x1f ;  /* 0x08801f00080d7f89 */ /* 0x0100e200000e0000 */
        /* <DEDUP_REMOVED lines=23> */
.L_x_27:
[----:B------:R-:W-:Y:S05]  /*1140*/  BSYNC.RECONVERGENT B1 ;  /* 0x0000000000017941 */ /* 0x000fea0003800200 */
.L_x_26:
[----:B------:R-:W-:Y:S01]  /*1150*/  ISETP.GT.AND P0, PT, R9, 0x17, PT ;  /* 0x000000170900780c */ /* 0x000fe20003f04270 */
[----:B-1----:R1:W1:Y:S01]  /*1160*/  SHFL.DOWN PT, R6, R2, 0x8, 0x1f ;  /* 0x09001f0002067f89 */ /* 0x00226200000e0000 */
[----:B------:R-:W-:Y:S01]  /*1170*/  BSSY.RECONVERGENT B1, `(.L_x_28) ;  /* 0x000001d000017945 */ /* 0x000fe20003800200 */
[----:B0-----:R-:W-:Y:S02]  /*1180*/  IMAD.MOV.U32 R8, RZ, RZ, R11 ;  /* 0x000000ffff087224 */ /* 0x001fe400078e000b */
[----:B--2---:R0:W2:Y:S01]  /*1190*/  SHFL.DOWN PT, R7, R3, 0x8, 0x1f ;  /* 0x09001f0003077f89 */ /* 0x0040a200000e0000 */
[----:B------:R-:W-:Y:S02]  /*11a0*/  IMAD.MOV.U32 R10, RZ, RZ, R12 ;  /* 0x000000ffff0a7224 */ /* 0x000fe400078e000c */
[----:B------:R-:W-:Y:S01]  /*11b0*/  IMAD.MOV.U32 R4, RZ, RZ, R2 ;  /* 0x000000ffff047224 */ /* 0x000fe200078e0002 */
[----:B------:R0:W0:Y:S01]  /*11c0*/  SHFL.DOWN PT, R14, R11, 0x8, 0x1f ;  /* 0x09001f000b0e7f89 */ /* 0x00002200000e0000 */
[----:B------:R-:W-:-:S03]  /*11d0*/  IMAD.MOV.U32 R5, RZ, RZ, R3 ;  /* 0x000000ffff057224 */ /* 0x000fc600078e0003 */
[----:B---3--:R3:W0:Y:S01]  /*11e0*/  SHFL.DOWN PT, R13, R12, 0x8, 0x1f ;  /* 0x09001f000c0d7f89 */ /* 0x00862200000e0000 */
[----:B------:R-:W-:Y:S05]  /*11f0*/  @P0 BRA `(.L_x_29) ;  /* 0x0000000000500947 */ /* 0x000fea0003800000 */
[----:B-12---:R-:W-:Y:S01]  /*1200*/  DSETP.GEU.AND P0, PT, |R2|, |R6|, PT ;  /* 0x400000060200722a */ /* 0x006fe20003f0e200 */
[----:B0-----:R-:W-:Y:S02]  /*1210*/  IMAD.MOV.U32 R8, RZ, RZ, R14 ;  /* 0x000000ffff087224 */ /* 0x001fe400078e000e */
        /* <DEDUP_REMOVED lines=18> */
.L_x_29:
[----:B------:R-:W-:Y:S05]  /*1340*/  BSYNC.RECONVERGENT B1 ;  /* 0x0000000000017941 */ /* 0x000fea0003800200 */
.L_x_28:
[----:B------:R-:W-:Y:S01]  /*1350*/  ISETP.GT.AND P0, PT, R9, 0xf, PT ;  /* 0x0000000f0900780c */ /* 0x000fe20003f04270 */
[----:B-1----:R1:W1:Y:S01]  /*1360*/  SHFL.DOWN PT, R6, R4, 0x10, 0x1f ;  /* 0x0a001f0004067f89 */ /* 0x00226200000e0000 */
[----:B------:R-:W-:Y:S01]  /*1370*/  BSSY.RECONVERGENT B1, `(.L_x_30) ;  /* 0x000001d000017945 */ /* 0x000fe20003800200 */
[----:B0-----:R-:W-:Y:S02]  /*1380*/  IMAD.MOV.U32 R14, RZ, RZ, R8 ;  /* 0x000000ffff0e7224 */ /* 0x001fe400078e0008 */
[----:B--2---:R0:W2:Y:S01]  /*1390*/  SHFL.DOWN PT, R7, R5, 0x10, 0x1f ;  /* 0x0a001f0005077f89 */ /* 0x0040a200000e0000 */
[----:B----4-:R-:W-:Y:S02]  /*13a0*/  IMAD.MOV.U32 R15, RZ, RZ, R10 ;  /* 0x000000ffff0f7224 */ /* 0x010fe400078e000a */
[----:B------:R-:W-:Y:S01]  /*13b0*/  IMAD.MOV.U32 R2, RZ, RZ, R4 ;  /* 0x000000ffff027224 */ /* 0x000fe200078e0004 */
[----:B------:R0:W4:Y:S01]  /*13c0*/  SHFL.DOWN PT, R11, R8, 0x10, 0x1f ;  /* 0x0a001f00080b7f89 */ /* 0x00012200000e0000 */
[----:B------:R-:W-:-:S03]  /*13d0*/  IMAD.MOV.U32 R3, RZ, RZ, R5 ;  /* 0x000000ffff037224 */ /* 0x000fc600078e0005 */
[----:B------:R0:W0:Y:S01]  /*13e0*/  SHFL.DOWN PT, R13, R10, 0x10, 0x1f ;  /* 0x0a001f000a0d7f89 */ /* 0x00002200000e0000 */
[----:B------:R-:W-:Y:S05]  /*13f0*/  @P0 BRA `(.L_x_31) ;  /* 0x0000000000500947 */ /* 0x000fea0003800000 */
[----:B-12---:R-:W-:Y:S01]  /*1400*/  DSETP.GEU.AND P0, PT, |R4|, |R6|, PT ;  /* 0x400000060400722a */ /* 0x006fe20003f0e200 */
[----:B----4-:R-:W-:Y:S02]  /*1410*/  IMAD.MOV.U32 R14, RZ, RZ, R11 ;  /* 0x000000ffff0e7224 */ /* 0x010fe400078e000b */
[----:B0-----:R-:W-:Y:S02]  /*1420*/  IMAD.MOV.U32 R15, RZ, RZ, R13 ;  /* 0x000000ffff0f7224 */ /* 0x001fe400078e000d */
        /* <DEDUP_REMOVED lines=17> */
.L_x_31:
[----:B------:R-:W-:Y:S05]  /*1540*/  BSYNC.RECONVERGENT B1 ;  /* 0x0000000000017941 */ /* 0x000fea0003800200 */
.L_x_30:
[----:B------:R-:W-:Y:S01]  /*1550*/  ISETP.NE.AND P0, PT, R9, RZ, PT ;  /* 0x000000ff0900720c */ /* 0x000fe20003f05270 */
[----:B------:R-:W-:-:S12]  /*1560*/  BSSY.RECONVERGENT B1, `(.L_x_32) ;  /* 0x000000a000017945 */ /* 0x000fd80003800200 */
[----:B------:R-:W-:Y:S05]  /*1570*/  @P0 BRA `(.L_x_33) ;  /* 0x0000000000200947 */ /* 0x000fea0003800000 */
[----:B-1----:R-:W1:Y:S01]  /*1580*/  S2R R6, SR_CgaCtaId ;  /* 0x0000000000067919 */ /* 0x002e620000008800 */
[----:B0-----:R-:W-:Y:S02]  /*1590*/  MOV R5, 0x400 ;  /* 0x0000040000057802 */ /* 0x001fe40000000f00 */
[----:B------:R-:W-:-:S04]  /*15a0*/  SHF.R.U32.HI R4, RZ, 0x1, R0 ;  /* 0x00000001ff047819 */ /* 0x000fc80000011600 */
[----:B------:R-:W-:Y:S02]  /*15b0*/  LOP3.LUT R4, R4, 0x1f0, RZ, 0xc0, !PT ;  /* 0x000001f004047812 */ /* 0x000fe400078ec0ff */
[----:B-1----:R-:W-:-:S05]  /*15c0*/  LEA R5, R6, R5, 0x18 ;  /* 0x0000000506057211 */ /* 0x002fca00078ec0ff */
[----:B------:R-:W-:-:S05]  /*15d0*/  IMAD.IADD R5, R4, 0x1, R5 ;  /* 0x0000000104057824 */ /* 0x000fca00078e0205 */
[----:B------:R0:W-:Y:S04]  /*15e0*/  STS.64 [R5+0x10], R14 ;  /* 0x0000100e05007388 */ /* 0x0001e80000000a00 */
[----:B------:R0:W-:Y:S02]  /*15f0*/  STS.64 [R5+0x8], R2 ;  /* 0x0000080205007388 */ /* 0x0001e40000000a00 */
.L_x_33:
[----:B------:R-:W-:Y:S05]  /*1600*/  BSYNC.RECONVERGENT B1 ;  /* 0x0000000000017941 */ /* 0x000fea0003800200 */
.L_x_32:
[----:B------:R-:W-:Y:S01]  /*1610*/  BAR.SYNC.DEFER_BLOCKING 0x0 ;  /* 0x0000000000007b1d */ /* 0x000fe20000010000 */
[----:B------:R-:W-:-:S13]  /*1620*/  ISETP.NE.AND P1, PT, R0, RZ, PT ;  /* 0x000000ff0000720c */ /* 0x000fda0003f25270 */
[----:B------:R-:W-:Y:S05]  /*1630*/  @P1 BRA `(.L_x_34) ;  /* 0x0000005400881947 */ /* 0x000fea0003800000 */
[----:B0-----:R-:W0:Y:S01]  /*1640*/  S2R R5, SR_CgaCtaId ;  /* 0x0000000000057919 */ /* 0x001e220000008800 */
[----:B------:R-:W-:Y:S01]  /*1650*/  MOV R0, 0x400 ;  /* 0x0000040000007802 */ /* 0x000fe20000000f00 */
[----:B------:R-:W-:Y:S03]  /*1660*/  BSSY.RECONVERGENT B1, `(.L_x_35) ;  /* 0x000001a000017945 */ /* 0x000fe60003800200 */
[----:B0-----:R-:W-:-:S05]  /*1670*/  LEA R0, R5, R0, 0x18 ;  /* 0x0000000005007211 */ /* 0x001fca00078ec0ff */
[----:B------:R-:W0:Y:S04]  /*1680*/  LDS.64 R16, [R0+0x18] ;  /* 0x0000180000107984 */ /* 0x000e280000000a00 */
[----:B-12---:R-:W1:Y:S04]  /*1690*/  LDS.128 R4, [R0+0x20] ;  /* 0x0000200000047984 */ /* 0x006e680000000c00 */
[----:B---3--:R2:W3:Y:S04]  /*16a0*/  LDS.64 R12, [R0+0x80] ;  /* 0x00008000000c7984 */ /* 0x0084e80000000a00 */
[----:B----4-:R2:W4:Y:S01]  /*16b0*/  LDS.128 R8, [R0+0x30] ;  /* 0x0000300000087984 */ /* 0x0105220000000c00 */
[----:B0-----:R-:W-:Y:S01]  /*16c0*/  DSETP.GEU.AND P0, PT, |R2|, |R16|, PT ;  /* 0x400000100200722a */ /* 0x001fe20003f0e200 */
[----:B------:R-:W-:-:S02]  /*16d0*/  IMAD.MOV.U32 R24, RZ, RZ, R16 ;  /* 0x000000ffff187224 */ /* 0x000fc400078e0010 */
[----:B------:R-:W-:Y:S02]  /*16e0*/  IMAD.MOV.U32 R25, RZ, RZ, R17 ;  /* 0x000000ffff197224 */ /* 0x000fe400078e0011 */
[----:B-1----:R-:W-:Y:S02]  /*16f0*/  IMAD.MOV.U32 R26, RZ, RZ, R4 ;  /* 0x000000ffff1a7224 */ /* 0x002fe400078e0004 */
[----:B------:R-:W-:-:S07]  /*1700*/  IMAD.MOV.U32 R27, RZ, RZ, R5 ;  /* 0x000000ffff1b7224 */ /* 0x000fce00078e0005 */
[----:B--234-:R-:W-:Y:S05]  /*1710*/  @!P0 BRA `(.L_x_36) ;  /* 0x0000000000388947 */ /* 0x01cfea0003800000 */
        /* <DEDUP_REMOVED lines=14> */
.L_x_36:
[----:B------:R-:W-:Y:S05]  /*1800*/  BSYNC.RECONVERGENT B1 ;  /* 0x0000000000017941 */ /* 0x000fea0003800200 */
.L_x_35:
[----:B------:R0:W1:Y:S01]  /*1810*/  LDS.128 R16, [R0+0x40] ;  /* 0x0000400000107984 */ /* 0x0000620000000c00 */
[----:B------:R-:W-:Y:S01]  /*1820*/  DSETP.GEU.AND P0, PT, |R24|, |R6|, PT ;  /* 0x400000061800722a */ /* 0x000fe20003f0e200 */
[----:B------:R-:W-:Y:S01]  /*1830*/  BSSY.RECONVERGENT B1, `(.L_x_37) ;  /* 0x0000015000017945 */ /* 0x000fe20003800200 */
[----:B------:R-:W-:Y:S01]  /*1840*/  IMAD.MOV.U32 R4, RZ, RZ, R6 ;  /* 0x000000ffff047224 */ /* 0x000fe200078e0006 */
[----:B------:R0:W2:Y:S01]  /*1850*/  LDS.128 R20, [R0+0x50] ;  /* 0x0000500000147984 */ /* 0x0000a20000000c00 */
        /* <DEDUP_REMOVED lines=18> */
.L_x_38:
[----:B------:R-:W-:Y:S05]  /*1980*/  BSYNC.RECONVERGENT B1 ;  /* 0x0000000000017941 */ /* 0x000fea0003800200 */
.L_x_37:
[----:B------:R-:W-:Y:S01]  /*1990*/  DSETP.GEU.AND P0, PT, |R4|, |R10|, PT ;  /* 0x4000000a0400722a */ /* 0x000fe20003f0e200 */
[----:B------:R-:W-:Y:S01]  /*19a0*/  BSSY.RECONVERGENT B1, `(.L_x_39) ;  /* 0x0000014000017945 */ /* 0x000fe20003800200 */
[----:B------:R-:W-:Y:S02]  /*19b0*/  IMAD.MOV.U32 R2, RZ, RZ, R10 ;  /* 0x000000ffff027224 */ /* 0x000fe400078e000a */
[----:B------:R-:W-:Y:S02]  /*19c0*/  IMAD.MOV.U32 R3, RZ, RZ, R11 ;  /* 0x000000ffff037224 */ /* 0x000fe400078e000b */
[----:B-1----:R-:W-:Y:S02]  /*19d0*/  IMAD.MOV.U32 R27, RZ, RZ, R16 ;  /* 0x000000ffff1b7224 */ /* 0x002fe400078e0010 */
        /* <DEDUP_REMOVED lines=16> */
.L_x_40:
[----:B------:R-:W-:Y:S05]  /*1ae0*/  BSYNC.RECONVERGENT B1 ;  /* 0x0000000000017941 */ /* 0x000fea0003800200 */
.L_x_39:
[----:B------:R0:W1:Y:S01]  /*1af0*/  LDS.128 R8, [R0+0x60] ;  /* 0x0000600000087984 */ /* 0x0000620000000c00 */
[----:B------:R-:W-:Y:S01]  /*1b00*/  DSETP.GEU.AND P0, PT, |R2|, |R18|, PT ;  /* 0x400000120200722a */ /* 0x000fe20003f0e200 */
[----:B------:R-:W-:Y:S01]  /*1b10*/  BSSY.RECONVERGENT B1, `(.L_x_41) ;  /* 0x0000015000017945 */ /* 0x000fe20003800200 */
[----:B------:R-:W-:Y:S01]  /*1b20*/  IMAD.MOV.U32 R14, RZ, RZ, R18 ;  /* 0x000000ffff0e7224 */ /* 0x000fe200078e0012 */
[----:B------:R0:W3:Y:S01]  /*1b30*/  LDS.128 R4, [R0+0x70] ;  /* 0x0000700000047984 */ /* 0x0000e20000000c00 */
[----:B------:R-:W-:Y:S02]  /*1b40*/  IMAD.MOV.U32 R15, RZ, RZ, R19 ;  /* 0x000000ffff0f7224 */ /* 0x000fe400078e0013 */
[----:B--2---:R-:W-:Y:S02]  /*1b50*/  IMAD.MOV.U32 R17, RZ, RZ, R20 ;  /* 0x000000ffff117224 */ /* 0x004fe400078e0014 */
        /* <DEDUP_REMOVED lines=16> */
.L_x_42:
[----:B------:R-:W-:Y:S05]  /*1c60*/  BSYNC.RECONVERGENT B1 ;  /* 0x0000000000017941 */ /* 0x000fea0003800200 */
.L_x_41:
        /* <DEDUP_REMOVED lines=21> */
.L_x_44:
[----:B------:R-:W-:Y:S05]  /*1dc0*/  BSYNC.RECONVERGENT B1 ;  /* 0x0000000000017941 */ /* 0x000fea0003800200 */
.L_x_43:
[----:B------:R-:W-:Y:S01]  /*1dd0*/  DSETP.GEU.AND P0, PT, |R2|, |R10|, PT ;  /* 0x4000000a0200722a */ /* 0x000fe20003f0e200 */
[----:B------:R-:W-:Y:S01]  /*1de0*/  BSSY.RECONVERGENT B1, `(.L_x_45) ;  /* 0x0000014000017945 */ /* 0x000fe20003800200 */
[----:B------:R-:W-:Y:S02]  /*1df0*/  IMAD.MOV.U32 R8, RZ, RZ, R10 ;  /* 0x000000ffff087224 */ /* 0x000fe400078e000a */
[----:B------:R-:W-:Y:S02]  /*1e00*/  IMAD.MOV.U32 R9, RZ, RZ, R11 ;  /* 0x000000ffff097224 */ /* 0x000fe400078e000b */
[----:B---3--:R-:W-:Y:S02]  /*1e10*/  IMAD.MOV.U32 R17, RZ, RZ, R4 ;  /* 0x000000ffff117224 */ /* 0x008fe400078e0004 */
        /* <DEDUP_REMOVED lines=16> */
.L_x_46:
[----:B------:R-:W-:Y:S05]  /*1f20*/  BSYNC.RECONVERGENT B1 ;  /* 0x0000000000017941 */ /* 0x000fea0003800200 */
.L_x_45:
        /* <DEDUP_REMOVED lines=19> */
[----:B------:R-:W-:Y:S01]  /*2060*/  SEL R15, R0, R13, P2 ;  /* 0x0000000d000f7207 */ /* 0x000fe20001000000 */
[----:B------:R-:W-:Y:S06]  /*2070*/  BRA `(.L_x_34) ;  /* 0x0000004800f87947 */ /* 0x000fec0003800000 */
.L_x_21:
[----:B------:R-:W2:Y:S01]  /*2080*/  S2R R4, SR_LANEID ;  /* 0x0000000000047919 */ /* 0x000ea20000000000 */
[----:B-1----:R-:W-:Y:S01]  /*2090*/  LOP3.LUT R2, R0, 0x3e0, RZ, 0xc0, !PT ;  /* 0x000003e000027812 */ /* 0x002fe200078ec0ff */
[----:B------:R-:W-:Y:S01]  /*20a0*/  BSSY.RECONVERGENT B1, `(.L_x_47) ;  /* 0x0000024000017945 */ /* 0x000fe20003800200 */
[----:B-----5:R-:W-:Y:S02]  /*20b0*/  IMAD.MOV.U32 R16, RZ, RZ, R12 ;  /* 0x000000ffff107224 */ /* 0x020fe400078e000c */
[----:B------:R-:W-:Y:S02]  /*20c0*/  IMAD.MOV.U32 R18, RZ, RZ, R13 ;  /* 0x000000ffff127224 */ /* 0x000fe400078e000d */
[----:B------:R-:W-:Y:S01]  /*20d0*/  VIADD R3, R2, 0x20 ;  /* 0x0000002002037836 */ /* 0x000fe20000000000 */
[----:B------:R-:W-:-:S04]  /*20e0*/  LOP3.LUT R2, RZ, R2, RZ, 0x33, !PT ;  /* 0x00000002ff027212 */ /* 0x000fc800078e33ff */
[----:B------:R-:W-:Y:S01]  /*20f0*/  ISETP.GT.AND P0, PT, R3, UR6, PT ;  /* 0x0000000603007c0c */ /* 0x000fe2000bf04270 */
[----:B------:R-:W-:Y:S02]  /*2100*/  VIADD R2, R2, UR6 ;  /* 0x0000000602027c36 */ /* 0x000fe40008000000 */
[----:B------:R-:W-:-:S03]  /*2110*/  IMAD.MOV.U32 R3, RZ, RZ, R15 ;  /* 0x000000ffff037224 */ /* 0x000fc600078e000f */
[----:B------:R-:W-:Y:S01]  /*2120*/  SEL R5, R2, 0x1f, P0 ;  /* 0x0000001f02057807 */ /* 0x000fe20000000000 */
[----:B------:R-:W-:-:S04]  /*2130*/  IMAD.MOV.U32 R2, RZ, RZ, R14 ;  /* 0x000000ffff027224 */ /* 0x000fc800078e000e */
[----:B------:R1:W3:Y:S04]  /*2140*/  SHFL.DOWN PT, R6, R14, 0x1, R5 ;  /* 0x082000000e067989 */ /* 0x0002e800000e0005 */
[----:B------:R1:W4:Y:S04]  /*2150*/  SHFL.DOWN PT, R7, R15, 0x1, R5 ;  /* 0x082000000f077989 */ /* 0x00032800000e0005 */
[----:B0-----:R1:W0:Y:S01]  /*2160*/  SHFL.DOWN PT, R9, R12, 0x1, R5 ;  /* 0x082000000c097989 */ /* 0x00122200000e0005 */
[----:B--2---:R-:W-:-:S03]  /*2170*/  ISETP.GE.AND P0, PT, R4, R5, PT ;  /* 0x000000050400720c */ /* 0x004fc60003f06270 */
[----:B------:R1:W2:Y:S10]  /*2180*/  SHFL.DOWN PT, R11, R13, 0x1, R5 ;  /* 0x082000000d0b7989 */ /* 0x0002b400000e0005 */
[----:B-1----:R-:W-:Y:S05]  /*2190*/  @P0 BRA `(.L_x_48) ;  /* 0x0000000000500947 */ /* 0x002fea0003800000 */
[----:B---34-:R-:W-:Y:S01]  /*21a0*/  DSETP.GEU.AND P0, PT, |R14|, |R6|, PT ;  /* 0x400000060e00722a */ /* 0x018fe20003f0e200 */
[----:B0-----:R-:W-:Y:S02]  /*21b0*/  IMAD.MOV.U32 R16, RZ, RZ, R9 ;  /* 0x000000ffff107224 */ /* 0x001fe400078e0009 */
[----:B--2---:R-:W-:Y:S02]  /*21c0*/  IMAD.MOV.U32 R18, RZ, RZ, R11 ;  /* 0x000000ffff127224 */ /* 0x004fe400078e000b */
        /* <DEDUP_REMOVED lines=17> */
.L_x_48:
[----:B------:R-:W-:Y:S05]  /*22e0*/  BSYNC.RECONVERGENT B1 ;  /* 0x0000000000017941 */ /* 0x000fea0003800200 */
.L_x_47:
[----:B---3--:R-:W-:Y:S01]  /*22f0*/  VIADD R6, R4, 0x2 ;  /* 0x0000000204067836 */ /* 0x008fe20000000000 */
[----:B------:R1:W3:Y:S01]  /*2300*/  SHFL.DOWN PT, R8, R2, 0x2, R5 ;  /* 0x0840000002087989 */ /* 0x0002e200000e0005 */
[----:B------:R-:W-:Y:S01]  /*2310*/  BSSY.RECONVERGENT B1, `(.L_x_49) ;  /* 0x000001e000017945 */ /* 0x000fe20003800200 */
[----:B------:R-:W-:Y:S02]  /*2320*/  IMAD.MOV.U32 R10, RZ, RZ, R16 ;  /* 0x000000ffff0a7224 */ /* 0x000fe400078e0010 */
[----:B------:R-:W-:Y:S01]  /*2330*/  ISETP.GT.AND P0, PT, R6, R5, PT ;  /* 0x000000050600720c */ /* 0x000fe20003f04270 */
[----:B0-----:R1:W0:Y:S01]  /*2340*/  SHFL.DOWN PT, R9, R3, 0x2, R5 ;  /* 0x0840000003097989 */ /* 0x00122200000e0005 */
[----:B------:R-:W-:Y:S02]  /*2350*/  IMAD.MOV.U32 R12, RZ, RZ, R18 ;  /* 0x000000ffff0c7224 */ /* 0x000fe400078e0012 */
[----:B------:R-:W-:Y:S01]  /*2360*/  IMAD.MOV.U32 R6, RZ, RZ, R2 ;  /* 0x000000ffff067224 */ /* 0x000fe200078e0002 */
[----:B--2---:R1:W2:Y:S01]  /*2370*/  SHFL.DOWN PT, R11, R16, 0x2, R5 ;  /* 0x08400000100b7989 */ /* 0x0042a200000e0005 */
[----:B----4-:R-:W-:-:S03]  /*2380*/  IMAD.MOV.U32 R7, RZ, RZ, R3 ;  /* 0x000000ffff077224 */ /* 0x010fc600078e0003 */
[----:B------:R1:W4:Y:S04]  /*2390*/  SHFL.DOWN PT, R13, R18, 0x2, R5 ;  /* 0x08400000120d7989 */ /* 0x00032800000e0005 */
[----:B------:R-:W-:Y:S05]  /*23a0*/  @P0 BRA `(.L_x_50) ;  /* 0x0000000000500947 */ /* 0x000fea0003800000 */
[----:B0--3--:R-:W-:Y:S01]  /*23b0*/  DSETP.GEU.AND P0, PT, |R2|, |R8|, PT ;  /* 0x400000080200722a */ /* 0x009fe20003f0e200 */
[----:B--2---:R-:W-:Y:S02]  /*23c0*/  IMAD.MOV.U32 R10, RZ, RZ, R11 ;  /* 0x000000ffff0a7224 */ /* 0x004fe400078e000b */
        /* <DEDUP_REMOVED lines=18> */
.L_x_50:
[----:B------:R-:W-:Y:S05]  /*24f0*/  BSYNC.RECONVERGENT B1 ;  /* 0x0000000000017941 */ /* 0x000fea0003800200 */
.L_x_49:
[----:B-1----:R-:W-:Y:S01]  /*2500*/  VIADD R2, R4, 0x4 ;  /* 0x0000000404027836 */ /* 0x002fe20000000000 */
[----:B---3--:R1:W3:Y:S01]  /*2510*/  SHFL.DOWN PT, R8, R6, 0x4, R5 ;  /* 0x0880000006087989 */ /* 0x0082e200000e0005 */
[----:B------:R-:W-:Y:S01]  /*2520*/  BSSY.RECONVERGENT B1, `(.L_x_51) ;  /* 0x000001e000017945 */ /* 0x000fe20003800200 */
[----:B------:R-:W-:Y:S02]  /*2530*/  IMAD.MOV.U32 R14, RZ, RZ, R10 ;  /* 0x000000ffff0e7224 */ /* 0x000fe400078e000a */
[----:B------:R-:W-:Y:S01]  /*2540*/  ISETP.GT.AND P0, PT, R2, R5, PT ;  /* 0x000000050200720c */ /* 0x000fe20003f04270 */
[----:B0-----:R1:W0:Y:S01]  /*2550*/  SHFL.DOWN PT, R9, R7, 0x4, R5 ;  /* 0x0880000007097989 */ /* 0x00122200000e0005 */
[----:B------:R-:W-:Y:S02]  /*2560*/  IMAD.MOV.U32 R16, RZ, RZ, R12 ;  /* 0x000000ffff107224 */ /* 0x000fe400078e000c */
[----:B------:R-:W-:Y:S01]  /*2570*/  IMAD.MOV.U32 R2, RZ, RZ, R6 ;  /* 0x000000ffff027224 */ /* 0x000fe200078e0006 */
[----:B--2---:R1:W2:Y:S01]  /*2580*/  SHFL.DOWN PT, R11, R10, 0x4, R5 ;  /* 0x088000000a0b7989 */ /* 0x0042a200000e0005 */
[----:B------:R-:W-:-:S03]  /*2590*/  IMAD.MOV.U32 R3, RZ, RZ, R7 ;  /* 0x000000ffff037224 */ /* 0x000fc600078e0007 */
[----:B----4-:R1:W4:Y:S04]  /*25a0*/  SHFL.DOWN PT, R13, R12, 0x4, R5 ;  /* 0x088000000c0d7989 */ /* 0x01032800000e0005 */
        /* <DEDUP_REMOVED lines=21> */
.L_x_52:
[----:B------:R-:W-:Y:S05]  /*2700*/  BSYNC.RECONVERGENT B1 ;  /* 0x0000000000017941 */ /* 0x000fea0003800200 */
.L_x_51:
        /* <DEDUP_REMOVED lines=32> */
.L_x_54:
[----:B------:R-:W-:Y:S05]  /*2910*/  BSYNC.RECONVERGENT B1 ;  /* 0x0000000000017941 */ /* 0x000fea0003800200 */
.L_x_53:
        /* <DEDUP_REMOVED lines=32> */
.L_x_56:
[----:B------:R-:W-:Y:S05]  /*2b20*/  BSYNC.RECONVERGENT B1 ;  /* 0x0000000000017941 */ /* 0x000fea0003800200 */
.L_x_55:
[----:B------:R-:W-:Y:S01]  /*2b30*/  ISETP.NE.AND P0, PT, R4, RZ, PT ;  /* 0x000000ff0400720c */ /* 0x000fe20003f05270 */
[----:B------:R-:W-:-:S12]  /*2b40*/  BSSY.RECONVERGENT B1, `(.L_x_57) ;  /* 0x000000a000017945 */ /* 0x000fd80003800200 */
[----:B------:R-:W-:Y:S05]  /*2b50*/  @P0 BRA `(.L_x_58) ;  /* 0x0000000000200947 */ /* 0x000fea0003800000 */
[----:B-1----:R-:W1:Y:S01]  /*2b60*/  S2R R6, SR_CgaCtaId ;  /* 0x0000000000067919 */ /* 0x002e620000008800 */
[----:B------:R-:W-:Y:S02]  /*2b70*/  MOV R5, 0x400 ;  /* 0x0000040000057802 */ /* 0x000fe40000000f00 */
[----:B------:R-:W-:-:S04]  /*2b80*/  SHF.R.U32.HI R4, RZ, 0x1, R0 ;  /* 0x00000001ff047819 */ /* 0x000fc80000011600 */
[----:B------:R-:W-:Y:S02]  /*2b90*/  LOP3.LUT R4, R4, 0x1f0, RZ, 0xc0, !PT ;  /* 0x000001f004047812 */ /* 0x000fe400078ec0ff */
[----:B-1----:R-:W-:-:S05]  /*2ba0*/  LEA R5, R6, R5, 0x18 ;  /* 0x0000000506057211 */ /* 0x002fca00078ec0ff */
[----:B------:R-:W-:-:S05]  /*2bb0*/  IMAD.IADD R5, R4, 0x1, R5 ;  /* 0x0000000104057824 */ /* 0x000fca00078e0205 */
[----:B------:R1:W-:Y:S04]  /*2bc0*/  STS.64 [R5+0x10], R14 ;  /* 0x0000100e05007388 */ /* 0x0003e80000000a00 */
[----:B------:R1:W-:Y:S02]  /*2bd0*/  STS.64 [R5+0x8], R2 ;  /* 0x0000080205007388 */ /* 0x0003e40000000a00 */
.L_x_58:
[----:B------:R-:W-:Y:S05]  /*2be0*/  BSYNC.RECONVERGENT B1 ;  /* 0x0000000000017941 */ /* 0x000fea0003800200 */
.L_x_57:
[----:B------:R-:W-:Y:S01]  /*2bf0*/  BAR.SYNC.DEFER_BLOCKING 0x0 ;  /* 0x0000000000007b1d */ /* 0x000fe20000010000 */
[----:B------:R-:W-:-:S13]  /*2c00*/  ISETP.NE.AND P1, PT, R0, RZ, PT ;  /* 0x000000ff0000720c */ /* 0x000fda0003f25270 */
[----:B------:R-:W-:Y:S05]  /*2c10*/  @P1 BRA `(.L_x_34) ;  /* 0x0000004000101947 */ /* 0x000fea0003800000 */
[----:B------:R-:W-:Y:S01]  /*2c20*/  UISETP.GE.AND UP0, UPT, UR6, 0x21, UPT ;  /* 0x000000210600788c */ /* 0x000fe2000bf06270 */
[----:B--2---:R-:W-:Y:S02]  /*2c30*/  IMAD.MOV.U32 R11, RZ, RZ, R14 ;  /* 0x000000ffff0b7224 */ /* 0x004fe400078e000e */
[----:B---3--:R-:W-:Y:S02]  /*2c40*/  IMAD.MOV.U32 R8, RZ, RZ, R15 ;  /* 0x000000ffff087224 */ /* 0x008fe400078e000f */
[----:B------:R-:W-:Y:S02]  /*2c50*/  IMAD.MOV.U32 R4, RZ, RZ, R2 ;  /* 0x000000ffff047224 */ /* 0x000fe400078e0002 */
[----:B-1----:R-:W-:Y:S02]  /*2c60*/  IMAD.MOV.U32 R5, RZ, RZ, R3 ;  /* 0x000000ffff057224 */ /* 0x002fe400078e0003 */
[----:B------:R-:W-:Y:S05]  /*2c70*/  BRA.U !UP0, `(.L_x_59) ;  /* 0x00000001086c7547 */ /* 0x000fea000b800000 */
[----:B------:R-:W1:Y:S01]  /*2c80*/  S2UR UR5, SR_CgaCtaId ;  /* 0x00000000000579c3 */ /* 0x000e620000008800 */
[----:B------:R-:W-:Y:S01]  /*2c90*/  UMOV UR4, 0x400 ;  /* 0x0000040000047882 */ /* 0x000fe20000000000 */
[----:B------:R-:W-:Y:S01]  /*2ca0*/  BSSY.RECONVERGENT B1, `(.L_x_59) ;  /* 0x0000018000017945 */ /* 0x000fe20003800200 */
[----:B-1----:R-:W-:-:S09]  /*2cb0*/  ULEA UR4, UR5, UR4, 0x18 ;  /* 0x0000000405047291 */ /* 0x002fd2000f8ec0ff */
[----:B------:R-:W1:Y:S04]  /*2cc0*/  LDS.64 R6, [UR4+0x18] ;  /* 0x00001804ff067984 */ /* 0x000e680008000a00 */
[----:B----4-:R-:W2:Y:S01]  /*2cd0*/  LDS.64 R12, [UR4+0x20] ;  /* 0x00002004ff0c7984 */ /* 0x010ea20008000a00 */
[----:B-1----:R-:W-:Y:S01]  /*2ce0*/  DSETP.GEU.AND P0, PT, |R2|, |R6|, PT ;  /* 0x400000060200722a */ /* 0x002fe20003f0e200 */
[----:B------:R-:W-:Y:S02]  /*2cf0*/  IMAD.MOV.U32 R4, RZ, RZ, R6 ;  /* 0x000000ffff047224 */ /* 0x000fe400078e0006 */
[----:B------:R-:W-:Y:S02]  /*2d00*/  IMAD.MOV.U32 R5, RZ, RZ, R7 ;  /* 0x000000ffff057224 */ /* 0x000fe400078e0007 */
[----:B--2---:R-:W-:-:S02]  /*2d10*/  IMAD.MOV.U32 R11, RZ, RZ, R12 ;  /* 0x000000ffff0b7224 */ /* 0x004fc400078e000c */
        /* <DEDUP_REMOVED lines=16> */
.L_x_60:
[----:B------:R-:W-:Y:S05]  /*2e20*/  BSYNC.RECONVERGENT B1 ;  /* 0x0000000000017941 */ /* 0x000fea0003800200 */
.L_x_59:
[----:B------:R-:W-:Y:S01]  /*2e30*/  UISETP.GE.AND UP0, UPT, UR6, 0x41, UPT ;  /* 0x000000410600788c */ /* 0x000fe2000bf06270 */
[----:B0-----:R-:W-:Y:S02]  /*2e40*/  IMAD.MOV.U32 R9, RZ, RZ, R11 ;  /* 0x000000ffff097224 */ /* 0x001fe400078e000b */
[----:B------:R-:W-:Y:S02]  /*2e50*/  IMAD.MOV.U32 R0, RZ, RZ, R8 ;  /* 0x000000ffff007224 */ /* 0x000fe400078e0008 */
[----:B------:R-:W-:Y:S02]  /*2e60*/  IMAD.MOV.U32 R2, RZ, RZ, R4 ;  /* 0x000000ffff027224 */ /* 0x000fe400078e0004 */
[----:B------:R-:W-:Y:S02]  /*2e70*/  IMAD.MOV.U32 R3, RZ, RZ, R5 ;  /* 0x000000ffff037224 */ /* 0x000fe400078e0005 */
[----:B------:R-:W-:Y:S05]  /*2e80*/  BRA.U !UP0, `(.L_x_61) ;  /* 0x00000001086c7547 */ /* 0x000fea000b800000 */
[----:B------:R-:W0:Y:S01]  /*2e90*/  S2UR UR5, SR_CgaCtaId ;  /* 0x00000000000579c3 */ /* 0x000e220000008800 */
[----:B------:R-:W-:Y:S01]  /*2ea0*/  UMOV UR4, 0x400 ;  /* 0x0000040000047882 */ /* 0x000fe20000000000 */
[----:B------:R-:W-:Y:S01]  /*2eb0*/  BSSY.RECONVERGENT B1, `(.L_x_61) ;  /* 0x0000018000017945 */ /* 0x000fe20003800200 */
[----:B0-----:R-:W-:-:S09]  /*2ec0*/  ULEA UR4, UR5, UR4, 0x18 ;  /* 0x0000000405047291 */ /* 0x001fd2000f8ec0ff */
[----:B------:R-:W0:Y:S04]  /*2ed0*/  LDS.64 R6, [UR4+0x28] ;  /* 0x00002804ff067984 */ /* 0x000e280008000a00 */
[----:B----4-:R-:W1:Y:S01]  /*2ee0*/  LDS.64 R12, [UR4+0x30] ;  /* 0x00003004ff0c7984 */ /* 0x010e620008000a00 */
[----:B0-----:R-:W-:Y:S01]  /*2ef0*/  DSETP.GEU.AND P0, PT, |R4|, |R6|, PT ;  /* 0x400000060400722a */ /* 0x001fe20003f0e200 */
[----:B------:R-:W-:Y:S02]  /*2f00*/  IMAD.MOV.U32 R2, RZ, RZ, R6 ;  /* 0x000000ffff027224 */ /* 0x000fe400078e0006 */
[----:B------:R-:W-:Y:S02]  /*2f10*/  IMAD.MOV.U32 R3, RZ, RZ, R7 ;  /* 0x000000ffff037224 */ /* 0x000fe400078e0007 */
[----:B-1----:R-:W-:-:S02]  /*2f20*/  IMAD.MOV.U32 R9, RZ, RZ, R12 ;  /* 0x000000ffff097224 */ /* 0x002fc400078e000c */
        /* <DEDUP_REMOVED lines=16> */
.L_x_62:
[----:B------:R-:W-:Y:S05]  /*3030*/  BSYNC.RECONVERGENT B1 ;  /* 0x0000000000017941 */ /* 0x000fea0003800200 */
.L_x_61:
[----:B------:R-:W-:Y:S01]  /*3040*/  UISETP.GE.AND UP0, UPT, UR6, 0x61, UPT ;  /* 0x000000610600788c */ /* 0x000fe2000bf06270 */
[----:B------:R-:W-:Y:S02]  /*3050*/  IMAD.MOV.U32 R11, RZ, RZ, R9 ;  /* 0x000000ffff0b7224 */ /* 0x000fe400078e0009 */
        /* <DEDUP_REMOVED lines=30> */
.L_x_64:
[----:B------:R-:W-:Y:S05]  /*3240*/  BSYNC.RECONVERGENT B1 ;  /* 0x0000000000017941 */ /* 0x000fea0003800200 */
.L_x_63:
        /* <DEDUP_REMOVED lines=32> */
.L_x_66:
[----:B------:R-:W-:Y:S05]  /*3450*/  BSYNC.RECONVERGENT B1 ;  /* 0x0000000000017941 */ /* 0x000fea0003800200 */
.L_x_65:
        /* <DEDUP_REMOVED lines=32> */
.L_x_68:
[----:B------:R-:W-:Y:S05]  /*3660*/  BSYNC.RECONVERGENT B1 ;  /* 0x0000000000017941 */ /* 0x000fea0003800200 */
.L_x_67:
        /* <DEDUP_REMOVED lines=32> */
.L_x_70:
[----:B------:R-:W-:Y:S05]  /*3870*/  BSYNC.RECONVERGENT B1 ;  /* 0x0000000000017941 */ /* 0x000fea0003800200 */
.L_x_69:
[----:B------:R-:W-:Y:S01]  /*3880*/  UISETP.GE.AND UP0, UPT, UR6, 0xe1, UPT ;  /* 0x000000e10600788c */ /* 0x000fe2000bf06270 */
[----:B------:R-:W-:Y:S02]  /*3890*/  IMAD.MOV.U32 R14, RZ, RZ, R9 ;  /* 0x000000ffff0e7224 */ /* 0x000fe400078e0009 */
[----:B------:R-:W-:Y:S02]  /*38a0*/  IMAD.MOV.U32 R15, RZ, RZ, R0 ;  /* 0x000000ffff0f7224 */ /* 0x000fe400078e0000 */
[----:B------:R-:W-:Y:S02]  /*38b0*/  IMAD.MOV.U32 R2, RZ, RZ, R6 ;  /* 0x000000ffff027224 */ /* 0x000fe400078e0006 */
[----:B------:R-:W-:Y:S02]  /*38c0*/  IMAD.MOV.U32 R3, RZ, RZ, R7 ;  /* 0x000000ffff037224 */ /* 0x000fe400078e0007 */
[----:B------:R-:W-:Y:S05]  /*38d0*/  BRA.U !UP0, `(.L_x_34) ;  /* 0x0000003108e07547 */ /* 0x000fea000b800000 */
[----:B------:R-:W0:Y:S01]  /*38e0*/  S2UR UR5, SR_CgaCtaId ;  /* 0x00000000000579c3 */ /* 0x000e220000008800 */
[----:B------:R-:W-:Y:S02]  /*38f0*/  UMOV UR4, 0x400 ;  /* 0x0000040000047882 */ /* 0x000fe40000000000 */
[----:B0-----:R-:W-:-:S09]  /*3900*/  ULEA UR4, UR5, UR4, 0x18 ;  /* 0x0000000405047291 */ /* 0x001fd2000f8ec0ff */
[----:B------:R-:W0:Y:S04]  /*3910*/  LDS.64 R4, [UR4+0x78] ;  /* 0x00007804ff047984 */ /* 0x000e280008000a00 */
[----:B------:R-:W1:Y:S01]  /*3920*/  LDS.64 R10, [UR4+0x80] ;  /* 0x00008004ff0a7984 */ /* 0x000e620008000a00 */
        /* <DEDUP_REMOVED lines=21> */
.L_x_2:
[----:B------:R-:W1:Y:S01]  /*3a80*/  S2R R0, SR_TID.X ;  /* 0x0000000000007919 */ /* 0x000e620000002100 */
[----:B------:R-:W1:Y:S02]  /*3a90*/  LDC.64 R2, c[0x0][0x380] ;  /* 0x0000e000ff027b82 */ /* 0x000e640000000a00 */
[----:B-1----:R-:W-:-:S05]  /*3aa0*/  IMAD.WIDE.U32 R18, R0, 0x10, R2 ;  /* 0x0000001000127825 */ /* 0x002fca00078e0002 */
[----:B0-----:R-:W2:Y:S04]  /*3ab0*/  LDG.E.64.CONSTANT R20, desc[UR10][R18.64] ;  /* 0x0000000a12147981 */ /* 0x001ea8000c1e9b00 */
[----:B------:R-:W2:Y:S04]  /*3ac0*/  LDG.E.64.CONSTANT R14, desc[UR10][R18.64+0x1000] ;  /* 0x0010000a120e7981 */ /* 0x000ea8000c1e9b00 */
[----:B------:R-:W3:Y:S04]  /*3ad0*/  LDG.E.64.CONSTANT R12, desc[UR10][R18.64+0x8] ;  /* 0x0000080a120c7981 */ /* 0x000ee8000c1e9b00 */
[----:B------:R-:W3:Y:S04]  /*3ae0*/  LDG.E.64.CONSTANT R10, desc[UR10][R18.64+0x1008] ;  /* 0x0010080a120a7981 */ /* 0x000ee8000c1e9b00 */
[----:B------:R-:W4:Y:S04]  /*3af0*/  LDG.E.64.CONSTANT R8, desc[UR10][R18.64+0x2000] ;  /* 0x0020000a12087981 */ /* 0x000f28000c1e9b00 */
[----:B------:R-:W5:Y:S04]  /*3b00*/  LDG.E.64.CONSTANT R6, desc[UR10][R18.64+0x2008] ;  /* 0x0020080a12067981 */ /* 0x000f68000c1e9b00 */
[----:B------:R-:W5:Y:S04]  /*3b10*/  LDG.E.64.CONSTANT R4, desc[UR10][R18.64+0x3000] ;  /* 0x0030000a12047981 */ /* 0x000f68000c1e9b00 */
[----:B------:R-:W5:Y:S04]  /*3b20*/  LDG.E.64.CONSTANT R2, desc[UR10][R18.64+0x3008] ;  /* 0x0030080a12027981 */ /* 0x000f68000c1e9b00 */
[----:B------:R-:W5:Y:S04]  /*3b30*/  LDG.E.64.CONSTANT R16, desc[UR10][R18.64+0x4000] ;  /* 0x0040000a12107981 */ /* 0x000f68000c1e9b00 */
[----:B------:R-:W5:Y:S01]  /*3b40*/  LDG.E.64.CONSTANT R22, desc[UR10][R18.64+0x4008] ;  /* 0x0040080a12167981 */ /* 0x000f62000c1e9b00 */
[----:B------:R-:W-:Y:S01]  /*3b50*/  UISETP.GE.U32.AND UP0, UPT, UR8, 0xa00, UPT ;  /* 0x00000a000800788c */ /* 0x000fe2000bf06070 */
[----:B--2---:R-:W-:-:S14]  /*3b60*/  DSETP.GEU.AND P2, PT, |R20|, |R14|, PT ;  /* 0x4000000e1400722a */ /* 0x004fdc0003f4e200 */
[----:B---3--:R-:W-:-:S04]  /*3b70*/  @P2 ISETP.GE.U32.AND P0, PT, R12, R10, PT ;  /* 0x0000000a0c00220c */ /* 0x008fc80003f06070 */
[----:B------:R-:W-:-:S13]  /*3b80*/  @P2 ISETP.GE.AND.EX P0, PT, R13, R11, PT, P0 ;  /* 0x0000000b0d00220c */ /* 0x000fda0003f06300 */
[----:B------:R-:W-:-:S06]  /*3b90*/  @P2 DSETP.LT.OR P0, PT, |R14|, |R20|, !P0 ;  /* 0x400000140e00222a */ /* 0x000fcc0004701600 */
[----:B------:R-:W-:Y:S02]  /*3ba0*/  @P2 FSEL R20, R20, R14, P0 ;  /* 0x0000000e14142208 */ /* 0x000fe40000000000 */
[----:B------:R-:W-:Y:S02]  /*3bb0*/  @P2 FSEL R21, R21, R15, P0 ;  /* 0x0000000f15152208 */ /* 0x000fe40000000000 */
[----:B------:R-:W-:Y:S01]  /*3bc0*/  @P2 SEL R10, R12, R10, P0 ;  /* 0x0000000a0c0a2207 */ /* 0x000fe20000000000 */
[----:B------:R-:W-:Y:S01]  /*3bd0*/  @P2 IMAD.MOV.U32 R14, RZ, RZ, R20 ;  /* 0x000000ffff0e2224 */ /* 0x000fe200078e0014 */
[----:B------:R-:W-:Y:S01]  /*3be0*/  @P2 SEL R11, R13, R11, P0 ;  /* 0x0000000b0d0b2207 */ /* 0x000fe20000000000 */
[----:B------:R-:W-:-:S06]  /*3bf0*/  @P2 IMAD.MOV.U32 R15, RZ, RZ, R21 ;  /* 0x000000ffff0f2224 */ /* 0x000fcc00078e0015 */
[----:B----4-:R-:W-:-:S14]  /*3c00*/  DSETP.GEU.AND P1, PT, |R14|, |R8|, PT ;  /* 0x400000080e00722a */ /* 0x010fdc0003f2e200 */
[----:B-----5:R-:W-:-:S04]  /*3c10*/  @P1 ISETP.GE.U32.AND P0, PT, R10, R6, PT ;  /* 0x000000060a00120c */ /* 0x020fc80003f06070 */
        /* <DEDUP_REMOVED lines=8> */
[----:B------:R-:W-:-:S14]  /*3ca0*/  DSETP.GEU.AND P2, PT, |R8|, |R4|, PT ;  /* 0x400000040800722a */ /* 0x000fdc0003f4e200 */
[----:B------:R-:W-:-:S04]  /*3cb0*/  @P2 ISETP.GE.U32.AND P0, PT, R6, R2, PT ;  /* 0x000000020600220c */ /* 0x000fc80003f06070 */
        /* <DEDUP_REMOVED lines=15> */
[----:B------:R-:W-:Y:S01]  /*3db0*/  IMAD.MOV.U32 R2, RZ, RZ, RZ ;  /* 0x000000ffff027224 */ /* 0x000fe200078e00ff */
[----:B------:R-:W-:Y:S01]  /*3dc0*/  @P1 SEL R23, R3, R23, P0 ;  /* 0x0000001703171207 */ /* 0x000fe20000000000 */
[----:B------:R-:W-:Y:S02]  /*3dd0*/  IMAD.MOV.U32 R3, RZ, RZ, 0x500 ;  /* 0x00000500ff037424 */ /* 0x000fe400078e00ff */
[----:B------:R-:W-:Y:S02]  /*3de0*/  @P1 IMAD.MOV.U32 R16, RZ, RZ, R4 ;  /* 0x000000ffff101224 */ /* 0x000fe400078e0004 */
[----:B------:R-:W-:Y:S01]  /*3df0*/  @P1 IMAD.MOV.U32 R17, RZ, RZ, R5 ;  /* 0x000000ffff111224 */ /* 0x000fe200078e0005 */
[----:B------:R-:W-:Y:S06]  /*3e00*/  BRA.U !UP0, `(.L_x_71) ;  /* 0x0000000d08987547 */ /* 0x000fec000b800000 */
[----:B------:R-:W-:Y:S01]  /*3e10*/  UIADD3 UR9, UP0, UPT, UR8, -0xa00, URZ ;  /* 0xfffff60008097890 */ /* 0x000fe2000ff1e0ff */
[----:B------:R-:W-:Y:S02]  /*3e20*/  IMAD.MOV.U32 R3, RZ, RZ, 0x500 ;  /* 0x00000500ff037424 */ /* 0x000fe400078e00ff */
[----:B------:R-:W-:Y:S01]  /*3e30*/  IMAD.MOV.U32 R2, RZ, RZ, RZ ;  /* 0x000000ffff027224 */ /* 0x000fe200078e00ff */
[----:B------:R-:W-:Y:S02]  /*3e40*/  ULEA.HI.X.SX32 UR8, UR8, 0xffffffff, 0x1, UP0 ;  /* 0xffffffff08087891 */ /* 0x000fe400080f0eff */
[----:B------:R-:W-:Y:S02]  /*3e50*/  UIMAD.WIDE.U32 UR12, UR9, -0x33333333, URZ ;  /* 0xcccccccd090c78a5 */ /* 0x000fe4000f8e00ff */
[----:B------:R-:W-:Y:S02]  /*3e60*/  UIMAD.WIDE.U32 UR4, UR8, -0x33333333, URZ ;  /* 0xcccccccd080478a5 */ /* 0x000fe4000f8e00ff */
[----:B------:R-:W-:-:S02]  /*3e70*/  UISETP.GE.U32.AND UP1, UPT, UR9, 0x500, UPT ;  /* 0x000005000900788c */ /* 0x000fc4000bf26070 */
[----:B------:R-:W-:Y:S02]  /*3e80*/  UIMAD.WIDE.U32 UR4, UP0, UR9, -0x33333334, UR4 ;  /* 0xcccccccc090478a5 */ /* 0x000fe4000f800004 */
[----:B------:R-:W-:Y:S02]  /*3e90*/  UISETP.GE.U32.AND.EX UP1, UPT, UR8, URZ, UPT, UP1 ;  /* 0x000000ff0800728c */ /* 0x000fe4000bf26110 */
[----:B------:R-:W-:Y:S02]  /*3ea0*/  UIADD3.X UR7, UPT, UPT, URZ, URZ, URZ, UP0, !UPT ;  /* 0x000000ffff077290 */ /* 0x000fe400087fe4ff */
[----:B------:R-:W-:Y:S01]  /*3eb0*/  UIADD3 URZ, UP0, UPT, UR13, UR4, URZ ;  /* 0x000000040dff7290 */ /* 0x000fe2000ff1e0ff */
[----:B------:R-:W-:-:S03]  /*3ec0*/  UMOV UR6, UR5 ;  /* 0x0000000500067c82 */ /* 0x000fc60008000000 */
[----:B------:R-:W-:-:S04]  /*3ed0*/  UIMAD.WIDE.U32.X UR4, UR8, -0x33333334, UR6, UP0 ;  /* 0xcccccccc080478a5 */ /* 0x000fc800080e0406 */
[----:B------:R-:W-:-:S04]  /*3ee0*/  USHF.R.U64 UR6, UR4, 0xa, UR5 ;  /* 0x0000000a04067899 */ /* 0x000fc80008001205 */
[----:B------:R-:W-:-:S04]  /*3ef0*/  ULOP3.LUT UR7, UR6, 0x1, URZ, 0xc0, !UPT ;  /* 0x0000000106077892 */ /* 0x000fc8000f8ec0ff */
[----:B------:R-:W-:-:S04]  /*3f00*/  UISETP.NE.U32.AND UP0, UPT, UR7, 0x1, UPT ;  /* 0x000000010700788c */ /* 0x000fc8000bf05070 */
[----:B------:R-:W-:Y:S01]  /*3f10*/  UISETP.NE.U32.AND.EX UP0, UPT, URZ, URZ, UPT, UP0 ;  /* 0x000000ffff00728c */ /* 0x000fe2000bf05100 */
[----:B------:R-:W-:Y:S10]  /*3f20*/  BRA.U !UP1, `(.L_x_72) ;  /* 0x00000009093c7547 */ /* 0x000ff4000b800000 */
[----:B------:R-:W0:Y:S01]  /*3f30*/  LDCU.64 UR8, c[0x0][0x380] ;  /* 0x00007000ff0877ac */ /* 0x000e220008000a00 */
[----:B------:R-:W-:Y:S02]  /*3f40*/  IMAD.MOV.U32 R3, RZ, RZ, 0x500 ;  /* 0x00000500ff037424 */ /* 0x000fe400078e00ff */
[----:B------:R-:W-:Y:S01]  /*3f50*/  IMAD.MOV.U32 R2, RZ, RZ, RZ ;  /* 0x000000ffff027224 */ /* 0x000fe200078e00ff */
[----:B------:R-:W-:-:S04]  /*3f60*/  UIADD3 UR4, UP1, UPT, UR6, 0x1, URZ ;  /* 0x0000000106047890 */ /* 0x000fc8000ff3e0ff */
[----:B------:R-:W-:Y:S02]  /*3f70*/  ULEA.HI.X UR5, UR5, URZ, URZ, 0x16, UP1 ;  /* 0x000000ff05057291 */ /* 0x000fe400088fb4ff */
[----:B------:R-:W-:Y:S02]  /*3f80*/  ULOP3.LUT UR4, UR4, 0xfffffffe, URZ, 0xc0, !UPT ;  /* 0xfffffffe04047892 */ /* 0x000fe4000f8ec0ff */
[----:B------:R-:W-:Y:S01]  /*3f90*/  ULOP3.LUT UR5, UR5, 0x7fffff, URZ, 0xc0, !UPT ;  /* 0x007fffff05057892 */ /* 0x000fe2000f8ec0ff */
[----:B0-----:R-:W-:-:S04]  /*3fa0*/  LEA R6, P0, R0, UR8, 0x4 ;  /* 0x0000000800067c11 */ /* 0x001fc8000f8020ff */
[----:B------:R-:W-:Y:S02]  /*3fb0*/  IADD3 R6, P1, PT, R6, 0xe008, RZ ;  /* 0x0000e00806067810 */ /* 0x000fe40007f3e0ff */
[----:B------:R-:W-:-:S05]  /*3fc0*/  LEA.HI.X R5, R0, UR9, RZ, 0x4, P0 ;  /* 0x0000000900057c11 */ /* 0x000fca00080f24ff */
[----:B------:R-:W-:-:S07]  /*3fd0*/  IMAD.X R5, RZ, RZ, R5, P1 ;  /* 0x000000ffff057224 */ /* 0x000fce00008e0605 */
.L_x_73:
[----:B------:R-:W-:-:S05]  /*3fe0*/  IMAD.MOV.U32 R4, RZ, RZ, R6 ;  /* 0x000000ffff047224 */ /* 0x000fca00078e0006 */
[----:B------:R-:W2:Y:S04]  /*3ff0*/  LDG.E.64.CONSTANT R12, desc[UR10][R4.64+-0x9008] ;  /* 0xff6ff80a040c7981 */ /* 0x000ea8000c1e9b00 */
[----:B------:R-:W3:Y:S04]  /*4000*/  LDG.E.64.CONSTANT R8, desc[UR10][R4.64+-0x9000] ;  /* 0xff70000a04087981 */ /* 0x000ee8000c1e9b00 */
[----:B------:R-:W4:Y:S04]  /*4010*/  LDG.E.64.CONSTANT R10, desc[UR10][R4.64+-0x8008] ;  /* 0xff7ff80a040a7981 */ /* 0x000f28000c1e9b00 */
[----:B------:R-:W5:Y:S04]  /*4020*/  LDG.E.64.CONSTANT R6, desc[UR10][R4.64+-0x8000] ;  /* 0xff80000a04067981 */ /* 0x000f68000c1e9b00 */
[----:B------:R-:W5:Y:S04]  /*4030*/  LDG.E.64.CONSTANT R26, desc[UR10][R4.64+-0x7008] ;  /* 0xff8ff80a041a7981 */ /* 0x000f68000c1e9b00 */
[----:B------:R-:W5:Y:S04]  /*4040*/  LDG.E.64.CONSTANT R24, desc[UR10][R4.64+-0x7000] ;  /* 0xff90000a04187981 */ /* 0x000f68000c1e9b00 */
[----:B------:R-:W5:Y:S04]  /*4050*/  LDG.E.64.CONSTANT R20, desc[UR10][R4.64+-0x6008] ;  /* 0xff9ff80a04147981 */ /* 0x000f68000c1e9b00 */
[----:B------:R-:W5:Y:S01]  /*4060*/  LDG.E.64.CONSTANT R18, desc[UR10][R4.64+-0x6000] ;  /* 0xffa0000a04127981 */ /* 0x000f62000c1e9b00 */
[----:B--2---:R-:W-:-:S14]  /*4070*/  DSETP.GEU.AND P2, PT, |R16|, |R12|, PT ;  /* 0x4000000c1000722a */ /* 0x004fdc0003f4e200 */
[----:B---3--:R-:W-:-:S04]  /*4080*/  @P2 ISETP.GE.U32.AND P0, PT, R22, R8, PT ;  /* 0x000000081600220c */ /* 0x008fc80003f06070 */
[----:B------:R-:W-:-:S13]  /*4090*/  @P2 ISETP.GE.AND.EX P0, PT, R23, R9, PT, P0 ;  /* 0x000000091700220c */ /* 0x000fda0003f06300 */
[----:B------:R-:W-:-:S06]  /*40a0*/  @P2 DSETP.LT.OR P0, PT, |R12|, |R16|, !P0 ;  /* 0x400000100c00222a */ /* 0x000fcc0004701600 */
[----:B------:R-:W-:Y:S02]  /*40b0*/  @P2 FSEL R17, R17, R13, P0 ;  /* 0x0000000d11112208 */ /* 0x000fe40000000000 */
[----:B------:R-:W-:-:S03]  /*40c0*/  @P2 FSEL R14, R16, R12, P0 ;  /* 0x0000000c100e2208 */ /* 0x000fc60000000000 */
[----:B------:R-:W-:Y:S02]  /*40d0*/  @P2 IMAD.MOV.U32 R13, RZ, RZ, R17 ;  /* 0x000000ffff0d2224 */ /* 0x000fe400078e0011 */
[----:B------:R-:W2:Y:S01]  /*40e0*/  LDG.E.64.CONSTANT R16, desc[UR10][R4.64+-0x5008] ;  /* 0xffaff80a04107981 */ /* 0x000ea2000c1e9b00 */
[----:B------:R-:W-:-:S03]  /*40f0*/  @P2 IMAD.MOV.U32 R12, RZ, RZ, R14 ;  /* 0x000000ffff0c2224 */ /* 0x000fc600078e000e */
[----:B------:R-:W3:Y:S03]  /*4100*/  LDG.E.64.CONSTANT R14, desc[UR10][R4.64+-0x5000] ;  /* 0xffb0000a040e7981 */ /* 0x000ee6000c1e9b00 */
[----:B----4-:R-:W-:Y:S01]  /*4110*/  DSETP.GEU.AND P1, PT, |R12|, |R10|, PT ;  /* 0x4000000a0c00722a */ /* 0x010fe20003f2e200 */
[----:B------:R-:W-:Y:S02]  /*4120*/  @P2 SEL R8, R22, R8, P0 ;  /* 0x0000000816082207 */ /* 0x000fe40000000000 */
[----:B------:R-:W-:Y:S02]  /*4130*/  @P2 SEL R9, R23, R9, P0 ;  /* 0x0000000917092207 */ /* 0x000fe40000000000 */
[----:B------:R-:W4:Y:S09]  /*4140*/  LDG.E.64.CONSTANT R22, desc[UR10][R4.64+-0x4008] ;  /* 0xffbff80a04167981 */ /* 0x000f32000c1e9b00 */
[----:B-----5:R-:W-:-:S04]  /*4150*/  @P1 ISETP.GE.U32.AND P0, PT, R8, R6, PT ;  /* 0x000000060800120c */ /* 0x020fc80003f06070 */
[----:B------:R-:W-:-:S13]  /*4160*/  @P1 ISETP.GE.AND.EX P0, PT, R9, R7, PT, P0 ;  /* 0x000000070900120c */ /* 0x000fda0003f06300 */
[----:B------:R-:W-:-:S06]  /*4170*/  @P1 DSETP.LT.OR P0, PT, |R10|, |R12|, !P0 ;  /* 0x4000000c0a00122a */ /* 0x000fcc0004701600 */
[----:B------:R-:W-:Y:S02]  /*4180*/  @P1 FSEL R12, R12, R10, P0 ;  /* 0x0000000a0c0c1208 */ /* 0x000fe40000000000 */
[----:B------:R-:W-:-:S03]  /*4190*/  @P1 FSEL R13, R13, R11, P0 ;  /* 0x0000000b0d0d1208 */ /* 0x000fc60000000000 */
[----:B------:R-:W-:Y:S02]  /*41a0*/  @P1 IMAD.MOV.U32 R10, RZ, RZ, R12 ;  /* 0x000000ffff0a1224 */ /* 0x000fe400078e000c */
[----:B------:R-:W-:Y:S02]  /*41b0*/  @P1 IMAD.MOV.U32 R11, RZ, RZ, R13 ;  /* 0x000000ffff0b1224 */ /* 0x000fe400078e000d */
[----:B------:R-:W5:Y:S04]  /*41c0*/  LDG.E.64.CONSTANT R12, desc[UR10][R4.64+-0x4000] ;  /* 0xffc0000a040c7981 */ /* 0x000f68000c1e9b00 */
[----:B------:R-:W-:Y:S01]  /*41d0*/  DSETP.GEU.AND P2, PT, |R10|, |R26|, PT ;  /* 0x4000001a0a00722a */ /* 0x000fe20003f4e200 */
[----:B------:R-:W-:Y:S02]  /*41e0*/  @P1 SEL R6, R8, R6, P0 ;  /* 0x0000000608061207 */ /* 0x000fe40000000000 */
[----:B------:R-:W-:-:S11]  /*41f0*/  @P1 SEL R7, R9, R7, P0 ;  /* 0x0000000709071207 */ /* 0x000fd60000000000 */
[----:B------:R-:W-:-:S04]  /*4200*/  @P2 ISETP.GE.U32.AND P0, PT, R6, R24, PT ;  /* 0x000000180600220c */ /* 0x000fc80003f06070 */
[----:B------:R-:W-:-:S13]  /*4210*/  @P2 ISETP.GE.AND.EX P0, PT, R7, R25, PT, P0 ;  /* 0x000000190700220c */ /* 0x000fda0003f06300 */
[----:B------:R-:W-:-:S06]  /*4220*/  @P2 DSETP.LT.OR P0, PT, |R26|, |R10|, !P0 ;  /* 0x4000000a1a00222a */ /* 0x000fcc0004701600 */
[----:B------:R-:W-:Y:S02]  /*4230*/  @P2 FSEL R8, R10, R26, P0 ;  /* 0x0000001a0a082208 */ /* 0x000fe40000000000 */
[----:B------:R-:W-:-:S03]  /*4240*/  @P2 FSEL R11, R11, R27, P0 ;  /* 0x0000001b0b0b2208 */ /* 0x000fc60000000000 */
[----:B------:R-:W-:Y:S02]  /*4250*/  @P2 IMAD.MOV.U32 R26, RZ, RZ, R8 ;  /* 0x000000ffff1a2224 */ /* 0x000fe400078e0008 */
[----:B------:R-:W-:Y:S01]  /*4260*/  @P2 IMAD.MOV.U32 R27, RZ, RZ, R11 ;  /* 0x000000ffff1b2224 */ /* 0x000fe200078e000b */
[----:B------:R-:W5:Y:S04]  /*4270*/  LDG.E.64.CONSTANT R8, desc[UR10][R4.64+-0x3000] ;  /* 0xffd0000a04087981 */ /* 0x000f68000c1e9b00 */
[----:B------:R-:W5:Y:S01]  /*4280*/  LDG.E.64.CONSTANT R10, desc[UR10][R4.64+-0x3008] ;  /* 0xffcff80a040a7981 */ /* 0x000f62000c1e9b00 */
        /* <DEDUP_REMOVED lines=10> */
[----:B------:R-:W5:Y:S01]  /*4330*/  LDG.E.64.CONSTANT R6, desc[UR10][R4.64+-0x2008] ;  /* 0xffdff80a04067981 */ /* 0x000f62000c1e9b00 */
[----:B------:R-:W-:Y:S02]  /*4340*/  @P1 SEL R18, R24, R18, P0 ;  /* 0x0000001218121207 */ /* 0x000fe40000000000 */
[----:B------:R-:W-:Y:S02]  /*4350*/  @P1 SEL R19, R25, R19, P0 ;  /* 0x0000001319131207 */ /* 0x000fe40000000000 */
        /* <DEDUP_REMOVED lines=8> */
[----:B------:R-:W-:Y:S02]  /*43e0*/  @P2 IMAD.MOV.U32 R17, RZ, RZ, R21 ;  /* 0x000000ffff112224 */ /* 0x000fe400078e0015 */
[----:B------:R-:W2:Y:S04]  /*43f0*/  LDG.E.64.CONSTANT R20, desc[UR10][R4.64+-0x1008] ;  /* 0xffeff80a04147981 */ /* 0x000ea8000c1e9b00 */
[----:B----4-:R-:W-:Y:S01]  /*4400*/  DSETP.GEU.AND P1, PT, |R16|, |R22|, PT ;  /* 0x400000161000722a */ /* 0x010fe20003f2e200 */
[----:B------:R-:W-:Y:S02]  /*4410*/  @P2 SEL R14, R18, R14, P0 ;  /* 0x0000000e120e2207 */ /* 0x000fe40000000000 */
[----:B------:R-:W-:-:S02]  /*4420*/  @P2 SEL R15, R19, R15, P0 ;  /* 0x0000000f130f2207 */ /* 0x000fc40000000000 */
[----:B------:R-:W3:Y:S09]  /*4430*/  LDG.E.64.CONSTANT R18, desc[UR10][R4.64+-0x1000] ;  /* 0xfff0000a04127981 */ /* 0x000ef2000c1e9b00 */
[----:B-----5:R-:W-:-:S04]  /*4440*/  @P1 ISETP.GE.U32.AND P0, PT, R14, R12, PT ;  /* 0x0000000c0e00120c */ /* 0x020fc80003f06070 */
[----:B------:R-:W-:Y:S01]  /*4450*/  @P1 ISETP.GE.AND.EX P0, PT, R15, R13, PT, P0 ;  /* 0x0000000d0f00120c */ /* 0x000fe20003f06300 */
[----:B------:R-:W-:Y:S02]  /*4460*/  IMAD.MOV.U32 R26, RZ, RZ, R22 ;  /* 0x000000ffff1a7224 */ /* 0x000fe400078e0016 */
[----:B------:R-:W-:-:S10]  /*4470*/  IMAD.MOV.U32 R27, RZ, RZ, R23 ;  /* 0x000000ffff1b7224 */ /* 0x000fd400078e0017 */
[----:B------:R-:W-:Y:S01]  /*4480*/  @P1 DSETP.LT.OR P0, PT, |R22|, |R16|, !P0 ;  /* 0x400000101600122a */ /* 0x000fe20004701600 */
[----:B------:R-:W4:Y:S05]  /*4490*/  LDG.E.64.CONSTANT R22, desc[UR10][R4.64] ;  /* 0x0000000a04167981 */ /* 0x000f2a000c1e9b00 */
        /* <DEDUP_REMOVED lines=14> */
[----:B------:R-:W-:-:S06]  /*4580*/  @P2 IMAD.MOV.U32 R11, RZ, RZ, R27 ;  /* 0x000000ffff0b2224 */ /* 0x000fcc00078e001b */
        /* <DEDUP_REMOVED lines=10> */
[----:B------:R-:W-:Y:S02]  /*4630*/  @P1 SEL R24, R8, R24, P0 ;  /* 0x0000001808181207 */ /* 0x000fe40000000000 */
[----:B------:R-:W-:Y:S01]  /*4640*/  @P1 SEL R25, R9, R25, P0 ;  /* 0x0000001909191207 */ /* 0x000fe20000000000 */
[----:B------:R-:W-:-:S04]  /*4650*/  UIADD3 UR4, UP1, UPT, UR4, -0x2, URZ ;  /* 0xfffffffe04047890 */ /* 0x000fc8000ff3e0ff */
[----:B------:R-:W-:Y:S02]  /*4660*/  UIADD3.X UR5, UPT, UPT, UR5, -0x1, URZ, UP1, !UPT ;  /* 0xffffffff05057890 */ /* 0x000fe40008ffe4ff */
[----:B------:R-:W-:-:S04]  /*4670*/  UISETP.NE.U32.AND UP1, UPT, UR4, URZ, UPT ;  /* 0x000000ff0400728c */ /* 0x000fc8000bf25070 */
[----:B------:R-:W-:Y:S01]  /*4680*/  UISETP.NE.AND.EX UP1, UPT, UR5, URZ, UPT, UP1 ;  /* 0x000000ff0500728c */ /* 0x000fe2000bf25310 */
[----:B--2---:R-:W-:-:S14]  /*4690*/  DSETP.GEU.AND P2, PT, |R6|, |R20|, PT ;  /* 0x400000140600722a */ /* 0x004fdc0003f4e200 */
[----:B---3--:R-:W-:-:S04]  /*46a0*/  @P2 ISETP.GE.U32.AND P0, PT, R24, R18, PT ;  /* 0x000000121800220c */ /* 0x008fc80003f06070 */
[----:B------:R-:W-:-:S13]  /*46b0*/  @P2 ISETP.GE.AND.EX P0, PT, R25, R19, PT, P0 ;  /* 0x000000131900220c */ /* 0x000fda0003f06300 */
[----:B------:R-:W-:-:S06]  /*46c0*/  @P2 DSETP.LT.OR P0, PT, |R20|, |R6|, !P0 ;  /* 0x400000061400222a */ /* 0x000fcc0004701600 */
[----:B------:R-:W-:Y:S02]  /*46d0*/  @P2 FSEL R6, R6, R20, P0 ;  /* 0x0000001406062208 */ /* 0x000fe40000000000 */
[----:B------:R-:W-:-:S03]  /*46e0*/  @P2 FSEL R7, R7, R21, P0 ;  /* 0x0000001507072208 */ /* 0x000fc60000000000 */
[----:B------:R-:W-:Y:S02]  /*46f0*/  @P2 IMAD.MOV.U32 R20, RZ, RZ, R6 ;  /* 0x000000ffff142224 */ /* 0x000fe400078e0006 */
[----:B------:R-:W-:-:S06]  /*4700*/  @P2 IMAD.MOV.U32 R21, RZ, RZ, R7 ;  /* 0x000000ffff152224 */ /* 0x000fcc00078e0007 */
[----:B-----5:R-:W-:Y:S01]  /*4710*/  DSETP.GEU.AND P1, PT, |R20|, |R16|, PT ;  /* 0x400000101400722a */ /* 0x020fe20003f2e200 */
[----:B------:R-:W-:Y:S02]  /*4720*/  @P2 SEL R18, R24, R18, P0 ;  /* 0x0000001218122207 */ /* 0x000fe40000000000 */
[----:B------:R-:W-:-:S11]  /*4730*/  @P2 SEL R19, R25, R19, P0 ;  /* 0x0000001319132207 */ /* 0x000fd60000000000 */
[----:B----4-:R-:W-:-:S04]  /*4740*/  @P1 ISETP.GE.U32.AND P0, PT, R18, R22, PT ;  /* 0x000000161200120c */ /* 0x010fc80003f06070 */
[----:B------:R-:W-:Y:S02]  /*4750*/  @P1 ISETP.GE.AND.EX P0, PT, R19, R23, PT, P0 ;  /* 0x000000171300120c */ /* 0x000fe40003f06300 */
[----:B------:R-:W-:-:S05]  /*4760*/  IADD3 R6, P2, PT, R4, 0xa000, RZ ;  /* 0x0000a00004067810 */ /* 0x000fca0007f5e0ff */
[----:B------:R-:W-:-:S06]  /*4770*/  IMAD.X R5, RZ, RZ, R5, P2 ;  /* 0x000000ffff057224 */ /* 0x000fcc00010e0605 */
[----:B------:R-:W-:Y:S01]  /*4780*/  @P1 DSETP.LT.OR P0, PT, |R16|, |R20|, !P0 ;  /* 0x400000141000122a */ /* 0x000fe20004701600 */
[----:B------:R-:W-:-:S05]  /*4790*/  IADD3 R3, P2, PT, R3, 0xa00, RZ ;  /* 0x00000a0003037810 */ /* 0x000fca0007f5e0ff */
[----:B------:R-:W-:Y:S02]  /*47a0*/  @P1 FSEL R4, R20, R16, P0 ;  /* 0x0000001014041208 */ /* 0x000fe40000000000 */
[----:B------:R-:W-:Y:S01]  /*47b0*/  @P1 FSEL R21, R21, R17, P0 ;  /* 0x0000001115151208 */ /* 0x000fe20000000000 */
[----:B------:R-:W-:Y:S01]  /*47c0*/  IMAD.X R2, RZ, RZ, R2, P2 ;  /* 0x000000ffff027224 */ /* 0x000fe200010e0602 */
[----:B------:R-:W-:Y:S01]  /*47d0*/  @P1 SEL R22, R18, R22, P0 ;  /* 0x0000001612161207 */ /* 0x000fe20000000000 */
[----:B------:R-:W-:Y:S01]  /*47e0*/  @P1 IMAD.MOV.U32 R16, RZ, RZ, R4 ;  /* 0x000000ffff101224 */ /* 0x000fe200078e0004 */
[----:B------:R-:W-:Y:S01]  /*47f0*/  @P1 SEL R23, R19, R23, P0 ;  /* 0x0000001713171207 */ /* 0x000fe20000000000 */
[----:B------:R-:W-:Y:S01]  /*4800*/  @P1 IMAD.MOV.U32 R17, RZ, RZ, R21 ;  /* 0x000000ffff111224 */ /* 0x000fe200078e0015 */
[----:B------:R-:W-:Y:S06]  /*4810*/  BRA.U UP1, `(.L_x_73) ;  /* 0xfffffff501f07547 */ /* 0x000fec000b83ffff */
.L_x_72:
[----:B------:R-:W-:Y:S05]  /*4820*/  BRA.U !UP0, `(.L_x_71) ;  /* 0x0000000508107547 */ /* 0x000fea000b800000 */
[----:B------:R-:W0:Y:S02]  /*4830*/  LDC.64 R4, c[0x0][0x380] ;  /* 0x0000e000ff047b82 */ /* 0x000e240000000a00 */
[----:B0-----:R-:W-:-:S03]  /*4840*/  IMAD.WIDE.U32 R4, R0, 0x10, R4 ;  /* 0x0000001000047825 */ /* 0x001fc600078e0004 */
[----:B------:R-:W-:-:S04]  /*4850*/  LEA R24, P0, R3, R4, 0x4 ;  /* 0x0000000403187211 */ /* 0x000fc800078020ff */
[----:B------:R-:W-:-:S05]  /*4860*/  LEA.HI.X R25, R3, R5, R2, 0x4, P0 ;  /* 0x0000000503197211 */ /* 0x000fca00000f2402 */
[----:B------:R-:W2:Y:S04]  /*4870*/  LDG.E.64.CONSTANT R20, desc[UR10][R24.64] ;  /* 0x0000000a18147981 */ /* 0x000ea8000c1e9b00 */
[----:B------:R-:W3:Y:S04]  /*4880*/  LDG.E.64.CONSTANT R18, desc[UR10][R24.64+0x8] ;  /* 0x0000080a18127981 */ /* 0x000ee8000c1e9b00 */
[----:B------:R-:W4:Y:S04]  /*4890*/  LDG.E.64.CONSTANT R14, desc[UR10][R24.64+0x1000] ;  /* 0x0010000a180e7981 */ /* 0x000f28000c1e9b00 */
[----:B------:R-:W5:Y:S04]  /*48a0*/  LDG.E.64.CONSTANT R12, desc[UR10][R24.64+0x1008] ;  /* 0x0010080a180c7981 */ /* 0x000f68000c1e9b00 */
        /* <DEDUP_REMOVED lines=16> */
[----:B------:R-:W-:-:S11]  /*49b0*/  @P2 SEL R19, R23, R19, P0 ;  /* 0x0000001317132207 */ /* 0x000fd60000000000 */
[----:B-----5:R-:W-:-:S04]  /*49c0*/  @P1 ISETP.GE.U32.AND P0, PT, R18, R12, PT ;  /* 0x0000000c1200120c */ /* 0x020fc80003f06070 */
        /* <DEDUP_REMOVED lines=27> */
[----:B------:R-:W-:Y:S02]  /*4b80*/  @P1 SEL R5, R9, R5, P0 ;  /* 0x0000000509051207 */ /* 0x000fe40000000000 */
[----:B------:R-:W-:-:S05]  /*4b90*/  IADD3 R3, P1, PT, R3, 0x500, RZ ;  /* 0x0000050003037810 */ /* 0x000fca0007f3e0ff */
[----:B------:R-:W-:Y:S01]  /*4ba0*/  IMAD.X R2, RZ, RZ, R2, P1 ;  /* 0x000000ffff027224 */ /* 0x000fe200008e0602 */
[----:B--2---:R-:W-:-:S14]  /*4bb0*/  DSETP.GEU.AND P2, PT, |R6|, |R16|, PT ;  /* 0x400000100600722a */ /* 0x004fdc0003f4e200 */
[----:B------:R-:W-:-:S04]  /*4bc0*/  @P2 ISETP.GE.U32.AND P0, PT, R4, R26, PT ;  /* 0x0000001a0400220c */ /* 0x000fc80003f06070 */
[----:B------:R-:W-:-:S13]  /*4bd0*/  @P2 ISETP.GE.AND.EX P0, PT, R5, R27, PT, P0 ;  /* 0x0000001b0500220c */ /* 0x000fda0003f06300 */
[----:B------:R-:W-:-:S06]  /*4be0*/  @P2 DSETP.LT.OR P0, PT, |R16|, |R6|, !P0 ;  /* 0x400000061000222a */ /* 0x000fcc0004701600 */
[----:B------:R-:W-:Y:S02]  /*4bf0*/  @P2 FSEL R6, R6, R16, P0 ;  /* 0x0000001006062208 */ /* 0x000fe40000000000 */
[----:B------:R-:W-:Y:S02]  /*4c00*/  @P2 FSEL R7, R7, R17, P0 ;  /* 0x0000001107072208 */ /* 0x000fe40000000000 */
[----:B------:R-:W-:Y:S02]  /*4c10*/  @P2 SEL R26, R4, R26, P0 ;  /* 0x0000001a041a2207 */ /* 0x000fe40000000000 */
[----:B------:R-:W-:Y:S01]  /*4c20*/  @P2 SEL R27, R5, R27, P0 ;  /* 0x0000001b051b2207 */ /* 0x000fe20000000000 */
[----:B------:R-:W-:Y:S02]  /*4c30*/  @P2 IMAD.MOV.U32 R16, RZ, RZ, R6 ;  /* 0x000000ffff102224 */ /* 0x000fe400078e0006 */
[----:B------:R-:W-:Y:S02]  /*4c40*/  @P2 IMAD.MOV.U32 R17, RZ, RZ, R7 ;  /* 0x000000ffff112224 */ /* 0x000fe400078e0007 */
[----:B------:R-:W-:-:S02]  /*4c50*/  IMAD.MOV.U32 R22, RZ, RZ, R26 ;  /* 0x000000ffff167224 */ /* 0x000fc400078e001a */
[----:B------:R-:W-:-:S07]  /*4c60*/  IMAD.MOV.U32 R23, RZ, RZ, R27 ;  /* 0x000000ffff177224 */ /* 0x000fce00078e001b */
.L_x_71:
[----:B------:R-:W0:Y:S02]  /*4c70*/  LDCU UR4, c[0x0][0x390] ;  /* 0x00007200ff0477ac */ /* 0x000e240008000800 */
[----:B0-----:R-:W-:Y:S02]  /*4c80*/  USHF.R.S32.HI UR5, URZ, 0x1f, UR4 ;  /* 0x0000001fff057899 */ /* 0x001fe40008011404 */
[----:B------:R-:W-:-:S04]  /*4c90*/  ISETP.GE.U32.AND P0, PT, R3, UR4, PT ;  /* 0x0000000403007c0c */ /* 0x000fc8000bf06070 */
[----:B------:R-:W-:-:S13]  /*4ca0*/  ISETP.GE.AND.EX P0, PT, R2, UR5, PT, P0 ;  /* 0x0000000502007c0c */ /* 0x000fda000bf06300 */
[----:B------:R-:W-:Y:S05]  /*4cb0*/  @P0 BRA `(.L_x_74) ;  /* 0x00000008009c0947 */ /* 0x000fea0003800000 */
[----:B------:R-:W-:Y:S01]  /*4cc0*/  IADD3 R21, PT, PT, -R3, UR4, RZ ;  /* 0x0000000403157c10 */ /* 0x000fe2000fffe1ff */
[----:B------:R-:W-:Y:S03]  /*4cd0*/  BSSY.RECONVERGENT B1, `(.L_x_74) ;  /* 0x00000a5000017945 */ /* 0x000fe60003800200 */
[----:B------:R-:W-:-:S13]  /*4ce0*/  ISETP.GE.AND P0, PT, R0, R21, PT ;  /* 0x000000150000720c */ /* 0x000fda0003f06270 */
[----:B------:R-:W-:Y:S05]  /*4cf0*/  @P0 BRA `(.L_x_75) ;  /* 0x0000000800880947 */ /* 0x000fea0003800000 */
[----:B------:R-:W-:Y:S01]  /*4d00*/  LOP3.LUT R12, RZ, R0, RZ, 0x33, !PT ;  /* 0x00000000ff0c7212 */ /* 0x000fe200078e33ff */
[----:B------:R-:W-:Y:S01]  /*4d10*/  BSSY.RECONVERGENT B2, `(.L_x_76) ;  /* 0x0000032000027945 */ /* 0x000fe20003800200 */
[----:B------:R-:W-:Y:S02]  /*4d20*/  IMAD.MOV.U32 R20, RZ, RZ, R0 ;  /* 0x000000ffff147224 */ /* 0x000fe400078e0000 */
[----:B------:R-:W-:-:S04]  /*4d30*/  IADD3 R12, PT, PT, -R3, UR4, R12 ;  /* 0x00000004030c7c10 */ /* 0x000fc8000fffe10c */
[----:B------:R-:W-:-:S04]  /*4d40*/  LOP3.LUT R4, R12, 0x300, RZ, 0xc0, !PT ;  /* 0x000003000c047812 */ /* 0x000fc800078ec0ff */
[----:B------:R-:W-:-:S13]  /*4d50*/  ISETP.NE.AND P0, PT, R4, 0x300, PT ;  /* 0x000003000400780c */ /* 0x000fda0003f05270 */
[----:B------:R-:W-:Y:S05]  /*4d60*/  @!P0 BRA `(.L_x_77) ;  /* 0x0000000000b08947 */ /* 0x000fea0003800000 */
[----:B------:R-:W0:Y:S01]  /*4d70*/  LDCU.64 UR6, c[0x0][0x380] ;  /* 0x00007000ff0677ac */ /* 0x000e220008000a00 */
[----:B------:R-:W-:Y:S01]  /*4d80*/  IADD3 R5, P0, PT, R0, R3, RZ ;  /* 0x0000000300057210 */ /* 0x000fe20007f1e0ff */
[----:B------:R-:W-:Y:S01]  /*4d90*/  IMAD.MOV.U32 R20, RZ, RZ, R0 ;  /* 0x000000ffff147224 */ /* 0x000fe200078e0000 */
[----:B------:R-:W-:-:S03]  /*4da0*/  LEA.HI R4, R12, 0x1, RZ, 0x18 ;  /* 0x000000010c047811 */ /* 0x000fc600078fc0ff */
[----:B------:R-:W-:Y:S01]  /*4db0*/  IMAD.X R6, RZ, RZ, R2, P0 ;  /* 0x000000ffff067224 */ /* 0x000fe200000e0602 */
[----:B------:R-:W-:-:S05]  /*4dc0*/  LOP3.LUT R4, R4, 0x3, RZ, 0xc0, !PT ;  /* 0x0000000304047812 */ /* 0x000fca00078ec0ff */
[----:B------:R-:W-:Y:S01]  /*4dd0*/  IMAD.MOV R13, RZ, RZ, -R4 ;  /* 0x000000ffff0d7224 */ /* 0x000fe200078e0a04 */
[----:B0-----:R-:W-:-:S04]  /*4de0*/  LEA R14, P1, R5, UR6, 0x4 ;  /* 0x00000006050e7c11 */ /* 0x001fc8000f8220ff */
[----:B------:R-:W-:-:S09]  /*4df0*/  LEA.HI.X R5, R5, UR7, R6, 0x4, P1 ;  /* 0x0000000705057c11 */ /* 0x000fd200088f2406 */
.L_x_80:
[----:B------:R-:W-:-:S05]  /*4e00*/  IMAD.MOV.U32 R4, RZ, RZ, R14 ;  /* 0x000000ffff047224 */ /* 0x000fca00078e000e */
[----:B------:R-:W2:Y:S04]  /*4e10*/  LDG.E.64.CONSTANT R8, desc[UR10][R4.64] ;  /* 0x0000000a04087981 */ /* 0x000ea8000c1e9b00 */
[----:B------:R-:W3:Y:S01]  /*4e20*/  LDG.E.64.CONSTANT R6, desc[UR10][R4.64+0x8] ;  /* 0x0000080a04067981 */ /* 0x000ee2000c1e9b00 */
[----:B------:R-:W-:Y:S01]  /*4e30*/  VIADD R13, R13, 0x1 ;  /* 0x000000010d0d7836 */ /* 0x000fe20000000000 */
[----:B------:R-:W-:Y:S01]  /*4e40*/  BSSY.RECONVERGENT B3, `(.L_x_78) ;  /* 0x000001b000037945 */ /* 0x000fe20003800200 */
[----:B------:R-:W-:Y:S01]  /*4e50*/  IMAD.MOV.U32 R15, RZ, RZ, R22 ;  /* 0x000000ffff0f7224 */ /* 0x000fe200078e0016 */
        /* <DEDUP_REMOVED lines=25> */
.L_x_79:
[----:B------:R-:W-:Y:S05]  /*4ff0*/  BSYNC.RECONVERGENT B3 ;  /* 0x0000000000037941 */ /* 0x000fea0003800200 */
.L_x_78:
[----:B------:R-:W-:Y:S02]  /*5000*/  IMAD.X R5, RZ, RZ, R5, P3 ;  /* 0x000000ffff057224 */ /* 0x000fe400018e0605 */
[----:B------:R-:W-:Y:S01]  /*5010*/  VIADD R20, R20, 0x100 ;  /* 0x0000010014147836 */ /* 0x000fe20000000000 */
[----:B------:R-:W-:Y:S06]  /*5020*/  @P2 BRA `(.L_x_80) ;  /* 0xfffffffc00742947 */ /* 0x000fec000383ffff */
.L_x_77:
[----:B------:R-:W-:Y:S05]  /*5030*/  BSYNC.RECONVERGENT B2 ;  /* 0x0000000000027941 */ /* 0x000fea0003800200 */
.L_x_76:
[----:B------:R-:W-:-:S13]  /*5040*/  ISETP.GE.U32.AND P0, PT, R12, 0x300, PT ;  /* 0x000003000c00780c */ /* 0x000fda0003f06070 */
[----:B------:R-:W-:Y:S05]  /*5050*/  @!P0 BRA `(.L_x_75) ;  /* 0x0000000400b08947 */ /* 0x000fea0003800000 */
[----:B------:R-:W0:Y:S01]  /*5060*/  LDCU.64 UR6, c[0x0][0x380] ;  /* 0x00007000ff0677ac */ /* 0x000e220008000a00 */
[----:B------:R-:W-:-:S05]  /*5070*/  IADD3 R3, P0, PT, R20, R3, RZ ;  /* 0x0000000314037210 */ /* 0x000fca0007f1e0ff */
[----:B------:R-:W-:Y:S01]  /*5080*/  IMAD.X R2, RZ, RZ, R2, P0 ;  /* 0x000000ffff027224 */ /* 0x000fe200000e0602 */
[----:B0-----:R-:W-:-:S04]  /*5090*/  LEA R8, P1, R3, UR6, 0x4 ;  /* 0x0000000603087c11 */ /* 0x001fc8000f8220ff */
[----:B------:R-:W-:Y:S02]  /*50a0*/  IADD3 R8, P0, PT, R8, 0x3008, RZ ;  /* 0x0000300808087810 */ /* 0x000fe40007f1e0ff */
[----:B------:R-:W-:-:S05]  /*50b0*/  LEA.HI.X R9, R3, UR7, R2, 0x4, P1 ;  /* 0x0000000703097c11 */ /* 0x000fca00088f2402 */
[----:B------:R-:W-:-:S07]  /*50c0*/  IMAD.X R9, RZ, RZ, R9, P0 ;  /* 0x000000ffff097224 */ /* 0x000fce00000e0609 */
.L_x_89:
[----:B------:R-:W2:Y:S04]  /*50d0*/  LDG.E.64.CONSTANT R10, desc[UR10][R8.64+-0x3008] ;  /* 0xffcff80a080a7981 */ /* 0x000ea8000c1e9b00 */
[----:B------:R-:W3:Y:S04]  /*50e0*/  LDG.E.64.CONSTANT R12, desc[UR10][R8.64+-0x3000] ;  /* 0xffd0000a080c7981 */ /* 0x000ee8000c1e9b00 */
[----:B------:R0:W5:Y:S04]  /*50f0*/  LDG.E.64.CONSTANT R6, desc[UR10][R8.64+-0x2008] ;  /* 0xffdff80a08067981 */ /* 0x000168000c1e9b00 */
        /* <DEDUP_REMOVED lines=22> */
.L_x_82:
[----:B------:R-:W-:Y:S05]  /*5260*/  BSYNC.RECONVERGENT B2 ;  /* 0x0000000000027941 */ /* 0x000fea0003800200 */
.L_x_81:
        /* <DEDUP_REMOVED lines=25> */
.L_x_84:
[----:B------:R-:W-:Y:S05]  /*5400*/  BSYNC.RECONVERGENT B2 ;  /* 0x0000000000027941 */ /* 0x000fea0003800200 */
.L_x_83:
        /* <DEDUP_REMOVED lines=21> */
.L_x_86:
[----:B------:R-:W-:Y:S05]  /*5560*/  BSYNC.RECONVERGENT B2 ;  /* 0x0000000000027941 */ /* 0x000fea0003800200 */
.L_x_85:
        /* <DEDUP_REMOVED lines=21> */
.L_x_88:
[----:B------:R-:W-:Y:S05]  /*56c0*/  BSYNC.RECONVERGENT B2 ;  /* 0x0000000000027941 */ /* 0x000fea0003800200 */
.L_x_87:
[----:B------:R-:W-:Y:S01]  /*56d0*/  VIADD R20, R20, 0x400 ;  /* 0x0000040014147836 */ /* 0x000fe20000000000 */
[----:B------:R-:W-:-:S04]  /*56e0*/  IADD3 R8, P1, PT, R8, 0x4000, RZ ;  /* 0x0000400008087810 */ /* 0x000fc80007f3e0ff */
[----:B------:R-:W-:Y:S01]  /*56f0*/  ISETP.GE.AND P0, PT, R20, R21, PT ;  /* 0x000000151400720c */ /* 0x000fe20003f06270 */
[----:B------:R-:W-:-:S12]  /*5700*/  IMAD.X R9, RZ, RZ, R9, P1 ;  /* 0x000000ffff097224 */ /* 0x000fd800008e0609 */
[----:B------:R-:W-:Y:S05]  /*5710*/  @!P0 BRA `(.L_x_89) ;  /* 0xfffffff8006c8947 */ /* 0x000fea000383ffff */
.L_x_75:
[----:B------:R-:W-:Y:S05]  /*5720*/  BSYNC.RECONVERGENT B1 ;  /* 0x0000000000017941 */ /* 0x000fea0003800200 */
.L_x_74:
[----:B------:R-:W0:Y:S01]  /*5730*/  S2R R8, SR_LANEID ;  /* 0x0000000000087919 */ /* 0x000e220000000000 */
[----:B------:R-:W-:Y:S01]  /*5740*/  BSSY.RECONVERGENT B1, `(.L_x_90) ;  /* 0x000001f000017945 */ /* 0x000fe20003800200 */
[----:B------:R-:W-:Y:S01]  /*5750*/  IMAD.MOV.U32 R11, RZ, RZ, R22 ;  /* 0x000000ffff0b7224 */ /* 0x000fe200078e0016 */
[----:B------:R1:W2:Y:S01]  /*5760*/  SHFL.DOWN PT, R4, R16, 0x1, 0x1f ;  /* 0x08201f0010047f89 */ /* 0x0002a200000e0000 */
[----:B------:R-:W-:Y:S02]  /*5770*/  IMAD.MOV.U32 R12, RZ, RZ, R23 ;  /* 0x000000ffff0c7224 */ /* 0x000fe400078e0017 */
[----:B------:R-:W-:Y:S01]  /*5780*/  IMAD.MOV.U32 R2, RZ, RZ, R16 ;  /* 0x000000ffff027224 */ /* 0x000fe200078e0010 */
[----:B------:R1:W3:Y:S01]  /*5790*/  SHFL.DOWN PT, R5, R17, 0x1, 0x1f ;  /* 0x08201f0011057f89 */ /* 0x0002e200000e0000 */
        /* <DEDUP_REMOVED lines=25> */
.L_x_91:
[----:B------:R-:W-:Y:S05]  /*5930*/  BSYNC.RECONVERGENT B1 ;  /* 0x0000000000017941 */ /* 0x000fea0003800200 */
.L_x_90:
        /* <DEDUP_REMOVED lines=31> */
.L_x_93:
[----:B------:R-:W-:Y:S05]  /*5b30*/  BSYNC.RECONVERGENT B1 ;  /* 0x0000000000017941 */ /* 0x000fea0003800200 */
.L_x_92:
[----:B------:R-:W-:Y:S01]  /*5b40*/  ISETP.GT.AND P0, PT, R8, 0x1b, PT ;  /* 0x0000001b0800780c */ /* 0x000fe20003f04270 */
[----:B-1----:R1:W1:Y:S01]  /*5b50*/  SHFL.DOWN PT, R6, R4, 0x4, 0x1f ;  /* 0x08801f0004067f89 */ /* 0x00226200000e0000 */
[----:B------:R-:W-:Y:S01]  /*5b60*/  BSSY.RECONVERGENT B1, `(.L_x_94) ;  /* 0x000001d000017945 */ /* 0x000fe20003800200 */
[----:B0-----:R-:W-:Y:S02]  /*5b70*/  IMAD.MOV.U32 R11, RZ, RZ, R9 ;  /* 0x000000ffff0b7224 */ /* 0x001fe400078e0009 */
[----:B--2---:R0:W2:Y:S01]  /*5b80*/  SHFL.DOWN PT, R7, R5, 0x4, 0x1f ;  /* 0x08801f0005077f89 */ /* 0x0040a200000e0000 */
[----:B------:R-:W-:Y:S02]  /*5b90*/  IMAD.MOV.U32 R12, RZ, RZ, R10 ;  /* 0x000000ffff0c7224 */ /* 0x000fe400078e000a */
[----:B------:R-:W-:Y:S01]  /*5ba0*/  IMAD.MOV.U32 R2, RZ, RZ, R4 ;  /* 0x000000ffff027224 */ /* 0x000fe200078e0004 */
[----:B---3--:R0:W3:Y:S01]  /*5bb0*/  SHFL.DOWN PT, R14, R9, 0x4, 0x1f ;  /* 0x08801f00090e7f89 */ /* 0x0080e200000e0000 */
[----:B------:R-:W-:-:S03]  /*5bc0*/  IMAD.MOV.U32 R3, RZ, RZ, R5 ;  /* 0x000000ffff037224 */ /* 0x000fc600078e0005 */
[----:B----4-:R0:W4:Y:S01]  /*5bd0*/  SHFL.DOWN PT, R13, R10, 0x4, 0x1f ;  /* 0x08801f000a0d7f89 */ /* 0x01012200000e0000 */
        /* <DEDUP_REMOVED lines=21> */
.L_x_95:
[----:B------:R-:W-:Y:S05]  /*5d30*/  BSYNC.RECONVERGENT B1 ;  /* 0x0000000000017941 */ /* 0x000fea0003800200 */
.L_x_94:
        /* <DEDUP_REMOVED lines=31> */
.L_x_97:
[----:B------:R-:W-:Y:S05]  /*5f30*/  BSYNC.RECONVERGENT B1 ;  /* 0x0000000000017941 */ /* 0x000fea0003800200 */
.L_x_96:
[----:B------:R-:W-:Y:S01]  /*5f40*/  ISETP.GT.AND P0, PT, R8, 0xf, PT ;  /* 0x0000000f0800780c */ /* 0x000fe20003f04270 */
[----:B-1----:R1:W1:Y:S01]  /*5f50*/  SHFL.DOWN PT, R6, R4, 0x10, 0x1f ;  /* 0x0a001f0004067f89 */ /* 0x00226200000e0000 */
[----:B------:R-:W-:Y:S01]  /*5f60*/  BSSY.RECONVERGENT B1, `(.L_x_98) ;  /* 0x000001d000017945 */ /* 0x000fe20003800200 */
[----:B---3--:R-:W-:Y:S02]  /*5f70*/  IMAD.MOV.U32 R14, RZ, RZ, R9 ;  /* 0x000000ffff0e7224 */ /* 0x008fe400078e0009 */
[----:B--2---:R2:W3:Y:S01]  /*5f80*/  SHFL.DOWN PT, R7, R5, 0x10, 0x1f ;  /* 0x0a001f0005077f89 */ /* 0x0044e200000e0000 */
[----:B------:R-:W-:Y:S02]  /*5f90*/  IMAD.MOV.U32 R15, RZ, RZ, R10 ;  /* 0x000000ffff0f7224 */ /* 0x000fe400078e000a */
[----:B------:R-:W-:Y:S01]  /*5fa0*/  IMAD.MOV.U32 R2, RZ, RZ, R4 ;  /* 0x000000ffff027224 */ /* 0x000fe200078e0004 */
[----:B0-----:R2:W0:Y:S01]  /*5fb0*/  SHFL.DOWN PT, R12, R9, 0x10, 0x1f ;  /* 0x0a001f00090c7f89 */ /* 0x00142200000e0000 */
[----:B------:R-:W-:-:S03]  /*5fc0*/  IMAD.MOV.U32 R3, RZ, RZ, R5 ;  /* 0x000000ffff037224 */ /* 0x000fc600078e0005 */
[----:B------:R2:W0:Y:S01]  /*5fd0*/  SHFL.DOWN PT, R11, R10, 0x10, 0x1f ;  /* 0x0a001f000a0b7f89 */ /* 0x00042200000e0000 */
[----:B------:R-:W-:Y:S05]  /*5fe0*/  @P0 BRA `(.L_x_99) ;  /* 0x0000000000500947 */ /* 0x000fea0003800000 */
[----:B-1-3--:R-:W-:Y:S01]  /*5ff0*/  DSETP.GEU.AND P0, PT, |R4|, |R6|, PT ;  /* 0x400000060400722a */ /* 0x00afe20003f0e200 */
        /* <DEDUP_REMOVED lines=19> */
.L_x_99:
[----:B------:R-:W-:Y:S05]  /*6130*/  BSYNC.RECONVERGENT B1 ;  /* 0x0000000000017941 */ /* 0x000fea0003800200 */
.L_x_98:
[----:B------:R-:W-:Y:S01]  /*6140*/  ISETP.NE.AND P0, PT, R8, RZ, PT ;  /* 0x000000ff0800720c */ /* 0x000fe20003f05270 */
[----:B------:R-:W-:-:S12]  /*6150*/  BSSY.RECONVERGENT B1, `(.L_x_100) ;  /* 0x000000a000017945 */ /* 0x000fd80003800200 */
[----:B------:R-:W-:Y:S05]  /*6160*/  @P0 BRA `(.L_x_101) ;  /* 0x0000000000200947 */ /* 0x000fea0003800000 */
[----:B-1----:R-:W1:Y:S01]  /*6170*/  S2R R6, SR_CgaCtaId ;  /* 0x0000000000067919 */ /* 0x002e620000008800 */
[----:B--2---:R-:W-:Y:S02]  /*6180*/  MOV R5, 0x400 ;  /* 0x0000040000057802 */ /* 0x004fe40000000f00 */
[----:B------:R-:W-:-:S04]  /*6190*/  SHF.R.U32.HI R4, RZ, 0x1, R0 ;  /* 0x00000001ff047819 */ /* 0x000fc80000011600 */
[----:B------:R-:W-:Y:S02]  /*61a0*/  LOP3.LUT R4, R4, 0x1f0, RZ, 0xc0, !PT ;  /* 0x000001f004047812 */ /* 0x000fe400078ec0ff */
[----:B-1----:R-:W-:-:S05]  /*61b0*/  LEA R5, R6, R5, 0x18 ;  /* 0x0000000506057211 */ /* 0x002fca00078ec0ff */
[----:B------:R-:W-:-:S05]  /*61c0*/  IMAD.IADD R5, R4, 0x1, R5 ;  /* 0x0000000104057824 */ /* 0x000fca00078e0205 */
[----:B------:R1:W-:Y:S04]  /*61d0*/  STS.64 [R5+0x10], R14 ;  /* 0x0000100e05007388 */ /* 0x0003e80000000a00 */
[----:B------:R1:W-:Y:S02]  /*61e0*/  STS.64 [R5+0x8], R2 ;  /* 0x0000080205007388 */ /* 0x0003e40000000a00 */
.L_x_101:
[----:B------:R-:W-:Y:S05]  /*61f0*/  BSYNC.RECONVERGENT B1 ;  /* 0x0000000000017941 */ /* 0x000fea0003800200 */
.L_x_100:
[----:B------:R-:W-:Y:S01]  /*6200*/  BAR.SYNC.DEFER_BLOCKING 0x0 ;  /* 0x0000000000007b1d */ /* 0x000fe20000010000 */
[----:B------:R-:W-:-:S13]  /*6210*/  ISETP.NE.AND P1, PT, R0, RZ, PT ;  /* 0x000000ff0000720c */ /* 0x000fda0003f25270 */
[----:B------:R-:W-:Y:S05]  /*6220*/  @P1 BRA `(.L_x_34) ;  /* 0x00000008008c1947 */ /* 0x000fea0003800000 */
[----:B-12---:R-:W1:Y:S01]  /*6230*/  S2R R5, SR_CgaCtaId ;  /* 0x0000000000057919 */ /* 0x006e620000008800 */
[----:B------:R-:W-:Y:S01]  /*6240*/  MOV R0, 0x400 ;  /* 0x0000040000007802 */ /* 0x000fe20000000f00 */
[----:B------:R-:W-:Y:S03]  /*6250*/  BSSY.RECONVERGENT B1, `(.L_x_102) ;  /* 0x000001a000017945 */ /* 0x000fe60003800200 */
[----:B-1----:R-:W-:-:S05]  /*6260*/  LEA R0, R5, R0, 0x18 ;  /* 0x0000000005007211 */ /* 0x002fca00078ec0ff */
[----:B------:R-:W1:Y:S04]  /*6270*/  LDS.64 R16, [R0+0x18] ;  /* 0x0000180000107984 */ /* 0x000e680000000a00 */
[----:B---3--:R-:W2:Y:S04]  /*6280*/  LDS.128 R4, [R0+0x20] ;  /* 0x0000200000047984 */ /* 0x008ea80000000c00 */
[----:B0---4-:R0:W3:Y:S04]  /*6290*/  LDS.64 R12, [R0+0x80] ;  /* 0x00008000000c7984 */ /* 0x0110e80000000a00 */
[----:B------:R0:W4:Y:S01]  /*62a0*/  LDS.128 R8, [R0+0x30] ;  /* 0x0000300000087984 */ /* 0x0001220000000c00 */
[----:B-1----:R-:W-:Y:S01]  /*62b0*/  DSETP.GEU.AND P0, PT, |R2|, |R16|, PT ;  /* 0x400000100200722a */ /* 0x002fe20003f0e200 */
[----:B------:R-:W-:-:S02]  /*62c0*/  IMAD.MOV.U32 R24, RZ, RZ, R16 ;  /* 0x000000ffff187224 */ /* 0x000fc400078e0010 */
[----:B------:R-:W-:Y:S02]  /*62d0*/  IMAD.MOV.U32 R25, RZ, RZ, R17 ;  /* 0x000000ffff197224 */ /* 0x000fe400078e0011 */
[----:B--2---:R-:W-:Y:S02]  /*62e0*/  IMAD.MOV.U32 R27, RZ, RZ, R4 ;  /* 0x000000ffff1b7224 */ /* 0x004fe400078e0004 */
[----:B------:R-:W-:-:S07]  /*62f0*/  IMAD.MOV.U32 R29, RZ, RZ, R5 ;  /* 0x000000ffff1d7224 */ /* 0x000fce00078e0005 */
[----:B0--34-:R-:W-:Y:S05]  /*6300*/  @!P0 BRA `(.L_x_103) ;  /* 0x0000000000388947 */ /* 0x019fea0003800000 */
        /* <DEDUP_REMOVED lines=14> */
.L_x_103:
[----:B------:R-:W-:Y:S05]  /*63f0*/  BSYNC.RECONVERGENT B1 ;  /* 0x0000000000017941 */ /* 0x000fea0003800200 */
.L_x_102:
        /* <DEDUP_REMOVED lines=23> */
.L_x_105:
[----:B------:R-:W-:Y:S05]  /*6570*/  BSYNC.RECONVERGENT B1 ;  /* 0x0000000000017941 */ /* 0x000fea0003800200 */
.L_x_104:
        /* <DEDUP_REMOVED lines=21> */
.L_x_107:
[----:B------:R-:W-:Y:S05]  /*66d0*/  BSYNC.RECONVERGENT B1 ;  /* 0x0000000000017941 */ /* 0x000fea0003800200 */
.L_x_106:
        /* <DEDUP_REMOVED lines=23> */
.L_x_109:
[----:B------:R-:W-:Y:S05]  /*6850*/  BSYNC.RECONVERGENT B1 ;  /* 0x0000000000017941 */ /* 0x000fea0003800200 */
.L_x_108:
        /* <DEDUP_REMOVED lines=21> */
.L_x_111:
[----:B------:R-:W-:Y:S05]  /*69b0*/  BSYNC.RECONVERGENT B1 ;  /* 0x0000000000017941 */ /* 0x000fea0003800200 */
.L_x_110:
        /* <DEDUP_REMOVED lines=21> */
.L_x_113:
[----:B------:R-:W-:Y:S05]  /*6b10*/  BSYNC.RECONVERGENT B1 ;  /* 0x0000000000017941 */ /* 0x000fea0003800200 */
.L_x_112:
        /* <DEDUP_REMOVED lines=20> */
.L_x_34:
[----:B------:R-:W-:Y:S05]  /*6c60*/  BSYNC.RECONVERGENT B0 ;  /* 0x0000000000007941 */ /* 0x000fea0003800200 */
.L_x_1:
[----:B------:R-:W-:Y:S05]  /*6c70*/  @P1 EXIT ;  /* 0x000000000000194d */ /* 0x000fea0003800000 */
[----:B012---:R-:W0:Y:S02]  /*6c80*/  LDC.64 R4, c[0x0][0x388] ;  /* 0x0000e200ff047b82 */ /* 0x007e240000000a00 */
[----:B0-----:R-:W-:Y:S04]  /*6c90*/  STG.E.64 desc[UR10][R4.64], R2 ;  /* 0x0000000204007986 */ /* 0x001fe8000c101b0a */
[----:B------:R-:W-:Y:S01]  /*6ca0*/  STG.E.64 desc[UR10][R4.64+0x8], R14 ;  /* 0x0000080e04007986 */ /* 0x000fe2000c101b0a */
[----:B------:R-:W-:Y:S05]  /*6cb0*/  EXIT ;  /* 0x000000000000794d */ /* 0x000fea0003800000 */
.L_x_114:
        /* <DEDUP_REMOVED lines=12> */
.L_x_719:


//--------------------- .text._ZN6thrust24THRUST_300001_SM_1000_NS8cuda_cub4core6detail13_kernel_agentINS1_8__reduce10DrainAgentIlEEJN3cub18CUB_300001_SM_10009GridQueueIyEElEEEvDpT0_ --------------------------
	.section	.text._ZN6thrust24THRUST_300001_SM_1000_NS8cuda_cub4core6detail13_kernel_agentINS1_8__reduce10DrainAgentIlEEJN3cub18CUB_300001_SM_10009GridQueueIyEElEEEvDpT0_,"ax",@progbits
	.align	128
        .global         _ZN6thrust24THRUST_300001_SM_1000_NS8cuda_cub4core6detail13_kernel_agentINS1_8__reduce10DrainAgentIlEEJN3cub18CUB_300001_SM_10009GridQueueIyEElEEEvDpT0_
        .type           _ZN6thrust24THRUST_300001_SM_1000_NS8cuda_cub4core6detail13_kernel_agentINS1_8__reduce10DrainAgentIlEEJN3cub18CUB_300001_SM_10009GridQueueIyEElEEEvDpT0_,@function
        .size           _ZN6thrust24THRUST_300001_SM_1000_NS8cuda_cub4core6detail13_kernel_agentINS1_8__reduce10DrainAgentIlEEJN3cub18CUB_300001_SM_10009GridQueueIyEElEEEvDpT0_,(.L_x_720 - _ZN6thrust24THRUST_300001_SM_1000_NS8cuda_cub4core6detail13_kernel_agentINS1_8__reduce10DrainAgentIlEEJN3cub18CUB_300001_SM_10009GridQueueIyEElEEEvDpT0_)
        .other          _ZN6thrust24THRUST_300001_SM_1000_NS8cuda_cub4core6detail13_kernel_agentINS1_8__reduce10DrainAgentIlEEJN3cub18CUB_300001_SM_10009GridQueueIyEElEEEvDpT0_,@"STO_CUDA_ENTRY STV_DEFAULT"
_ZN6thrust24THRUST_300001_SM_1000_NS8cuda_cub4core6detail13_kernel_agentINS1_8__reduce10DrainAgentIlEEJN3cub18CUB_300001_SM_10009GridQueueIyEElEEEvDpT0_:
.text._ZN6thrust24THRUST_300001_SM_1000_NS8cuda_cub4core6detail13_kernel_agentINS1_8__reduce10DrainAgentIlEEJN3cub18CUB_300001_SM_10009GridQueueIyEElEEEvDpT0_:
[----:B------:R-:W-:Y:S08]  /*0000*/  LDC R1, c[0x0][0x37c] ;  /* 0x0000df00ff017b82 */ /* 0x000ff00000000800 */
[----:B------:R-:W0:Y:S01]  /*0010*/  LDC.64 R2, c[0x0][0x380] ;  /* 0x0000e000ff027b82 */ /* 0x000e220000000a00 */
[----:B------:R-:W0:Y:S07]  /*0020*/  LDCU.64 UR4, c[0x0][0x358] ;  /* 0x00006b00ff0477ac */ /* 0x000e2e0008000a00 */
[----:B------:R-:W1:Y:S01]  /*0030*/  LDC.64 R4, c[0x0][0x388] ;  /* 0x0000e200ff047b82 */ /* 0x000e620000000a00 */
[----:B0-----:R-:W-:Y:S04]  /*0040*/  STG.E.64 desc[UR4][R2.64+0x8], RZ ;  /* 0x000008ff02007986 */ /* 0x001fe8000c101b04 */
[----:B-1----:R-:W-:Y:S01]  /*0050*/  STG.E.64 desc[UR4][R2.64], R4 ;  /* 0x0000000402007986 */ /* 0x002fe2000c101b04 */
[----:B------:R-:W-:Y:S05]  /*0060*/  EXIT ;  /* 0x000000000000794d */ /* 0x000fea0003800000 */
.L_x_115:
        /* <DEDUP_REMOVED lines=9> */
.L_x_720:


//--------------------- .text._ZN6thrust24THRUST_300001_SM_1000_NS8cuda_cub4core6detail13_kernel_agentINS1_8__reduce11ReduceAgentINS0_12zip_iteratorIN4cuda3std3__45tupleIJNS0_10device_ptrIdEENS0_17counting_iteratorIlNS0_11use_defaultESF_SF_EEEEEEEPNSB_IJdlEEESJ_lNS1_9__extrema9arg_max_fIdl10comparatorEEEEJSI_SK_lN3cub18CUB_300001_SM_100013GridEvenShareIlEENSR_9GridQueueIyEESO_EEEvDpT0_ --------------------------
	.section	.text._ZN6thrust24THRUST_300001_SM_1000_NS8cuda_cub4core6detail13_kernel_agentINS1_8__reduce11ReduceAgentINS0_12zip_iteratorIN4cuda3std3__45tupleIJNS0_10device_ptrIdEENS0_17counting_iteratorIlNS0_11use_defaultESF_SF_EEEEEEEPNSB_IJdlEEESJ_lNS1_9__extrema9arg_max_fIdl10comparatorEEEEJSI_SK_lN3cub18CUB_300001_SM_100013GridEvenShareIlEENSR_9GridQueueIyEESO_EEEvDpT0_,"ax",@progbits
	.align	128
        .global         _ZN6thrust24THRUST_300001_SM_1000_NS8cuda_cub4core6detail13_kernel_agentINS1_8__reduce11ReduceAgentINS0_12zip_iteratorIN4cuda3std3__45tupleIJNS0_10device_ptrIdEENS0_17counting_iteratorIlNS0_11use_defaultESF_SF_EEEEEEEPNSB_IJdlEEESJ_lNS1_9__extrema9arg_max_fIdl10comparatorEEEEJSI_SK_lN3cub18CUB_300001_SM_100013GridEvenShareIlEENSR_9GridQueueIyEESO_EEEvDpT0_
        .type           _ZN6thrust24THRUST_300001_SM_1000_NS8cuda_cub4core6detail13_kernel_agentINS1_8__reduce11ReduceAgentINS0_12zip_iteratorIN4cuda3std3__45tupleIJNS0_10device_ptrIdEENS0_17counting_iteratorIlNS0_11use_defaultESF_SF_EEEEEEEPNSB_IJdlEEESJ_lNS1_9__extrema9arg_max_fIdl10comparatorEEEEJSI_SK_lN3cub18CUB_300001_SM_100013GridEvenShareIlEENSR_9GridQueueIyEESO_EEEvDpT0_,@function
        .size           _ZN6thrust24THRUST_300001_SM_1000_NS8cuda_cub4core6detail13_kernel_agentINS1_8__reduce11ReduceAgentINS0_12zip_iteratorIN4cuda3std3__45tupleIJNS0_10device_ptrIdEENS0_17counting_iteratorIlNS0_11use_defaultESF_SF_EEEEEEEPNSB_IJdlEEESJ_lNS1_9__extrema9arg_max_fIdl10comparatorEEEEJSI_SK_lN3cub18CUB_300001_SM_100013GridEvenShareIlEENSR_9GridQueueIyEESO_EEEvDpT0_,(.L_x_721 - _ZN6thrust24THRUST_300001_SM_1000_NS8cuda_cub4core6detail13_kernel_agentINS1_8__reduce11ReduceAgentINS0_12zip_iteratorIN4cuda3std3__45tupleIJNS0_10device_ptrIdEENS0_17counting_iteratorIlNS0_11use_defaultESF_SF_EEEEEEEPNSB_IJdlEEESJ_lNS1_9__extrema9arg_max_fIdl10comparatorEEEEJSI_SK_lN3cub18CUB_300001_SM_100013GridEvenShareIlEENSR_9GridQueueIyEESO_EEEvDpT0_)
        .other          _ZN6thrust24THRUST_300001_SM_1000_NS8cuda_cub4core6detail13_kernel_agentINS1_8__reduce11ReduceAgentINS0_12zip_iteratorIN4cuda3std3__45tupleIJNS0_10device_ptrIdEENS0_17counting_iteratorIlNS0_11use_defaultESF_SF_EEEEEEEPNSB_IJdlEEESJ_lNS1_9__extrema9arg_max_fIdl10comparatorEEEEJSI_SK_lN3cub18CUB_300001_SM_100013GridEvenShareIlEENSR_9GridQueueIyEESO_EEEvDpT0_,@"STO_CUDA_ENTRY STV_DEFAULT"
_ZN6thrust24THRUST_300001_SM_1000_NS8cuda_cub4core6detail13_kernel_agentINS1_8__reduce11ReduceAgentINS0_12zip_iteratorIN4cuda3std3__45tupleIJNS0_10device_ptrIdEENS0_17counting_iteratorIlNS0_11use_defaultESF_SF_EEEEEEEPNSB_IJdlEEESJ_lNS1_9__extrema9arg_max_fIdl10comparatorEEEEJSI_SK_lN3cub18CUB_300001_SM_100013GridEvenShareIlEENSR_9GridQueueIyEESO_EEEvDpT0_:
.text._ZN6thrust24THRUST_300001_SM_1000_NS8cuda_cub4core6detail13_kernel_agentINS1_8__reduce11ReduceAgentINS0_12zip_iteratorIN4cuda3std3__45tupleIJNS0_10device_ptrIdEENS0_17counting_iteratorIlNS0_11use_defaultESF_SF_EEEEEEEPNSB_IJdlEEESJ_lNS1_9__extrema9arg_max_fIdl10comparatorEEEEJSI_SK_lN3cub18CUB_300001_SM_100013GridEvenShareIlEENSR_9GridQueueIyEESO_EEEvDpT0_:
[----:B------:R-:W-:Y:S01]  /*0000*/  LDC R1, c[0x0][0x37c] ;  /* 0x0000df00ff017b82 */ /* 0x000fe20000000800 */
[----:B------:R-:W0:Y:S01]  /*0010*/  S2R R0, SR_CTAID.X ;  /* 0x0000000000007919 */ /* 0x000e220000002500 */
[----:B------:R-:W1:Y:S01]  /*0020*/  LDCU.64 UR4, c[0x0][0x398] ;  /* 0x00007300ff0477ac */ /* 0x000e620008000a00 */
[----:B------:R-:W-:Y:S01]  /*0030*/  BSSY.RECONVERGENT B0, `(.L_x_116) ;  /* 0x0000689000007945 */ /* 0x000fe20003800200 */
[----:B------:R-:W2:Y:S01]  /*0040*/  LDCU UR6, c[0x0][0x370] ;  /* 0x00006e00ff0677ac */ /* 0x000ea20008000800 */
[----:B------:R-:W3:Y:S01]  /*0050*/  LDCU.64 UR10, c[0x0][0x358] ;  /* 0x00006b00ff0a77ac */ /* 0x000ee20008000a00 */
[----:B-1----:R-:W-:Y:S02]  /*0060*/  IMAD.U32 R25, RZ, RZ, UR4 ;  /* 0x00000004ff197e24 */ /* 0x002fe4000f8e00ff */
[----:B------:R-:W-:Y:S01]  /*0070*/  IMAD.U32 R16, RZ, RZ, UR5 ;  /* 0x00000005ff107e24 */ /* 0x000fe2000f8e00ff */
[----:B--2---:R-:W-:Y:S01]  /*0080*/  UIMAD UR6, UR6, 0x500, URZ ;  /* 0x00000500060678a4 */ /* 0x004fe2000f8e02ff */
[----:B0-----:R-:W-:-:S05]  /*0090*/  IMAD R8, R0, 0x500, RZ ;  /* 0x0000050000087824 */ /* 0x001fca00078e02ff */
[----:B------:R-:W-:-:S04]  /*00a0*/  IADD3 R2, P1, PT, R8, 0x500, RZ ;  /* 0x0000050008027810 */ /* 0x000fc80007f3e0ff */
[----:B------:R-:W-:Y:S01]  /*00b0*/  ISETP.GT.U32.AND P0, PT, R2, R25, PT ;  /* 0x000000190200720c */ /* 0x000fe20003f04070 */
[----:B------:R-:W-:-:S05]  /*00c0*/  IMAD.X R3, RZ, RZ, RZ, P1 ;  /* 0x000000ffff037224 */ /* 0x000fca00008e06ff */
[----:B------:R-:W-:-:S13]  /*00d0*/  ISETP.GT.AND.EX P0, PT, R3, R16, PT, P0 ;  /* 0x000000100300720c */ /* 0x000fda0003f04300 */
[----:B---3--:R-:W-:Y:S05]  /*00e0*/  @!P0 BRA `(.L_x_117) ;  /* 0x0000003800e48947 */ /* 0x008fea0003800000 */
[----:B------:R-:W0:Y:S01]  /*00f0*/  S2R R10, SR_TID.X ;  /* 0x00000000000a7919 */ /* 0x000e220000002100 */
[----:B------:R-:W-:Y:S01]  /*0100*/  IMAD.IADD R9, R25, 0x1, -R8 ;  /* 0x0000000119097824 */ /* 0x000fe200078e0a08 */
[----:B------:R-:W-:Y:S01]  /*0110*/  BSSY.RECONVERGENT B1, `(.L_x_118) ;  /* 0x000000f000017945 */ /* 0x000fe20003800200 */
[----:B------:R-:W-:Y:S02]  /*0120*/  CS2R R20, SRZ ;  /* 0x0000000000147805 */ /* 0x000fe4000001ff00 */
[----:B------:R-:W-:Y:S02]  /*0130*/  CS2R R14, SRZ ;  /* 0x00000000000e7805 */ /* 0x000fe4000001ff00 */
[----:B0-----:R-:W-:Y:S01]  /*0140*/  ISETP.GE.AND P0, PT, R10, R9, PT ;  /* 0x000000090a00720c */ /* 0x001fe20003f06270 */
[----:B------:R-:W-:-:S12]  /*0150*/  IMAD.MOV.U32 R6, RZ, RZ, R10 ;  /* 0x000000ffff067224 */ /* 0x000fd800078e000a */
[----:B------:R-:W-:Y:S05]  /*0160*/  @P0 BRA `(.L_x_119) ;  /* 0x0000000000240947 */ /* 0x000fea0003800000 */
[----:B------:R-:W0:Y:S01]  /*0170*/  LDCU.128 UR4, c[0x0][0x380] ;  /* 0x00007000ff0477ac */ /* 0x000e220008000c00 */
[----:B------:R-:W-:-:S05]  /*0180*/  IADD3 R21, P0, PT, R8, R10, RZ ;  /* 0x0000000a08157210 */ /* 0x000fca0007f1e0ff */
[----:B------:R-:W-:Y:S01]  /*0190*/  IMAD.X R20, RZ, RZ, RZ, P0 ;  /* 0x000000ffff147224 */ /* 0x000fe200000e06ff */
[----:B0-----:R-:W-:-:S04]  /*01a0*/  LEA R14, P1, R21, UR4, 0x3 ;  /* 0x00000004150e7c11 */ /* 0x001fc8000f8218ff */
[----:B------:R-:W-:-:S06]  /*01b0*/  LEA.HI.X R15, R21, UR5, R20, 0x3, P1 ;  /* 0x00000005150f7c11 */ /* 0x000fcc00088f1c14 */
[----:B------:R-:W5:Y:S01]  /*01c0*/  LDG.E.64 R14, desc[UR10][R14.64] ;  /* 0x0000000a0e0e7981 */ /* 0x000f62000c1e1b00 */
[----:B------:R-:W-:Y:S01]  /*01d0*/  IADD3 R21, P0, PT, R21, UR6, RZ ;  /* 0x0000000615157c10 */ /* 0x000fe2000ff1e0ff */
[----:B------:R-:W-:-:S03]  /*01e0*/  VIADD R6, R10, 0x100 ;  /* 0x000001000a067836 */ /* 0x000fc60000000000 */
[----:B------:R-:W-:-:S09]  /*01f0*/  IADD3.X R20, PT, PT, R20, UR7, RZ, P0, !PT ;  /* 0x0000000714147c10 */ /* 0x000fd200087fe4ff */
.L_x_119:
[----:B------:R-:W-:Y:S05]  /*0200*/  BSYNC.RECONVERGENT B1 ;  /* 0x0000000000017941 */ /* 0x000fea0003800200 */
.L_x_118:
[----:B------:R-:W-:Y:S01]  /*0210*/  ISETP.GE.AND P0, PT, R6, R9, PT ;  /* 0x000000090600720c */ /* 0x000fe20003f06270 */
[----:B------:R-:W-:-:S12]  /*0220*/  BSSY.RECONVERGENT B1, `(.L_x_120) ;  /* 0x00000af000017945 */ /* 0x000fd80003800200 */
[----:B------:R-:W-:Y:S05]  /*0230*/  @P0 BRA `(.L_x_121) ;  /* 0x0000000800b40947 */ /* 0x000fea0003800000 */
[----:B------:R-:W-:Y:S01]  /*0240*/  LOP3.LUT R2, RZ, R6, RZ, 0x33, !PT ;  /* 0x00000006ff027212 */ /* 0x000fe200078e33ff */
[----:B------:R-:W-:Y:S03]  /*0250*/  BSSY.RECONVERGENT B2, `(.L_x_122) ;  /* 0x0000034000027945 */ /* 0x000fe60003800200 */
[----:B------:R-:W-:-:S04]  /*0260*/  IADD3 R25, PT, PT, -R8, R25, R2 ;  /* 0x0000001908197210 */ /* 0x000fc80007ffe102 */
[----:B------:R-:W-:-:S04]  /*0270*/  LOP3.LUT R2, R25, 0x300, RZ, 0xc0, !PT ;  /* 0x0000030019027812 */ /* 0x000fc800078ec0ff */
[----:B------:R-:W-:-:S13]  /*0280*/  ISETP.NE.AND P0, PT, R2, 0x300, PT ;  /* 0x000003000200780c */ /* 0x000fda0003f05270 */
[----:B------:R-:W-:Y:S05]  /*0290*/  @!P0 BRA `(.L_x_123) ;  /* 0x0000000000bc8947 */ /* 0x000fea0003800000 */
[----:B------:R-:W0:Y:S01]  /*02a0*/  LDCU.128 UR4, c[0x0][0x380] ;  /* 0x00007000ff0477ac */ /* 0x000e220008000c00 */
[----:B------:R-:W-:Y:S02]  /*02b0*/  IADD3 R12, P0, PT, R8, R6, RZ ;  /* 0x00000006080c7210 */ /* 0x000fe40007f1e0ff */
[----:B------:R-:W-:-:S03]  /*02c0*/  LEA.HI R2, R25, 0x1, RZ, 0x18 ;  /* 0x0000000119027811 */ /* 0x000fc600078fc0ff */
[----:B------:R-:W-:Y:S01]  /*02d0*/  IMAD.X R3, RZ, RZ, RZ, P0 ;  /* 0x000000ffff037224 */ /* 0x000fe200000e06ff */
[----:B------:R-:W-:-:S05]  /*02e0*/  LOP3.LUT R2, R2, 0x3, RZ, 0xc0, !PT ;  /* 0x0000000302027812 */ /* 0x000fca00078ec0ff */
[----:B------:R-:W-:Y:S01]  /*02f0*/  IMAD.MOV R7, RZ, RZ, -R2 ;  /* 0x000000ffff077224 */ /* 0x000fe200078e0a02 */
[C---:B0-----:R-:W-:Y:S02]  /*0300*/  IADD3 R13, P1, PT, R12.reuse, UR6, RZ ;  /* 0x000000060c0d7c10 */ /* 0x041fe4000ff3e0ff */
[C---:B------:R-:W-:Y:S02]  /*0310*/  LEA R11, P2, R12.reuse, UR4, 0x3 ;  /* 0x000000040c0b7c11 */ /* 0x040fe4000f8418ff */
[----:B------:R-:W-:Y:S02]  /*0320*/  IADD3.X R16, PT, PT, R3, UR7, RZ, P1, !PT ;  /* 0x0000000703107c10 */ /* 0x000fe40008ffe4ff */
[----:B------:R-:W-:-:S09]  /*0330*/  LEA.HI.X R12, R12, UR5, R3, 0x3, P2 ;  /* 0x000000050c0c7c11 */ /* 0x000fd200090f1c03 */
.L_x_126:
[----:B------:R-:W-:Y:S02]  /*0340*/  IMAD.MOV.U32 R2, RZ, RZ, R11 ;  /* 0x000000ffff027224 */ /* 0x000fe400078e000b */
[----:B------:R-:W-:-:S06]  /*0350*/  IMAD.MOV.U32 R3, RZ, RZ, R12 ;  /* 0x000000ffff037224 */ /* 0x000fcc00078e000c */
[----:B------:R-:W2:Y:S01]  /*0360*/  LDG.E.64 R2, desc[UR10][R2.64] ;  /* 0x0000000a02027981 */ /* 0x000ea2000c1e1b00 */
[----:B------:R-:W-:Y:S01]  /*0370*/  VIADD R7, R7, 0x1 ;  /* 0x0000000107077836 */ /* 0x000fe20000000000 */
[----:B------:R-:W-:Y:S01]  /*0380*/  BSSY.RECONVERGENT B3, `(.L_x_124) ;  /* 0x000001b000037945 */ /* 0x000fe20003800200 */
[----:B------:R-:W-:Y:S01]  /*0390*/  IMAD.MOV.U32 R18, RZ, RZ, R21 ;  /* 0x000000ffff127224 */ /* 0x000fe200078e0015 */
[----:B------:R-:W-:Y:S01]  /*03a0*/  IADD3 R11, P3, PT, R11, 0x800, RZ ;  /* 0x000008000b0b7810 */ /* 0x000fe20007f7e0ff */
[----:B------:R-:W-:Y:S01]  /*03b0*/  IMAD.MOV.U32 R17, RZ, RZ, R20 ;  /* 0x000000ffff117224 */ /* 0x000fe200078e0014 */
[----:B------:R-:W-:Y:S01]  /*03c0*/  ISETP.NE.AND P2, PT, R7, RZ, PT ;  /* 0x000000ff0700720c */ /* 0x000fe20003f45270 */
[----:B-----5:R-:W-:Y:S02]  /*03d0*/  IMAD.MOV.U32 R4, RZ, RZ, R14 ;  /* 0x000000ffff047224 */ /* 0x020fe400078e000e */
[----:B------:R-:W-:Y:S02]  /*03e0*/  IMAD.MOV.U32 R5, RZ, RZ, R15 ;  /* 0x000000ffff057224 */ /* 0x000fe400078e000f */
[----:B------:R-:W-:-:S02]  /*03f0*/  IMAD.MOV.U32 R21, RZ, RZ, R13 ;  /* 0x000000ffff157224 */ /* 0x000fc400078e000d */
[----:B------:R-:W-:Y:S01]  /*0400*/  IMAD.MOV.U32 R20, RZ, RZ, R16 ;  /* 0x000000ffff147224 */ /* 0x000fe200078e0010 */
[----:B--2---:R-:W-:Y:S01]  /*0410*/  DSETP.GEU.AND P0, PT, |R14|, |R2|, PT ;  /* 0x400000020e00722a */ /* 0x004fe20003f0e200 */
[----:B------:R-:W-:Y:S02]  /*0420*/  IMAD.MOV.U32 R14, RZ, RZ, R2 ;  /* 0x000000ffff0e7224 */ /* 0x000fe400078e0002 */
[----:B------:R-:W-:-:S11]  /*0430*/  IMAD.MOV.U32 R15, RZ, RZ, R3 ;  /* 0x000000ffff0f7224 */ /* 0x000fd600078e0003 */
        /* <DEDUP_REMOVED lines=15> */
.L_x_125:
[----:B------:R-:W-:Y:S05]  /*0530*/  BSYNC.RECONVERGENT B3 ;  /* 0x0000000000037941 */ /* 0x000fea0003800200 */
.L_x_124:
[----:B------:R-:W-:Y:S01]  /*0540*/  IADD3 R13, P0, PT, R13, 0x100, RZ ;  /* 0x000001000d0d7810 */ /* 0x000fe20007f1e0ff */
[----:B------:R-:W-:Y:S02]  /*0550*/  VIADD R6, R6, 0x100 ;  /* 0x0000010006067836 */ /* 0x000fe40000000000 */
[----:B------:R-:W-:Y:S02]  /*0560*/  IMAD.X R12, RZ, RZ, R12, P3 ;  /* 0x000000ffff0c7224 */ /* 0x000fe400018e060c */
[----:B------:R-:W-:Y:S01]  /*0570*/  IMAD.X R16, RZ, RZ, R16, P0 ;  /* 0x000000ffff107224 */ /* 0x000fe200000e0610 */
[----:B------:R-:W-:Y:S07]  /*0580*/  @P2 BRA `(.L_x_126) ;  /* 0xfffffffc006c2947 */ /* 0x000fee000383ffff */
.L_x_123:
[----:B------:R-:W-:Y:S05]  /*0590*/  BSYNC.RECONVERGENT B2 ;  /* 0x0000000000027941 */ /* 0x000fea0003800200 */
.L_x_122:
[----:B------:R-:W-:-:S13]  /*05a0*/  ISETP.GE.U32.AND P0, PT, R25, 0x300, PT ;  /* 0x000003001900780c */ /* 0x000fda0003f06070 */
[----:B------:R-:W-:Y:S05]  /*05b0*/  @!P0 BRA `(.L_x_121) ;  /* 0x0000000400d48947 */ /* 0x000fea0003800000 */
[----:B------:R-:W0:Y:S01]  /*05c0*/  LDC.64 R4, c[0x0][0x380] ;  /* 0x0000e000ff047b82 */ /* 0x000e220000000a00 */
[----:B------:R-:W-:-:S07]  /*05d0*/  VIADD R11, R6, 0x200 ;  /* 0x00000200060b7836 */ /* 0x000fce0000000000 */
[----:B------:R-:W1:Y:S02]  /*05e0*/  LDC.64 R2, c[0x0][0x388] ;  /* 0x0000e200ff027b82 */ /* 0x000e640000000a00 */
.L_x_135:
[----:B------:R-:W-:-:S05]  /*05f0*/  VIADD R7, R11, 0xfffffe00 ;  /* 0xfffffe000b077836 */ /* 0x000fca0000000000 */
[----:B------:R-:W-:-:S04]  /*0600*/  IADD3 R13, P0, PT, R8, R7, RZ ;  /* 0x00000007080d7210 */ /* 0x000fc80007f1e0ff */
[----:B------:R-:W-:Y:S02]  /*0610*/  LEA.HI.X.SX32 R12, R7, RZ, 0x1, P0 ;  /* 0x000000ff070c7211 */ /* 0x000fe400000f0eff */
[----:B0-----:R-:W-:-:S04]  /*0620*/  LEA R16, P0, R13, R4, 0x3 ;  /* 0x000000040d107211 */ /* 0x001fc800078018ff */
[----:B------:R-:W-:-:S05]  /*0630*/  LEA.HI.X R17, R13, R5, R12, 0x3, P0 ;  /* 0x000000050d117211 */ /* 0x000fca00000f1c0c */
[----:B------:R-:W2:Y:S04]  /*0640*/  LDG.E.64 R18, desc[UR10][R16.64] ;  /* 0x0000000a10127981 */ /* 0x000ea8000c1e1b00 */
[----:B-----5:R0:W5:Y:S01]  /*0650*/  LDG.E.64 R6, desc[UR10][R16.64+0x800] ;  /* 0x0008000a10067981 */ /* 0x020162000c1e1b00 */
[----:B-1----:R-:W-:Y:S01]  /*0660*/  IADD3 R24, P1, PT, R13, R2, RZ ;  /* 0x000000020d187210 */ /* 0x002fe20007f3e0ff */
[----:B------:R-:W-:Y:S04]  /*0670*/  BSSY.RECONVERGENT B2, `(.L_x_127) ;  /* 0x0000016000027945 */ /* 0x000fe80003800200 */
[----:B------:R-:W-:-:S02]  /*0680*/  IMAD.X R25, R12, 0x1, R3, P1 ;  /* 0x000000010c197824 */ /* 0x000fc400008e0603 */
[----:B------:R-:W-:Y:S02]  /*0690*/  IMAD.MOV.U32 R23, RZ, RZ, R24 ;  /* 0x000000ffff177224 */ /* 0x000fe400078e0018 */
[----:B------:R-:W-:Y:S01]  /*06a0*/  IMAD.MOV.U32 R22, RZ, RZ, R25 ;  /* 0x000000ffff167224 */ /* 0x000fe200078e0019 */
[----:B--2---:R-:W-:Y:S01]  /*06b0*/  DSETP.GEU.AND P0, PT, |R14|, |R18|, PT ;  /* 0x400000120e00722a */ /* 0x004fe20003f0e200 */
[----:B------:R-:W-:Y:S02]  /*06c0*/  IMAD.MOV.U32 R12, RZ, RZ, R18 ;  /* 0x000000ffff0c7224 */ /* 0x000fe400078e0012 */
[----:B------:R-:W-:-:S11]  /*06d0*/  IMAD.MOV.U32 R13, RZ, RZ, R19 ;  /* 0x000000ffff0d7224 */ /* 0x000fd600078e0013 */
        /* <DEDUP_REMOVED lines=15> */
.L_x_128:
[----:B------:R-:W-:Y:S05]  /*07d0*/  BSYNC.RECONVERGENT B2 ;  /* 0x0000000000027941 */ /* 0x000fea0003800200 */
.L_x_127:
[----:B------:R0:W5:Y:S04]  /*07e0*/  LDG.E.64 R14, desc[UR10][R16.64+0x1000] ;  /* 0x0010000a100e7981 */ /* 0x000168000c1e1b00 */
[----:B------:R0:W5:Y:S02]  /*07f0*/  LDG.E.64 R18, desc[UR10][R16.64+0x1800] ;  /* 0x0018000a10127981 */ /* 0x000164000c1e1b00 */
[----:B-----5:R-:W-:Y:S01]  /*0800*/  DSETP.GEU.AND P0, PT, |R12|, |R6|, PT ;  /* 0x400000060c00722a */ /* 0x020fe20003f0e200 */
[----:B------:R-:W-:Y:S01]  /*0810*/  VIADD R21, R11, 0xffffff00 ;  /* 0xffffff000b157836 */ /* 0x000fe20000000000 */
[----:B------:R-:W-:Y:S04]  /*0820*/  BSSY.RECONVERGENT B2, `(.L_x_129) ;  /* 0x0000017000027945 */ /* 0x000fe80003800200 */
[----:B------:R-:W-:-:S02]  /*0830*/  SHF.R.S32.HI R20, RZ, 0x1f, R21 ;  /* 0x0000001fff147819 */ /* 0x000fc40000011415 */
[----:B------:R-:W-:Y:S01]  /*0840*/  IADD3 R26, P1, P2, R21, R2, R8 ;  /* 0x00000002151a7210 */ /* 0x000fe20007a3e008 */
[----:B------:R-:W-:-:S03]  /*0850*/  IMAD.MOV.U32 R21, RZ, RZ, R7 ;  /* 0x000000ffff157224 */ /* 0x000fc600078e0007 */
[----:B------:R-:W-:Y:S01]  /*0860*/  IADD3.X R27, PT, PT, R20, R3, RZ, P1, P2 ;  /* 0x00000003141b7210 */ /* 0x000fe20000fe44ff */
[----:B------:R-:W-:Y:S02]  /*0870*/  IMAD.MOV.U32 R24, RZ, RZ, R26 ;  /* 0x000000ffff187224 */ /* 0x000fe400078e001a */
[----:B------:R-:W-:Y:S02]  /*0880*/  IMAD.MOV.U32 R20, RZ, RZ, R6 ;  /* 0x000000ffff147224 */ /* 0x000fe400078e0006 */
[----:B------:R-:W-:Y:S01]  /*0890*/  IMAD.MOV.U32 R25, RZ, RZ, R27 ;  /* 0x000000ffff197224 */ /* 0x000fe200078e001b */
[----:B0-----:R-:W-:Y:S06]  /*08a0*/  @!P0 BRA `(.L_x_130) ;  /* 0x0000000000388947 */ /* 0x001fec0003800000 */
        /* <DEDUP_REMOVED lines=14> */
.L_x_130:
[----:B------:R-:W-:Y:S05]  /*0990*/  BSYNC.RECONVERGENT B2 ;  /* 0x0000000000027941 */ /* 0x000fea0003800200 */
.L_x_129:
[----:B------:R-:W-:Y:S01]  /*09a0*/  DSETP.GEU.AND P0, PT, |R20|, |R14|, PT ;  /* 0x4000000e1400722a */ /* 0x000fe20003f0e200 */
[----:B------:R-:W-:Y:S01]  /*09b0*/  SHF.R.S32.HI R6, RZ, 0x1f, R11 ;  /* 0x0000001fff067819 */ /* 0x000fe2000001140b */
[----:B------:R-:W-:Y:S01]  /*09c0*/  BSSY.RECONVERGENT B2, `(.L_x_131) ;  /* 0x0000017000027945 */ /* 0x000fe20003800200 */
[C---:B------:R-:W-:Y:S01]  /*09d0*/  IADD3 R23, P1, P2, R11.reuse, R2, R8 ;  /* 0x000000020b177210 */ /* 0x040fe20007a3e008 */
[----:B------:R-:W-:Y:S02]  /*09e0*/  VIADD R17, R11, 0x100 ;  /* 0x000001000b117836 */ /* 0x000fe40000000000 */
[----:B------:R-:W-:Y:S01]  /*09f0*/  IMAD.MOV.U32 R7, RZ, RZ, R15 ;  /* 0x000000ffff077224 */ /* 0x000fe200078e000f */
[----:B------:R-:W-:Y:S01]  /*0a00*/  IADD3.X R16, PT, PT, R6, R3, RZ, P1, P2 ;  /* 0x0000000306107210 */ /* 0x000fe20000fe44ff */
[----:B------:R-:W-:Y:S02]  /*0a10*/  IMAD.MOV.U32 R12, RZ, RZ, R23 ;  /* 0x000000ffff0c7224 */ /* 0x000fe400078e0017 */
[----:B------:R-:W-:-:S02]  /*0a20*/  IMAD.MOV.U32 R6, RZ, RZ, R14 ;  /* 0x000000ffff067224 */ /* 0x000fc400078e000e */
[----:B------:R-:W-:Y:S02]  /*0a30*/  IMAD.MOV.U32 R13, RZ, RZ, R16 ;  /* 0x000000ffff0d7224 */ /* 0x000fe400078e0010 */
        /* <DEDUP_REMOVED lines=15> */
.L_x_132:
[----:B------:R-:W-:Y:S05]  /*0b30*/  BSYNC.RECONVERGENT B2 ;  /* 0x0000000000027941 */ /* 0x000fea0003800200 */
.L_x_131:
[----:B------:R-:W-:Y:S01]  /*0b40*/  DSETP.GEU.AND P0, PT, |R6|, |R18|, PT ;  /* 0x400000120600722a */ /* 0x000fe20003f0e200 */
[----:B------:R-:W-:Y:S01]  /*0b50*/  SHF.R.S32.HI R14, RZ, 0x1f, R17 ;  /* 0x0000001fff0e7819 */ /* 0x000fe20000011411 */
[----:B------:R-:W-:Y:S01]  /*0b60*/  BSSY.RECONVERGENT B2, `(.L_x_133) ;  /* 0x0000016000027945 */ /* 0x000fe20003800200 */
[----:B------:R-:W-:Y:S01]  /*0b70*/  IADD3 R17, P1, P2, R17, R2, R8 ;  /* 0x0000000211117210 */ /* 0x000fe20007a3e008 */
[----:B------:R-:W-:-:S03]  /*0b80*/  IMAD.MOV.U32 R15, RZ, RZ, R19 ;  /* 0x000000ffff0f7224 */ /* 0x000fc600078e0013 */
[----:B------:R-:W-:Y:S01]  /*0b90*/  IADD3.X R16, PT, PT, R14, R3, RZ, P1, P2 ;  /* 0x000000030e107210 */ /* 0x000fe20000fe44ff */
[----:B------:R-:W-:Y:S02]  /*0ba0*/  IMAD.MOV.U32 R21, RZ, RZ, R17 ;  /* 0x000000ffff157224 */ /* 0x000fe400078e0011 */
[----:B------:R-:W-:Y:S02]  /*0bb0*/  IMAD.MOV.U32 R14, RZ, RZ, R18 ;  /* 0x000000ffff0e7224 */ /* 0x000fe400078e0012 */
        /* <DEDUP_REMOVED lines=16> */
.L_x_134:
[----:B------:R-:W-:Y:S05]  /*0cc0*/  BSYNC.RECONVERGENT B2 ;  /* 0x0000000000027941 */ /* 0x000fea0003800200 */
.L_x_133:
[C---:B------:R-:W-:Y:S02]  /*0cd0*/  VIADD R6, R11.reuse, 0x200 ;  /* 0x000002000b067836 */ /* 0x040fe40000000000 */
[----:B------:R-:W-:-:S03]  /*0ce0*/  VIADD R11, R11, 0x400 ;  /* 0x000004000b0b7836 */ /* 0x000fc60000000000 */
[----:B------:R-:W-:-:S13]  /*0cf0*/  ISETP.GE.AND P0, PT, R6, R9, PT ;  /* 0x000000090600720c */ /* 0x000fda0003f06270 */
[----:B------:R-:W-:Y:S05]  /*0d00*/  @!P0 BRA `(.L_x_135) ;  /* 0xfffffff800388947 */ /* 0x000fea000383ffff */
.L_x_121:
[----:B------:R-:W-:Y:S05]  /*0d10*/  BSYNC.RECONVERGENT B1 ;  /* 0x0000000000017941 */ /* 0x000fea0003800200 */
.L_x_120:
[----:B------:R-:W-:-:S13]  /*0d20*/  ISETP.GE.AND P0, PT, R9, 0x100, PT ;  /* 0x000001000900780c */ /* 0x000fda0003f06270 */
[----:B------:R-:W-:Y:S05]  /*0d30*/  @!P0 BRA `(.L_x_136) ;  /* 0x0000001400508947 */ /* 0x000fea0003800000 */
[----:B------:R-:W0:Y:S01]  /*0d40*/  S2R R11, SR_LANEID ;  /* 0x00000000000b7919 */ /* 0x000e220000000000 */
[----:B------:R-:W-:Y:S01]  /*0d50*/  BSSY.RECONVERGENT B1, `(.L_x_137) ;  /* 0x000001f000017945 */ /* 0x000fe20003800200 */
[----:B------:R-:W-:Y:S01]  /*0d60*/  IMAD.MOV.U32 R12, RZ, RZ, R21 ;  /* 0x000000ffff0c7224 */ /* 0x000fe200078e0015 */
[----:B-----5:R1:W2:Y:S01]  /*0d70*/  SHFL.DOWN PT, R4, R14, 0x1, 0x1f ;  /* 0x08201f000e047f89 */ /* 0x0202a200000e0000 */
        /* <DEDUP_REMOVED lines=9> */
[----:B------:R-:W-:Y:S01]  /*0e10*/  IMAD.MOV.U32 R12, RZ, RZ, R6 ;  /* 0x000000ffff0c7224 */ /* 0x000fe200078e0006 */
[----:B------:R-:W-:Y:S01]  /*0e20*/  MOV R13, R7 ;  /* 0x00000007000d7202 */ /* 0x000fe20000000f00 */
[----:B------:R-:W-:Y:S02]  /*0e30*/  IMAD.MOV.U32 R2, RZ, RZ, R4 ;  /* 0x000000ffff027224 */ /* 0x000fe400078e0004 */
[----:B------:R-:W-:-:S09]  /*0e40*/  IMAD.MOV.U32 R3, RZ, RZ, R5 ;  /* 0x000000ffff037224 */ /* 0x000fd200078e0005 */
        /* <DEDUP_REMOVED lines=15> */
.L_x_138:
[----:B------:R-:W-:Y:S05]  /*0f40*/  BSYNC.RECONVERGENT B1 ;  /* 0x0000000000017941 */ /* 0x000fea0003800200 */
.L_x_137:
        /* <DEDUP_REMOVED lines=31> */
.L_x_140:
[----:B------:R-:W-:Y:S05]  /*1140*/  BSYNC.RECONVERGENT B1 ;  /* 0x0000000000017941 */ /* 0x000fea0003800200 */
.L_x_139:
[----:B------:R-:W-:Y:S01]  /*1150*/  ISETP.GT.AND P0, PT, R11, 0x1b, PT ;  /* 0x0000001b0b00780c */ /* 0x000fe20003f04270 */
[----:B-1----:R1:W1:Y:S01]  /*1160*/  SHFL.DOWN PT, R6, R4, 0x4, 0x1f ;  /* 0x08801f0004067f89 */ /* 0x00226200000e0000 */
[----:B------:R-:W-:Y:S01]  /*1170*/  BSSY.RECONVERGENT B1, `(.L_x_141) ;  /* 0x000001d000017945 */ /* 0x000fe20003800200 */
[----:B----4-:R-:W-:Y:S02]  /*1180*/  IMAD.MOV.U32 R14, RZ, RZ, R8 ;  /* 0x000000ffff0e7224 */ /* 0x010fe400078e0008 */
[----:B--2---:R2:W4:Y:S01]  /*1190*/  SHFL.DOWN PT, R7, R5, 0x4, 0x1f ;  /* 0x08801f0005077f89 */ /* 0x00452200000e0000 */
[----:B---3--:R-:W-:Y:S02]  /*11a0*/  IMAD.MOV.U32 R15, RZ, RZ, R9 ;  /* 0x000000ffff0f7224 */ /* 0x008fe400078e0009 */
[----:B0-----:R-:W-:Y:S01]  /*11b0*/  IMAD.MOV.U32 R2, RZ, RZ, R4 ;  /* 0x000000ffff027224 */ /* 0x001fe200078e0004 */
[----:B------:R2:W0:Y:S01]  /*11c0*/  SHFL.DOWN PT, R13, R8, 0x4, 0x1f ;  /* 0x08801f00080d7f89 */ /* 0x00042200000e0000 */
[----:B------:R-:W-:-:S03]  /*11d0*/  IMAD.MOV.U32 R3, RZ, RZ, R5 ;  /* 0x000000ffff037224 */ /* 0x000fc600078e0005 */
[----:B------:R2:W3:Y:S01]  /*11e0*/  SHFL.DOWN PT, R12, R9, 0x4, 0x1f ;  /* 0x08801f00090c7f89 */ /* 0x0004e200000e0000 */
[----:B------:R-:W-:Y:S05]  /*11f0*/  @P0 BRA `(.L_x_142) ;  /* 0x0000000000500947 */ /* 0x000fea0003800000 */
[----:B-1--4-:R-:W-:Y:S01]  /*1200*/  DSETP.GEU.AND P0, PT, |R4|, |R6|, PT ;  /* 0x400000060400722a */ /* 0x012fe20003f0e200 */
[----:B0-----:R-:W-:Y:S02]  /*1210*/  IMAD.MOV.U32 R14, RZ, RZ, R13 ;  /* 0x000000ffff0e7224 */ /* 0x001fe400078e000d */
        /* <DEDUP_REMOVED lines=18> */
.L_x_142:
[----:B------:R-:W-:Y:S05]  /*1340*/  BSYNC.RECONVERGENT B1 ;  /* 0x0000000000017941 */ /* 0x000fea0003800200 */
.L_x_141:
[----:B------:R-:W-:Y:S01]  /*1350*/  ISETP.GT.AND P0, PT, R11, 0x17, PT ;  /* 0x000000170b00780c */ /* 0x000fe20003f04270 */
[----:B-1----:R1:W1:Y:S01]  /*1360*/  SHFL.DOWN PT, R4, R2, 0x8, 0x1f ;  /* 0x09001f0002047f89 */ /* 0x00226200000e0000 */
[----:B------:R-:W-:Y:S01]  /*1370*/  BSSY.RECONVERGENT B1, `(.L_x_143) ;  /* 0x000001d000017945 */ /* 0x000fe20003800200 */
[----:B---3--:R-:W-:Y:S02]  /*1380*/  IMAD.MOV.U32 R12, RZ, RZ, R14 ;  /* 0x000000ffff0c7224 */ /* 0x008fe400078e000e */
[----:B--2---:R2:W3:Y:S01]  /*1390*/  SHFL.DOWN PT, R5, R3, 0x8, 0x1f ;  /* 0x09001f0003057f89 */ /* 0x0044e200000e0000 */
[----:B0-----:R-:W-:Y:S02]  /*13a0*/  IMAD.MOV.U32 R13, RZ, RZ, R15 ;  /* 0x000000ffff0d7224 */ /* 0x001fe400078e000f */
[----:B------:R-:W-:Y:S01]  /*13b0*/  IMAD.MOV.U32 R8, RZ, RZ, R2 ;  /* 0x000000ffff087224 */ /* 0x000fe200078e0002 */
[----:B----4-:R2:W0:Y:S01]  /*13c0*/  SHFL.DOWN PT, R7, R14, 0x8, 0x1f ;  /* 0x09001f000e077f89 */ /* 0x01042200000e0000 */
[----:B------:R-:W-:-:S03]  /*13d0*/  IMAD.MOV.U32 R9, RZ, RZ, R3 ;  /* 0x000000ffff097224 */ /* 0x000fc600078e0003 */
[----:B------:R2:W4:Y:S01]  /*13e0*/  SHFL.DOWN PT, R6, R15, 0x8, 0x1f ;  /* 0x09001f000f067f89 */ /* 0x00052200000e0000 */
[----:B------:R-:W-:Y:S05]  /*13f0*/  @P0 BRA `(.L_x_144) ;  /* 0x0000000000500947 */ /* 0x000fea0003800000 */
[----:B-1-3--:R-:W-:Y:S01]  /*1400*/  DSETP.GEU.AND P0, PT, |R2|, |R4|, PT ;  /* 0x400000040200722a */ /* 0x00afe20003f0e200 */
[----:B0-----:R-:W-:Y:S02]  /*1410*/  IMAD.MOV.U32 R12, RZ, RZ, R7 ;  /* 0x000000ffff0c7224 */ /* 0x001fe400078e0007 */
        /* <DEDUP_REMOVED lines=18> */
.L_x_144:
[----:B------:R-:W-:Y:S05]  /*1540*/  BSYNC.RECONVERGENT B1 ;  /* 0x0000000000017941 */ /* 0x000fea0003800200 */
.L_x_143:
[----:B------:R-:W-:Y:S01]  /*1550*/  ISETP.GT.AND P0, PT, R11, 0xf, PT ;  /* 0x0000000f0b00780c */ /* 0x000fe20003f04270 */
[----:B-1----:R1:W1:Y:S01]  /*1560*/  SHFL.DOWN PT, R2, R8, 0x10, 0x1f ;  /* 0x0a001f0008027f89 */ /* 0x00226200000e0000 */
[----:B------:R-:W-:Y:S01]  /*1570*/  BSSY.RECONVERGENT B1, `(.L_x_145) ;  /* 0x000001d000017945 */ /* 0x000fe20003800200 */
[----:B------:R-:W-:Y:S02]  /*1580*/  IMAD.MOV.U32 R4, RZ, RZ, R12 ;  /* 0x000000ffff047224 */ /* 0x000fe400078e000c */
[----:B--2---:R2:W1:Y:S01]  /*1590*/  SHFL.DOWN PT, R3, R9, 0x10, 0x1f ;  /* 0x0a001f0009037f89 */ /* 0x00446200000e0000 */
[----:B---3--:R-:W-:Y:S02]  /*15a0*/  IMAD.MOV.U32 R5, RZ, RZ, R13 ;  /* 0x000000ffff057224 */ /* 0x008fe400078e000d */
[----:B----4-:R-:W-:Y:S01]  /*15b0*/  IMAD.MOV.U32 R6, RZ, RZ, R8 ;  /* 0x000000ffff067224 */ /* 0x010fe200078e0008 */
[----:B------:R2:W3:Y:S01]  /*15c0*/  SHFL.DOWN PT, R15, R12, 0x10, 0x1f ;  /* 0x0a001f000c0f7f89 */ /* 0x0004e200000e0000 */
[----:B0-----:R-:W-:-:S03]  /*15d0*/  IMAD.MOV.U32 R7, RZ, RZ, R9 ;  /* 0x000000ffff077224 */ /* 0x001fc600078e0009 */
[----:B------:R2:W0:Y:S01]  /*15e0*/  SHFL.DOWN PT, R14, R13, 0x10, 0x1f ;  /* 0x0a001f000d0e7f89 */ /* 0x00042200000e0000 */
[----:B------:R-:W-:Y:S05]  /*15f0*/  @P0 BRA `(.L_x_146) ;  /* 0x0000000000500947 */ /* 0x000fea0003800000 */
[----:B-1----:R-:W-:Y:S01]  /*1600*/  DSETP.GEU.AND P0, PT, |R8|, |R2|, PT ;  /* 0x400000020800722a */ /* 0x002fe20003f0e200 */
[----:B---3--:R-:W-:Y:S02]  /*1610*/  IMAD.MOV.U32 R4, RZ, RZ, R15 ;  /* 0x000000ffff047224 */ /* 0x008fe400078e000f */
        /* <DEDUP_REMOVED lines=18> */
.L_x_146:
[----:B------:R-:W-:Y:S05]  /*1740*/  BSYNC.RECONVERGENT B1 ;  /* 0x0000000000017941 */ /* 0x000fea0003800200 */
.L_x_145:
        /* <DEDUP_REMOVED lines=11> */
.L_x_148:
[----:B------:R-:W-:Y:S05]  /*1800*/  BSYNC.RECONVERGENT B1 ;  /* 0x0000000000017941 */ /* 0x000fea0003800200 */
.L_x_147:
[----:B------:R-:W-:Y:S01]  /*1810*/  BAR.SYNC.DEFER_BLOCKING 0x0 ;  /* 0x0000000000007b1d */ /* 0x000fe20000010000 */
[----:B------:R-:W-:-:S13]  /*1820*/  ISETP.NE.AND P1, PT, R10, RZ, PT ;  /* 0x000000ff0a00720c */ /* 0x000fda0003f25270 */
[----:B------:R-:W-:Y:S05]  /*1830*/  @P1 BRA `(.L_x_149) ;  /* 0x0000005000201947 */ /* 0x000fea0003800000 */
[----:B-1--4-:R-:W1:Y:S01]  /*1840*/  S2R R3, SR_CgaCtaId ;  /* 0x0000000000037919 */ /* 0x012e620000008800 */
[----:B------:R-:W-:Y:S01]  /*1850*/  MOV R20, 0x400 ;  /* 0x0000040000147802 */ /* 0x000fe20000000f00 */
[----:B------:R-:W-:Y:S03]  /*1860*/  BSSY.RECONVERGENT B1, `(.L_x_150) ;  /* 0x000001a000017945 */ /* 0x000fe60003800200 */
[----:B-1----:R-:W-:-:S05]  /*1870*/  LEA R20, R3, R20, 0x18 ;  /* 0x0000001403147211 */ /* 0x002fca00078ec0ff */
[----:B------:R-:W1:Y:S04]  /*1880*/  LDS.64 R16, [R20+0x18] ;  /* 0x0000180014107984 */ /* 0x000e680000000a00 */
[----:B--2---:R-:W2:Y:S04]  /*1890*/  LDS.128 R8, [R20+0x20] ;  /* 0x0000200014087984 */ /* 0x004ea80000000c00 */
[----:B------:R4:W4:Y:S04]  /*18a0*/  LDS.64 R2, [R20+0x80] ;  /* 0x0000800014027984 */ /* 0x0009280000000a00 */
[----:B0--3--:R0:W3:Y:S01]  /*18b0*/  LDS.128 R12, [R20+0x30] ;  /* 0x00003000140c7984 */ /* 0x0090e20000000c00 */
[----:B-1----:R-:W-:Y:S01]  /*18c0*/  DSETP.GEU.AND P0, PT, |R6|, |R16|, PT ;  /* 0x400000100600722a */ /* 0x002fe20003f0e200 */
[----:B------:R-:W-:-:S02]  /*18d0*/  IMAD.MOV.U32 R22, RZ, RZ, R16 ;  /* 0x000000ffff167224 */ /* 0x000fc400078e0010 */
[----:B------:R-:W-:Y:S02]  /*18e0*/  IMAD.MOV.U32 R23, RZ, RZ, R17 ;  /* 0x000000ffff177224 */ /* 0x000fe400078e0011 */
[----:B--2---:R-:W-:Y:S02]  /*18f0*/  IMAD.MOV.U32 R24, RZ, RZ, R8 ;  /* 0x000000ffff187224 */ /* 0x004fe400078e0008 */
[----:B------:R-:W-:-:S07]  /*1900*/  IMAD.MOV.U32 R25, RZ, RZ, R9 ;  /* 0x000000ffff197224 */ /* 0x000fce00078e0009 */
[----:B0--34-:R-:W-:Y:S05]  /*1910*/  @!P0 BRA `(.L_x_151) ;  /* 0x0000000000388947 */ /* 0x019fea0003800000 */
[----:B------:R-:W-:Y:S01]  /*1920*/  DSETP.GEU.AND P0, PT, |R16|, |R6|, PT ;  /* 0x400000061000722a */ /* 0x000fe20003f0e200 */
[----:B------:R-:W-:Y:S01]  /*1930*/  IMAD.MOV.U32 R22, RZ, RZ, R6 ;  /* 0x000000ffff167224 */ /* 0x000fe200078e0006 */
[----:B------:R-:W-:Y:S01]  /*1940*/  MOV R25, R5 ;  /* 0x0000000500197202 */ /* 0x000fe20000000f00 */
[----:B------:R-:W-:Y:S02]  /*1950*/  IMAD.MOV.U32 R23, RZ, RZ, R7 ;  /* 0x000000ffff177224 */ /* 0x000fe400078e0007 */
[----:B------:R-:W-:-:S09]  /*1960*/  IMAD.MOV.U32 R24, RZ, RZ, R4 ;  /* 0x000000ffff187224 */ /* 0x000fd200078e0004 */
        /* <DEDUP_REMOVED lines=9> */
.L_x_151:
[----:B------:R-:W-:Y:S05]  /*1a00*/  BSYNC.RECONVERGENT B1 ;  /* 0x0000000000017941 */ /* 0x000fea0003800200 */
.L_x_150:
        /* <DEDUP_REMOVED lines=23> */
.L_x_153:
[----:B------:R-:W-:Y:S05]  /*1b80*/  BSYNC.RECONVERGENT B1 ;  /* 0x0000000000017941 */ /* 0x000fea0003800200 */
.L_x_152:
        /* <DEDUP_REMOVED lines=21> */
.L_x_155:
[----:B------:R-:W-:Y:S05]  /*1ce0*/  BSYNC.RECONVERGENT B1 ;  /* 0x0000000000017941 */ /* 0x000fea0003800200 */
.L_x_154:
        /* <DEDUP_REMOVED lines=23> */
.L_x_157:
[----:B------:R-:W-:Y:S05]  /*1e60*/  BSYNC.RECONVERGENT B1 ;  /* 0x0000000000017941 */ /* 0x000fea0003800200 */
.L_x_156:
        /* <DEDUP_REMOVED lines=21> */
.L_x_159:
[----:B------:R-:W-:Y:S05]  /*1fc0*/  BSYNC.RECONVERGENT B1 ;  /* 0x0000000000017941 */ /* 0x000fea0003800200 */
.L_x_158:
        /* <DEDUP_REMOVED lines=21> */
.L_x_161:
[----:B------:R-:W-:Y:S05]  /*2120*/  BSYNC.RECONVERGENT B1 ;  /* 0x0000000000017941 */ /* 0x000fea0003800200 */
.L_x_160:
        /* <DEDUP_REMOVED lines=21> */
.L_x_136:
[----:B------:R-:W0:Y:S01]  /*2280*/  S2R R2, SR_LANEID ;  /* 0x0000000000027919 */ /* 0x000e220000000000 */
[----:B------:R-:W-:Y:S01]  /*2290*/  LOP3.LUT R3, R10, 0x3e0, RZ, 0xc0, !PT ;  /* 0x000003e00a037812 */ /* 0x000fe200078ec0ff */
[----:B------:R-:W-:Y:S01]  /*22a0*/  BSSY.RECONVERGENT B1, `(.L_x_162) ;  /* 0x0000024000017945 */ /* 0x000fe20003800200 */
[----:B------:R-:W-:Y:S02]  /*22b0*/  IMAD.MOV.U32 R18, RZ, RZ, R21 ;  /* 0x000000ffff127224 */ /* 0x000fe400078e0015 */
[----:B------:R-:W-:Y:S01]  /*22c0*/  LOP3.LUT R6, RZ, R3, RZ, 0x33, !PT ;  /* 0x00000003ff067212 */ /* 0x000fe200078e33ff */
[----:B------:R-:W-:Y:S02]  /*22d0*/  VIADD R4, R3, 0x20 ;  /* 0x0000002003047836 */ /* 0x000fe40000000000 */
[----:B------:R-:W-:Y:S02]  /*22e0*/  IMAD.MOV.U32 R22, RZ, RZ, R20 ;  /* 0x000000ffff167224 */ /* 0x000fe400078e0014 */
[----:B------:R-:W-:Y:S01]  /*22f0*/  IMAD.IADD R3, R9, 0x1, R6 ;  /* 0x0000000109037824 */ /* 0x000fe200078e0206 */
[----:B------:R-:W-:Y:S01]  /*2300*/  ISETP.GT.AND P0, PT, R4, R9, PT ;  /* 0x000000090400720c */ /* 0x000fe20003f04270 */
[----:B-----5:R-:W-:-:S02]  /*2310*/  IMAD.MOV.U32 R4, RZ, RZ, R14 ;  /* 0x000000ffff047224 */ /* 0x020fc400078e000e */
[----:B------:R-:W-:Y:S01]  /*2320*/  IMAD.MOV.U32 R5, RZ, RZ, R15 ;  /* 0x000000ffff057224 */ /* 0x000fe200078e000f */
[----:B------:R-:W-:-:S05]  /*2330*/  SEL R3, R3, 0x1f, P0 ;  /* 0x0000001f03037807 */ /* 0x000fca0000000000 */
[----:B------:R1:W2:Y:S04]  /*2340*/  SHFL.DOWN PT, R6, R14, 0x1, R3 ;  /* 0x082000000e067989 */ /* 0x0002a800000e0003 */
[----:B------:R1:W3:Y:S04]  /*2350*/  SHFL.DOWN PT, R7, R15, 0x1, R3 ;  /* 0x082000000f077989 */ /* 0x0002e800000e0003 */
[----:B------:R1:W4:Y:S01]  /*2360*/  SHFL.DOWN PT, R8, R21, 0x1, R3 ;  /* 0x0820000015087989 */ /* 0x00032200000e0003 */
[----:B0-----:R-:W-:-:S03]  /*2370*/  ISETP.GE.AND P0, PT, R2, R3, PT ;  /* 0x000000030200720c */ /* 0x001fc60003f06270 */
[----:B------:R1:W0:Y:S10]  /*2380*/  SHFL.DOWN PT, R11, R20, 0x1, R3 ;  /* 0x08200000140b7989 */ /* 0x00023400000e0003 */
[----:B-12---:R-:W-:Y:S05]  /*2390*/  @P0 BRA `(.L_x_163) ;  /* 0x0000000000500947 */ /* 0x006fea0003800000 */
[----:B---3--:R-:W-:Y:S01]  /*23a0*/  DSETP.GEU.AND P0, PT, |R14|, |R6|, PT ;  /* 0x400000060e00722a */ /* 0x008fe20003f0e200 */
        /* <DEDUP_REMOVED lines=19> */
.L_x_163:
[----:B------:R-:W-:Y:S05]  /*24e0*/  BSYNC.RECONVERGENT B1 ;  /* 0x0000000000017941 */ /* 0x000fea0003800200 */
.L_x_162:
[----:B------:R-:W-:Y:S01]  /*24f0*/  IADD3 R6, PT, PT, R2, 0x2, RZ ;  /* 0x0000000202067810 */ /* 0x000fe20007ffe0ff */
[----:B------:R1:W2:Y:S01]  /*2500*/  SHFL.DOWN PT, R12, R4, 0x2, R3 ;  /* 0x08400000040c7989 */ /* 0x0002a200000e0003 */
[----:B------:R-:W-:Y:S01]  /*2510*/  BSSY.RECONVERGENT B1, `(.L_x_164) ;  /* 0x000001e000017945 */ /* 0x000fe20003800200 */
[----:B----4-:R-:W-:Y:S01]  /*2520*/  IMAD.MOV.U32 R8, RZ, RZ, R18 ;  /* 0x000000ffff087224 */ /* 0x010fe200078e0012 */
[----:B------:R-:W-:Y:S01]  /*2530*/  ISETP.GT.AND P0, PT, R6, R3, PT ;  /* 0x000000030600720c */ /* 0x000fe20003f04270 */
[----:B------:R1:W4:Y:S01]  /*2540*/  SHFL.DOWN PT, R13, R5, 0x2, R3 ;  /* 0x08400000050d7989 */ /* 0x00032200000e0003 */
[----:B------:R-:W-:Y:S02]  /*2550*/  IMAD.MOV.U32 R16, RZ, RZ, R22 ;  /* 0x000000ffff107224 */ /* 0x000fe400078e0016 */
[----:B------:R-:W-:Y:S01]  /*2560*/  IMAD.MOV.U32 R6, RZ, RZ, R4 ;  /* 0x000000ffff067224 */ /* 0x000fe200078e0004 */
[----:B0-----:R1:W0:Y:S01]  /*2570*/  SHFL.DOWN PT, R11, R18, 0x2, R3 ;  /* 0x08400000120b7989 */ /* 0x00122200000e0003 */
[----:B---3--:R-:W-:-:S03]  /*2580*/  IMAD.MOV.U32 R7, RZ, RZ, R5 ;  /* 0x000000ffff077224 */ /* 0x008fc600078e0005 */
[----:B------:R1:W3:Y:S04]  /*2590*/  SHFL.DOWN PT, R15, R22, 0x2, R3 ;  /* 0x08400000160f7989 */ /* 0x0002e800000e0003 */
[----:B------:R-:W-:Y:S05]  /*25a0*/  @P0 BRA `(.L_x_165) ;  /* 0x0000000000500947 */ /* 0x000fea0003800000 */
[----:B--2-4-:R-:W-:Y:S01]  /*25b0*/  DSETP.GEU.AND P0, PT, |R4|, |R12|, PT ;  /* 0x4000000c0400722a */ /* 0x014fe20003f0e200 */
        /* <DEDUP_REMOVED lines=19> */
.L_x_165:
[----:B------:R-:W-:Y:S05]  /*26f0*/  BSYNC.RECONVERGENT B1 ;  /* 0x0000000000017941 */ /* 0x000fea0003800200 */
.L_x_164:
[----:B-1----:R-:W-:Y:S01]  /*2700*/  VIADD R4, R2, 0x4 ;  /* 0x0000000402047836 */ /* 0x002fe20000000000 */
[----:B--2---:R1:W2:Y:S01]  /*2710*/  SHFL.DOWN PT, R12, R6, 0x4, R3 ;  /* 0x08800000060c7989 */ /* 0x0042a200000e0003 */
[----:B------:R-:W-:Y:S01]  /*2720*/  BSSY.RECONVERGENT B1, `(.L_x_166) ;  /* 0x000001e000017945 */ /* 0x000fe20003800200 */
[----:B------:R-:W-:Y:S02]  /*2730*/  IMAD.MOV.U32 R14, RZ, RZ, R8 ;  /* 0x000000ffff0e7224 */ /* 0x000fe400078e0008 */
[----:B------:R-:W-:Y:S01]  /*2740*/  ISETP.GT.AND P0, PT, R4, R3, PT ;  /* 0x000000030400720c */ /* 0x000fe20003f04270 */
[----:B----4-:R1:W4:Y:S01]  /*2750*/  SHFL.DOWN PT, R13, R7, 0x4, R3 ;  /* 0x08800000070d7989 */ /* 0x01032200000e0003 */
[----:B------:R-:W-:Y:S02]  /*2760*/  IMAD.MOV.U32 R18, RZ, RZ, R16 ;  /* 0x000000ffff127224 */ /* 0x000fe400078e0010 */
[----:B------:R-:W-:Y:S01]  /*2770*/  IMAD.MOV.U32 R4, RZ, RZ, R6 ;  /* 0x000000ffff047224 */ /* 0x000fe200078e0006 */
[----:B0-----:R1:W0:Y:S01]  /*2780*/  SHFL.DOWN PT, R11, R8, 0x4, R3 ;  /* 0x08800000080b7989 */ /* 0x00122200000e0003 */
[----:B------:R-:W-:-:S03]  /*2790*/  IMAD.MOV.U32 R5, RZ, RZ, R7 ;  /* 0x000000ffff057224 */ /* 0x000fc600078e0007 */
[----:B---3--:R1:W3:Y:S04]  /*27a0*/  SHFL.DOWN PT, R15, R16, 0x4, R3 ;  /* 0x08800000100f7989 */ /* 0x0082e800000e0003 */
        /* <DEDUP_REMOVED lines=21> */
.L_x_167:
[----:B------:R-:W-:Y:S05]  /*2900*/  BSYNC.RECONVERGENT B1 ;  /* 0x0000000000017941 */ /* 0x000fea0003800200 */
.L_x_166:
[----:B-1----:R-:W-:Y:S01]  /*2910*/  VIADD R8, R2, 0x8 ;  /* 0x0000000802087836 */ /* 0x002fe20000000000 */
[----:B------:R1:W1:Y:S01]  /*2920*/  SHFL.DOWN PT, R6, R4, 0x8, R3 ;  /* 0x0900000004067989 */ /* 0x00026200000e0003 */
[----:B------:R-:W-:Y:S01]  /*2930*/  BSSY.RECONVERGENT B1, `(.L_x_168) ;  /* 0x000001e000017945 */ /* 0x000fe20003800200 */
[----:B------:R-:W-:Y:S02]  /*2940*/  IMAD.MOV.U32 R16, RZ, RZ, R18 ;  /* 0x000000ffff107224 */ /* 0x000fe400078e0012 */
[----:B------:R-:W-:Y:S01]  /*2950*/  ISETP.GT.AND P0, PT, R8, R3, PT ;  /* 0x000000030800720c */ /* 0x000fe20003f04270 */
[----:B------:R1:W1:Y:S01]  /*2960*/  SHFL.DOWN PT, R7, R5, 0x8, R3 ;  /* 0x0900000005077989 */ /* 0x00026200000e0003 */
[----:B------:R-:W-:Y:S02]  /*2970*/  IMAD.MOV.U32 R8, RZ, RZ, R14 ;  /* 0x000000ffff087224 */ /* 0x000fe400078e000e */
[----:B--2---:R-:W-:Y:S01]  /*2980*/  IMAD.MOV.U32 R12, RZ, RZ, R4 ;  /* 0x000000ffff0c7224 */ /* 0x004fe200078e0004 */
[----:B0-----:R0:W2:Y:S01]  /*2990*/  SHFL.DOWN PT, R11, R14, 0x8, R3 ;  /* 0x090000000e0b7989 */ /* 0x0010a200000e0003 */
[----:B----4-:R-:W-:-:S03]  /*29a0*/  IMAD.MOV.U32 R13, RZ, RZ, R5 ;  /* 0x000000ffff0d7224 */ /* 0x010fc600078e0005 */
[----:B---3--:R0:W3:Y:S04]  /*29b0*/  SHFL.DOWN PT, R15, R18, 0x8, R3 ;  /* 0x09000000120f7989 */ /* 0x0080e800000e0003 */
[----:B------:R-:W-:Y:S05]  /*29c0*/  @P0 BRA `(.L_x_169) ;  /* 0x0000000000500947 */ /* 0x000fea0003800000 */
[----:B-1----:R-:W-:Y:S01]  /*29d0*/  DSETP.GEU.AND P0, PT, |R4|, |R6|, PT ;  /* 0x400000060400722a */ /* 0x002fe20003f0e200 */
[----:B--2---:R-:W-:Y:S02]  /*29e0*/  IMAD.MOV.U32 R8, RZ, RZ, R11 ;  /* 0x000000ffff087224 */ /* 0x004fe400078e000b */
        /* <DEDUP_REMOVED lines=18> */
.L_x_169:
[----:B------:R-:W-:Y:S05]  /*2b10*/  BSYNC.RECONVERGENT B1 ;  /* 0x0000000000017941 */ /* 0x000fea0003800200 */
.L_x_168:
[----:B-1----:R-:W-:Y:S01]  /*2b20*/  VIADD R4, R2, 0x10 ;  /* 0x0000001002047836 */ /* 0x002fe20000000000 */
[----:B0-----:R0:W1:Y:S01]  /*2b30*/  SHFL.DOWN PT, R14, R12, 0x10, R3 ;  /* 0x0a0000000c0e7989 */ /* 0x00106200000e0003 */
[----:B------:R-:W-:Y:S01]  /*2b40*/  BSSY.RECONVERGENT B1, `(.L_x_170) ;  /* 0x000001e000017945 */ /* 0x000fe20003800200 */
[----:B------:R-:W-:Y:S02]  /*2b50*/  IMAD.MOV.U32 R5, RZ, RZ, R16 ;  /* 0x000000ffff057224 */ /* 0x000fe400078e0010 */
[----:B------:R-:W-:Y:S01]  /*2b60*/  ISETP.GT.AND P0, PT, R4, R3, PT ;  /* 0x000000030400720c */ /* 0x000fe20003f04270 */
[----:B---3--:R0:W3:Y:S01]  /*2b70*/  SHFL.DOWN PT, R15, R13, 0x10, R3 ;  /* 0x0a0000000d0f7989 */ /* 0x0080e200000e0003 */
[----:B------:R-:W-:Y:S02]  /*2b80*/  IMAD.MOV.U32 R4, RZ, RZ, R8 ;  /* 0x000000ffff047224 */ /* 0x000fe400078e0008 */
[----:B------:R-:W-:Y:S01]  /*2b90*/  IMAD.MOV.U32 R6, RZ, RZ, R12 ;  /* 0x000000ffff067224 */ /* 0x000fe200078e000c */
[----:B--2---:R0:W2:Y:S01]  /*2ba0*/  SHFL.DOWN PT, R11, R8, 0x10, R3 ;  /* 0x0a000000080b7989 */ /* 0x0040a200000e0003 */
[----:B------:R-:W-:-:S03]  /*2bb0*/  IMAD.MOV.U32 R7, RZ, RZ, R13 ;  /* 0x000000ffff077224 */ /* 0x000fc600078e000d */
[----:B------:R0:W4:Y:S04]  /*2bc0*/  SHFL.DOWN PT, R17, R16, 0x10, R3 ;  /* 0x0a00000010117989 */ /* 0x00012800000e0003 */
[----:B------:R-:W-:Y:S05]  /*2bd0*/  @P0 BRA `(.L_x_171) ;  /* 0x0000000000500947 */ /* 0x000fea0003800000 */
[----:B-1-3--:R-:W-:Y:S01]  /*2be0*/  DSETP.GEU.AND P0, PT, |R12|, |R14|, PT ;  /* 0x4000000e0c00722a */ /* 0x00afe20003f0e200 */
        /* <DEDUP_REMOVED lines=19> */
.L_x_171:
[----:B------:R-:W-:Y:S05]  /*2d20*/  BSYNC.RECONVERGENT B1 ;  /* 0x0000000000017941 */ /* 0x000fea0003800200 */
.L_x_170:
[----:B------:R-:W-:Y:S01]  /*2d30*/  ISETP.NE.AND P0, PT, R2, RZ, PT ;  /* 0x000000ff0200720c */ /* 0x000fe20003f05270 */
[----:B------:R-:W-:-:S12]  /*2d40*/  BSSY.RECONVERGENT B1, `(.L_x_172) ;  /* 0x000000a000017945 */ /* 0x000fd80003800200 */
[----:B------:R-:W-:Y:S05]  /*2d50*/  @P0 BRA `(.L_x_173) ;  /* 0x0000000000200947 */ /* 0x000fea0003800000 */
[----:B0-----:R-:W0:Y:S01]  /*2d60*/  S2R R8, SR_CgaCtaId ;  /* 0x0000000000087919 */ /* 0x001e220000008800 */
[----:B------:R-:W-:Y:S02]  /*2d70*/  MOV R3, 0x400 ;  /* 0x0000040000037802 */ /* 0x000fe40000000f00 */
[----:B------:R-:W-:-:S04]  /*2d80*/  SHF.R.U32.HI R2, RZ, 0x1, R10 ;  /* 0x00000001ff027819 */ /* 0x000fc8000001160a */
[----:B------:R-:W-:Y:S02]  /*2d90*/  LOP3.LUT R2, R2, 0x1f0, RZ, 0xc0, !PT ;  /* 0x000001f002027812 */ /* 0x000fe400078ec0ff */
[----:B0-----:R-:W-:-:S05]  /*2da0*/  LEA R3, R8, R3, 0x18 ;  /* 0x0000000308037211 */ /* 0x001fca00078ec0ff */
[----:B------:R-:W-:-:S05]  /*2db0*/  IMAD.IADD R3, R2, 0x1, R3 ;  /* 0x0000000102037824 */ /* 0x000fca00078e0203 */
[----:B------:R0:W-:Y:S04]  /*2dc0*/  STS.64 [R3+0x10], R4 ;  /* 0x0000100403007388 */ /* 0x0001e80000000a00 */
[----:B------:R0:W-:Y:S02]  /*2dd0*/  STS.64 [R3+0x8], R6 ;  /* 0x0000080603007388 */ /* 0x0001e40000000a00 */
.L_x_173:
[----:B------:R-:W-:Y:S05]  /*2de0*/  BSYNC.RECONVERGENT B1 ;  /* 0x0000000000017941 */ /* 0x000fea0003800200 */
.L_x_172:
[----:B------:R-:W-:Y:S01]  /*2df0*/  BAR.SYNC.DEFER_BLOCKING 0x0 ;  /* 0x0000000000007b1d */ /* 0x000fe20000010000 */
[----:B------:R-:W-:-:S13]  /*2e00*/  ISETP.NE.AND P1, PT, R10, RZ, PT ;  /* 0x000000ff0a00720c */ /* 0x000fda0003f25270 */
[----:B------:R-:W-:Y:S05]  /*2e10*/  @P1 BRA `(.L_x_149) ;  /* 0x0000003800a81947 */ /* 0x000fea0003800000 */
[----:B------:R-:W-:Y:S01]  /*2e20*/  ISETP.GE.AND P0, PT, R9, 0x21, PT ;  /* 0x000000210900780c */ /* 0x000fe20003f06270 */
[----:B0-----:R-:W-:Y:S02]  /*2e30*/  IMAD.MOV.U32 R13, RZ, RZ, R4 ;  /* 0x000000ffff0d7224 */ /* 0x001fe400078e0004 */
[----:B------:R-:W-:Y:S02]  /*2e40*/  IMAD.MOV.U32 R8, RZ, RZ, R5 ;  /* 0x000000ffff087224 */ /* 0x000fe400078e0005 */
[----:B------:R-:W-:Y:S02]  /*2e50*/  IMAD.MOV.U32 R2, RZ, RZ, R6 ;  /* 0x000000ffff027224 */ /* 0x000fe400078e0006 */
[----:B------:R-:W-:-:S06]  /*2e60*/  IMAD.MOV.U32 R3, RZ, RZ, R7 ;  /* 0x000000ffff037224 */ /* 0x000fcc00078e0007 */
[----:B------:R-:W-:Y:S05]  /*2e70*/  @!P0 BRA `(.L_x_174) ;  /* 0x00000000006c8947 */ /* 0x000fea0003800000 */
[----:B------:R-:W0:Y:S01]  /*2e80*/  S2UR UR5, SR_CgaCtaId ;  /* 0x00000000000579c3 */ /* 0x000e220000008800 */
[----:B------:R-:W-:Y:S01]  /*2e90*/  UMOV UR4, 0x400 ;  /* 0x0000040000047882 */ /* 0x000fe20000000000 */
[----:B------:R-:W-:Y:S01]  /*2ea0*/  BSSY.RECONVERGENT B1, `(.L_x_174) ;  /* 0x0000018000017945 */ /* 0x000fe20003800200 */
[----:B0-----:R-:W-:-:S09]  /*2eb0*/  ULEA UR4, UR5, UR4, 0x18 ;  /* 0x0000000405047291 */ /* 0x001fd2000f8ec0ff */
[----:B--2---:R-:W0:Y:S04]  /*2ec0*/  LDS.64 R10, [UR4+0x18] ;  /* 0x00001804ff0a7984 */ /* 0x004e280008000a00 */
[----:B-1-3--:R-:W1:Y:S01]  /*2ed0*/  LDS.64 R14, [UR4+0x20] ;  /* 0x00002004ff0e7984 */ /* 0x00ae620008000a00 */
[----:B0-----:R-:W-:Y:S01]  /*2ee0*/  DSETP.GEU.AND P0, PT, |R6|, |R10|, PT ;  /* 0x4000000a0600722a */ /* 0x001fe20003f0e200 */
[----:B------:R-:W-:Y:S02]  /*2ef0*/  IMAD.MOV.U32 R2, RZ, RZ, R10 ;  /* 0x000000ffff027224 */ /* 0x000fe400078e000a */
[----:B------:R-:W-:Y:S02]  /*2f00*/  IMAD.MOV.U32 R3, RZ, RZ, R11 ;  /* 0x000000ffff037224 */ /* 0x000fe400078e000b */
[----:B-1----:R-:W-:-:S02]  /*2f10*/  IMAD.MOV.U32 R13, RZ, RZ, R14 ;  /* 0x000000ffff0d7224 */ /* 0x002fc400078e000e */
[----:B------:R-:W-:-:S07]  /*2f20*/  IMAD.MOV.U32 R8, RZ, RZ, R15 ;  /* 0x000000ffff087224 */ /* 0x000fce00078e000f */
[----:B------:R-:W-:Y:S05]  /*2f30*/  @!P0 BRA `(.L_x_175) ;  /* 0x0000000000388947 */ /* 0x000fea0003800000 */
        /* <DEDUP_REMOVED lines=14> */
.L_x_175:
[----:B------:R-:W-:Y:S05]  /*3020*/  BSYNC.RECONVERGENT B1 ;  /* 0x0000000000017941 */ /* 0x000fea0003800200 */
.L_x_174:
[----:B------:R-:W-:Y:S01]  /*3030*/  ISETP.GE.AND P0, PT, R9, 0x41, PT ;  /* 0x000000410900780c */ /* 0x000fe20003f06270 */
[----:B--2---:R-:W-:Y:S02]  /*3040*/  IMAD.MOV.U32 R11, RZ, RZ, R13 ;  /* 0x000000ffff0b7224 */ /* 0x004fe400078e000d */
        /* <DEDUP_REMOVED lines=8> */
[----:B------:R-:W0:Y:S04]  /*30d0*/  LDS.64 R6, [UR4+0x28] ;  /* 0x00002804ff067984 */ /* 0x000e280008000a00 */
        /* <DEDUP_REMOVED lines=21> */
.L_x_177:
[----:B------:R-:W-:Y:S05]  /*3230*/  BSYNC.RECONVERGENT B1 ;  /* 0x0000000000017941 */ /* 0x000fea0003800200 */
.L_x_176:
[----:B------:R-:W-:Y:S01]  /*3240*/  ISETP.GE.AND P0, PT, R9, 0x61, PT ;  /* 0x000000610900780c */ /* 0x000fe20003f06270 */
[----:B------:R-:W-:Y:S02]  /*3250*/  IMAD.MOV.U32 R13, RZ, RZ, R11 ;  /* 0x000000ffff0d7224 */ /* 0x000fe400078e000b */
        /* <DEDUP_REMOVED lines=30> */
.L_x_179:
[----:B------:R-:W-:Y:S05]  /*3440*/  BSYNC.RECONVERGENT B1 ;  /* 0x0000000000017941 */ /* 0x000fea0003800200 */
.L_x_178:
        /* <DEDUP_REMOVED lines=32> */
.L_x_181:
[----:B------:R-:W-:Y:S05]  /*3650*/  BSYNC.RECONVERGENT B1 ;  /* 0x0000000000017941 */ /* 0x000fea0003800200 */
.L_x_180:
        /* <DEDUP_REMOVED lines=32> */
.L_x_183:
[----:B------:R-:W-:Y:S05]  /*3860*/  BSYNC.RECONVERGENT B1 ;  /* 0x0000000000017941 */ /* 0x000fea0003800200 */
.L_x_182:
        /* <DEDUP_REMOVED lines=32> */
.L_x_185:
[----:B------:R-:W-:Y:S05]  /*3a70*/  BSYNC.RECONVERGENT B1 ;  /* 0x0000000000017941 */ /* 0x000fea0003800200 */
.L_x_184:
[----:B------:R-:W-:Y:S01]  /*3a80*/  ISETP.GE.AND P0, PT, R9, 0xe1, PT ;  /* 0x000000e10900780c */ /* 0x000fe20003f06270 */
[----:B------:R-:W-:Y:S01]  /*3a90*/  IMAD.MOV.U32 R5, RZ, RZ, R10 ;  /* 0x000000ffff057224 */ /* 0x000fe200078e000a */
[----:B------:R-:W-:Y:S01]  /*3aa0*/  MOV R4, R11 ;  /* 0x0000000b00047202 */ /* 0x000fe20000000f00 */
[----:B------:R-:W-:Y:S02]  /*3ab0*/  IMAD.MOV.U32 R6, RZ, RZ, R2 ;  /* 0x000000ffff067224 */ /* 0x000fe400078e0002 */
[----:B------:R-:W-:-:S08]  /*3ac0*/  IMAD.MOV.U32 R7, RZ, RZ, R3 ;  /* 0x000000ffff077224 */ /* 0x000fd000078e0003 */
[----:B------:R-:W-:Y:S05]  /*3ad0*/  @!P0 BRA `(.L_x_149) ;  /* 0x0000002c00788947 */ /* 0x000fea0003800000 */
[----:B------:R-:W0:Y:S01]  /*3ae0*/  S2UR UR5, SR_CgaCtaId ;  /* 0x00000000000579c3 */ /* 0x000e220000008800 */
[----:B------:R-:W-:Y:S02]  /*3af0*/  UMOV UR4, 0x400 ;  /* 0x0000040000047882 */ /* 0x000fe40000000000 */
[----:B0-----:R-:W-:-:S09]  /*3b00*/  ULEA UR4, UR5, UR4, 0x18 ;  /* 0x0000000405047291 */ /* 0x001fd2000f8ec0ff */
[----:B------:R-:W0:Y:S04]  /*3b10*/  LDS.64 R8, [UR4+0x78] ;  /* 0x00007804ff087984 */ /* 0x000e280008000a00 */
[----:B------:R-:W2:Y:S01]  /*3b20*/  LDS.64 R12, [UR4+0x80] ;  /* 0x00008004ff0c7984 */ /* 0x000ea20008000a00 */
[----:B0-----:R-:W-:Y:S01]  /*3b30*/  DSETP.GEU.AND P0, PT, |R2|, |R8|, PT ;  /* 0x400000080200722a */ /* 0x001fe20003f0e200 */
        /* <DEDUP_REMOVED lines=20> */
.L_x_117:
[----:B------:R-:W0:Y:S01]  /*3c80*/  S2R R3, SR_TID.X ;  /* 0x0000000000037919 */ /* 0x000e220000002100 */
[----:B------:R-:W1:Y:S02]  /*3c90*/  LDCU.128 UR12, c[0x0][0x380] ;  /* 0x00007000ff0c77ac */ /* 0x000e640008000c00 */
[----:B-1----:R-:W-:Y:S02]  /*3ca0*/  IMAD.U32 R2, RZ, RZ, UR12 ;  /* 0x0000000cff027e24 */ /* 0x002fe4000f8e00ff */
[----:B------:R-:W-:Y:S01]  /*3cb0*/  IMAD.U32 R4, RZ, RZ, UR13 ;  /* 0x0000000dff047e24 */ /* 0x000fe2000f8e00ff */
[----:B0-----:R-:W-:-:S05]  /*3cc0*/  IADD3 R5, P0, PT, R8, R3, RZ ;  /* 0x0000000308057210 */ /* 0x001fca0007f1e0ff */
[----:B------:R-:W-:Y:S01]  /*3cd0*/  IMAD.X R6, RZ, RZ, RZ, P0 ;  /* 0x000000ffff067224 */ /* 0x000fe200000e06ff */
[----:B------:R-:W-:-:S04]  /*3ce0*/  LEA R20, P0, R5, R2, 0x3 ;  /* 0x0000000205147211 */ /* 0x000fc800078018ff */
[----:B------:R-:W-:-:S05]  /*3cf0*/  LEA.HI.X R21, R5, R4, R6, 0x3, P0 ;  /* 0x0000000405157211 */ /* 0x000fca00000f1c06 */
[----:B------:R-:W2:Y:S04]  /*3d00*/  LDG.E.64 R6, desc[UR10][R20.64] ;  /* 0x0000000a14067981 */ /* 0x000ea8000c1e1b00 */
[----:B------:R-:W2:Y:S04]  /*3d10*/  LDG.E.64 R14, desc[UR10][R20.64+0x800] ;  /* 0x0008000a140e7981 */ /* 0x000ea8000c1e1b00 */
[----:B------:R-:W3:Y:S04]  /*3d20*/  LDG.E.64 R18, desc[UR10][R20.64+0x1000] ;  /* 0x0010000a14127981 */ /* 0x000ee8000c1e1b00 */
[----:B------:R-:W4:Y:S04]  /*3d30*/  LDG.E.64 R12, desc[UR10][R20.64+0x1800] ;  /* 0x0018000a140c7981 */ /* 0x000f28000c1e1b00 */
[----:B------:R-:W5:Y:S01]  /*3d40*/  LDG.E.64 R10, desc[UR10][R20.64+0x2000] ;  /* 0x0020000a140a7981 */ /* 0x000f62000c1e1b00 */
[----:B------:R-:W-:Y:S01]  /*3d50*/  IMAD.U32 R5, RZ, RZ, UR14 ;  /* 0x0000000eff057e24 */ /* 0x000fe2000f8e00ff */
[----:B------:R-:W-:Y:S01]  /*3d60*/  LOP3.LUT R9, R3, 0x400, RZ, 0xfc, !PT ;  /* 0x0000040003097812 */ /* 0x000fe200078efcff */
[----:B------:R-:W-:Y:S01]  /*3d70*/  BSSY.RECONVERGENT B1, `(.L_x_186) ;  /* 0x0000020000017945 */ /* 0x000fe20003800200 */
[----:B------:R-:W-:-:S04]  /*3d80*/  ISETP.LE.U32.AND P0, PT, R25, UR6, PT ;  /* 0x0000000619007c0c */ /* 0x000fc8000bf03070 */
[----:B------:R-:W-:Y:S01]  /*3d90*/  ISETP.GE.U32.AND.EX P0, PT, RZ, R16, PT, P0 ;  /* 0x00000010ff00720c */ /* 0x000fe20003f06100 */
[----:B--2---:R-:W-:-:S06]  /*3da0*/  DSETP.GEU.AND P2, PT, |R6|, |R14|, PT ;  /* 0x4000000e0600722a */ /* 0x004fcc0003f4e200 */
[----:B------:R-:W-:Y:S02]  /*3db0*/  FSEL R6, R6, R14, P2 ;  /* 0x0000000e06067208 */ /* 0x000fe40001000000 */
[----:B------:R-:W-:-:S06]  /*3dc0*/  FSEL R7, R7, R15, P2 ;  /* 0x0000000f07077208 */ /* 0x000fcc0001000000 */
[----:B---3--:R-:W-:-:S06]  /*3dd0*/  DSETP.GEU.AND P3, PT, |R6|, |R18|, PT ;  /* 0x400000120600722a */ /* 0x008fcc0003f6e200 */
[----:B------:R-:W-:Y:S01]  /*3de0*/  FSEL R14, R6, R18, P3 ;  /* 0x00000012060e7208 */ /* 0x000fe20001800000 */
[----:B------:R-:W-:Y:S01]  /*3df0*/  IMAD.U32 R6, RZ, RZ, UR15 ;  /* 0x0000000fff067e24 */ /* 0x000fe2000f8e00ff */
[----:B------:R-:W-:Y:S01]  /*3e00*/  FSEL R15, R7, R19, P3 ;  /* 0x00000013070f7208 */ /* 0x000fe20001800000 */
[----:B------:R-:W-:-:S05]  /*3e10*/  VIADD R18, R3, 0x100 ;  /* 0x0000010003127836 */ /* 0x000fca0000000000 */
[----:B----4-:R-:W-:-:S06]  /*3e20*/  DSETP.GEU.AND P1, PT, |R14|, |R12|, PT ;  /* 0x4000000c0e00722a */ /* 0x010fcc0003f2e200 */
[----:B------:R-:W-:Y:S01]  /*3e30*/  FSEL R12, R14, R12, P1 ;  /* 0x0000000c0e0c7208 */ /* 0x000fe20000800000 */
[----:B------:R-:W-:Y:S01]  /*3e40*/  VIADD R14, R3, 0x200 ;  /* 0x00000200030e7836 */ /* 0x000fe20000000000 */
[----:B------:R-:W-:Y:S02]  /*3e50*/  FSEL R13, R15, R13, P1 ;  /* 0x0000000d0f0d7208 */ /* 0x000fe40000800000 */
[----:B------:R-:W-:Y:S02]  /*3e60*/  IADD3 R15, P5, PT, R8, R5, RZ ;  /* 0x00000005080f7210 */ /* 0x000fe40007fbe0ff */
[----:B------:R-:W-:Y:S02]  /*3e70*/  @P3 SEL R14, R3, R18, P2 ;  /* 0x00000012030e3207 */ /* 0x000fe40001000000 */
[----:B-----5:R-:W-:Y:S01]  /*3e80*/  DSETP.GEU.AND P4, PT, |R12|, |R10|, PT ;  /* 0x4000000a0c00722a */ /* 0x020fe20003f8e200 */
[----:B------:R-:W-:Y:S01]  /*3e90*/  IMAD.X R17, RZ, RZ, R6, P5 ;  /* 0x000000ffff117224 */ /* 0x000fe200028e0606 */
[----:B------:R-:W-:Y:S01]  /*3ea0*/  IADD3 R7, P5, PT, R9, R15, RZ ;  /* 0x0000000f09077210 */ /* 0x000fe20007fbe0ff */
[----:B------:R-:W-:-:S04]  /*3eb0*/  @!P1 VIADD R14, R3, 0x300 ;  /* 0x00000300030e9836 */ /* 0x000fc80000000000 */
[----:B------:R-:W-:-:S07]  /*3ec0*/  IMAD.X R8, RZ, RZ, R17, P5 ;  /* 0x000000ffff087224 */ /* 0x000fce00028e0611 */
[----:B------:R-:W-:Y:S05]  /*3ed0*/  @!P4 BRA `(.L_x_187) ;  /* 0x000000000024c947 */ /* 0x000fea0003800000 */
[C---:B------:R-:W-:Y:S02]  /*3ee0*/  ISETP.GE.U32.AND P1, PT, R14.reuse, R9, PT ;  /* 0x000000090e00720c */ /* 0x040fe40003f26070 */
[----:B------:R-:W-:Y:S02]  /*3ef0*/  IADD3 R14, P2, PT, R14, R15, RZ ;  /* 0x0000000f0e0e7210 */ /* 0x000fe40007f5e0ff */
[----:B------:R-:W-:-:S03]  /*3f00*/  ISETP.GE.U32.AND.EX P1, PT, RZ, RZ, PT, P1 ;  /* 0x000000ffff00720c */ /* 0x000fc60003f26110 */
[----:B------:R-:W-:-:S10]  /*3f10*/  IMAD.X R9, RZ, RZ, R17, P2 ;  /* 0x000000ffff097224 */ /* 0x000fd400010e0611 */
[----:B------:R-:W-:-:S06]  /*3f20*/  DSETP.LT.OR P1, PT, |R10|, |R12|, !P1 ;  /* 0x4000000c0a00722a */ /* 0x000fcc0004f21600 */
[----:B------:R-:W-:Y:S02]  /*3f30*/  FSEL R10, R12, R10, P1 ;  /* 0x0000000a0c0a7208 */ /* 0x000fe40000800000 */
[----:B------:R-:W-:Y:S02]  /*3f40*/  FSEL R11, R13, R11, P1 ;  /* 0x0000000b0d0b7208 */ /* 0x000fe40000800000 */
[----:B------:R-:W-:Y:S02]  /*3f50*/  SEL R7, R14, R7, P1 ;  /* 0x000000070e077207 */ /* 0x000fe40000800000 */
[----:B------:R-:W-:-:S07]  /*3f60*/  SEL R8, R9, R8, P1 ;  /* 0x0000000809087207 */ /* 0x000fce0000800000 */
.L_x_187:
[----:B------:R-:W-:Y:S05]  /*3f70*/  BSYNC.RECONVERGENT B1 ;  /* 0x0000000000017941 */ /* 0x000fea0003800200 */
.L_x_186:
[----:B------:R-:W-:Y:S05]  /*3f80*/  @P0 BRA `(.L_x_188) ;  /* 0x0000001400000947 */ /* 0x000fea0003800000 */
[----:B------:R-:W0:Y:S01]  /*3f90*/  LDCU.64 UR8, c[0x0][0x3e8] ;  /* 0x00007d00ff0877ac */ /* 0x000e220008000a00 */
[----:B------:R-:W-:Y:S01]  /*3fa0*/  ISETP.NE.AND P0, PT, R3, RZ, PT ;  /* 0x000000ff0300720c */ /* 0x000fe20003f05270 */
[----:B------:R-:W-:Y:S01]  /*3fb0*/  BSSY.RECONVERGENT B1, `(.L_x_189) ;  /* 0x0000012000017945 */ /* 0x000fe20003800200 */
[----:B------:R-:W-:Y:S01]  /*3fc0*/  UMOV UR4, 0x8 ;  /* 0x0000000800047882 */ /* 0x000fe20000000000 */
[----:B------:R-:W-:Y:S02]  /*3fd0*/  UMOV UR5, 0x0 ;  /* 0x0000000000057882 */ /* 0x000fe40000000000 */
[----:B0-----:R-:W-:-:S04]  /*3fe0*/  UIMAD.WIDE.U32 UR4, UR8, 0x1, UR4 ;  /* 0x00000001080478a5 */ /* 0x001fc8000f8e0004 */
[----:B------:R-:W-:Y:S02]  /*3ff0*/  UIADD3 UR7, UPT, UPT, UR5, UR9, URZ ;  /* 0x0000000905077290 */ /* 0x000fe4000fffe0ff */
[----:B------:R-:W-:Y:S02]  /*4000*/  IMAD.U32 R13, RZ, RZ, UR5 ;  /* 0x00000005ff0d7e24 */ /* 0x000fe4000f8e00ff */
[----:B------:R-:W-:Y:S02]  /*4010*/  IMAD.U32 R12, RZ, RZ, UR4 ;  /* 0x00000004ff0c7e24 */ /* 0x000fe4000f8e00ff */
[----:B------:R-:W-:Y:S01]  /*4020*/  IMAD.U32 R13, RZ, RZ, UR7 ;  /* 0x00000007ff0d7e24 */ /* 0x000fe2000f8e00ff */
[----:B------:R-:W-:Y:S06]  /*4030*/  @P0 BRA `(.L_x_190) ;  /* 0x0000000000240947 */ /* 0x000fec0003800000 */
[----:B------:R-:W-:Y:S02]  /*4040*/  IMAD.MOV.U32 R18, RZ, RZ, 0x500 ;  /* 0x00000500ff127424 */ /* 0x000fe400078e00ff */
[----:B------:R-:W-:-:S05]  /*4050*/  IMAD.MOV.U32 R19, RZ, RZ, 0x0 ;  /* 0x00000000ff137424 */ /* 0x000fca00078e00ff */
[----:B------:R-:W2:Y:S01]  /*4060*/  ATOMG.E.ADD.64.STRONG.GPU PT, R14, desc[UR10][R12.64], R18 ;  /* 0x800000120c0e79a8 */ /* 0x000ea200081ef50a */
[----:B------:R-:W0:Y:S01]  /*4070*/  S2UR UR5, SR_CgaCtaId ;  /* 0x00000000000579c3 */ /* 0x000e220000008800 */
[----:B------:R-:W-:Y:S02]  /*4080*/  UMOV UR4, 0x400 ;  /* 0x0000040000047882 */ /* 0x000fe40000000000 */
[----:B0-----:R-:W-:Y:S01]  /*4090*/  ULEA UR4, UR5, UR4, 0x18 ;  /* 0x0000000405047291 */ /* 0x001fe2000f8ec0ff */
[----:B--2---:R-:W-:-:S05]  /*40a0*/  IADD3 R14, P0, PT, R14, UR6, RZ ;  /* 0x000000060e0e7c10 */ /* 0x004fca000ff1e0ff */
[----:B------:R-:W-:-:S05]  /*40b0*/  IMAD.X R15, RZ, RZ, R15, P0 ;  /* 0x000000ffff0f7224 */ /* 0x000fca00000e060f */
[----:B------:R0:W-:Y:S03]  /*40c0*/  STS.64 [UR4+0x98], R14 ;  /* 0x0000980eff007988 */ /* 0x0001e60008000a04 */
.L_x_190:
[----:B------:R-:W-:Y:S05]  /*40d0*/  BSYNC.RECONVERGENT B1 ;  /* 0x0000000000017941 */ /* 0x000fea0003800200 */
.L_x_189:
[----:B------:R-:W1:Y:S08]  /*40e0*/  S2UR UR5, SR_CgaCtaId ;  /* 0x00000000000579c3 */ /* 0x000e700000008800 */
[----:B------:R-:W-:Y:S06]  /*40f0*/  BAR.SYNC.DEFER_BLOCKING 0x0 ;  /* 0x0000000000007b1d */ /* 0x000fec0000010000 */
[----:B------:R-:W-:-:S02]  /*4100*/  UMOV UR4, 0x400 ;  /* 0x0000040000047882 */ /* 0x000fc40000000000 */
[----:B-1----:R-:W-:-:S06]  /*4110*/  ULEA UR4, UR5, UR4, 0x18 ;  /* 0x0000000405047291 */ /* 0x002fcc000f8ec0ff */
[----:B------:R-:W-:-:S05]  /*4120*/  IMAD.U32 R9, RZ, RZ, UR4 ;  /* 0x00000004ff097e24 */ /* 0x000fca000f8e00ff */
[----:B------:R-:W0:Y:S02]  /*4130*/  LDS.64 R18, [R9+0x98] ;  /* 0x0000980009127984 */ /* 0x000e240000000a00 */
[----:B0-----:R-:W-:-:S04]  /*4140*/  IADD3 R14, P1, PT, R18, 0x500, RZ ;  /* 0x00000500120e7810 */ /* 0x001fc80007f3e0ff */
[----:B------:R-:W-:Y:S01]  /*4150*/  ISETP.GT.U32.AND P0, PT, R14, R25, PT ;  /* 0x000000190e00720c */ /* 0x000fe20003f04070 */
[----:B------:R-:W-:-:S05]  /*4160*/  IMAD.X R15, RZ, RZ, R19, P1 ;  /* 0x000000ffff0f7224 */ /* 0x000fca00008e0613 */
[----:B------:R-:W-:-:S13]  /*4170*/  ISETP.GT.AND.EX P0, PT, R15, R16, PT, P0 ;  /* 0x000000100f00720c */ /* 0x000fda0003f04300 */
[----:B------:R-:W-:Y:S05]  /*4180*/  @P0 BRA `(.L_x_191) ;  /* 0x0000000400b40947 */ /* 0x000fea0003800000 */
[----:B------:R-:W-:Y:S01]  /*4190*/  BSSY.RECONVERGENT B1, `(.L_x_191) ;  /* 0x000006c000017945 */ /* 0x000fe20003800200 */
[----:B------:R-:W-:Y:S01]  /*41a0*/  IMAD.MOV.U32 R20, RZ, RZ, R10 ;  /* 0x000000ffff147224 */ /* 0x000fe200078e000a */
[----:B------:R-:W0:Y:S01]  /*41b0*/  LDCU.64 UR8, c[0x0][0x398] ;  /* 0x00007300ff0877ac */ /* 0x000e220008000a00 */
[----:B------:R-:W-:Y:S02]  /*41c0*/  IMAD.MOV.U32 R21, RZ, RZ, R11 ;  /* 0x000000ffff157224 */ /* 0x000fe400078e000b */
[----:B------:R-:W-:Y:S01]  /*41d0*/  IMAD.MOV.U32 R15, RZ, RZ, R7 ;  /* 0x000000ffff0f7224 */ /* 0x000fe200078e0007 */
[----:B------:R-:W1:Y:S01]  /*41e0*/  LDCU.128 UR12, c[0x0][0x380] ;  /* 0x00007000ff0c77ac */ /* 0x000e620008000c00 */
[----:B------:R-:W-:-:S07]  /*41f0*/  IMAD.MOV.U32 R14, RZ, RZ, R8 ;  /* 0x000000ffff0e7224 */ /* 0x000fce00078e0008 */
.L_x_194:
[----:B------:R-:W-:Y:S01]  /*4200*/  IADD3 R7, P0, PT, R3, R18, RZ ;  /* 0x0000001203077210 */ /* 0x000fe20007f1e0ff */
[----:B-1----:R-:W-:Y:S02]  /*4210*/  IMAD.U32 R2, RZ, RZ, UR12 ;  /* 0x0000000cff027e24 */ /* 0x002fe4000f8e00ff */
[----:B------:R-:W-:Y:S02]  /*4220*/  IMAD.U32 R4, RZ, RZ, UR13 ;  /* 0x0000000dff047e24 */ /* 0x000fe4000f8e00ff */
[----:B------:R-:W-:Y:S01]  /*4230*/  IMAD.X R25, RZ, RZ, R19, P0 ;  /* 0x000000ffff197224 */ /* 0x000fe200000e0613 */
[----:B------:R-:W-:-:S04]  /*4240*/  LEA R10, P0, R7, R2, 0x3 ;  /* 0x00000002070a7211 */ /* 0x000fc800078018ff */
[----:B------:R-:W-:-:S05]  /*4250*/  LEA.HI.X R11, R7, R4, R25, 0x3, P0 ;  /* 0x00000004070b7211 */ /* 0x000fca00000f1c19 */
[----:B------:R-:W2:Y:S04]  /*4260*/  LDG.E.64 R16, desc[UR10][R10.64] ;  /* 0x0000000a0a107981 */ /* 0x000ea8000c1e1b00 */
[----:B------:R-:W3:Y:S01]  /*4270*/  LDG.E.64 R18, desc[UR10][R10.64+0x800] ;  /* 0x0008000a0a127981 */ /* 0x000ee2000c1e1b00 */
[----:B------:R-:W-:Y:S02]  /*4280*/  IMAD.U32 R5, RZ, RZ, UR14 ;  /* 0x0000000eff057e24 */ /* 0x000fe4000f8e00ff */
[----:B------:R-:W-:-:S03]  /*4290*/  IMAD.U32 R6, RZ, RZ, UR15 ;  /* 0x0000000fff067e24 */ /* 0x000fc6000f8e00ff */
[----:B------:R-:W-:-:S04]  /*42a0*/  IADD3 R24, P0, PT, R7, R5, RZ ;  /* 0x0000000507187210 */ /* 0x000fc80007f1e0ff */
[----:B------:R-:W-:Y:S01]  /*42b0*/  IADD3 R27, P3, PT, R24, 0x100, RZ ;  /* 0x00000100181b7810 */ /* 0x000fe20007f7e0ff */
[----:B------:R-:W-:-:S04]  /*42c0*/  IMAD.X R25, R25, 0x1, R6, P0 ;  /* 0x0000000119197824 */ /* 0x000fc800000e0606 */
[----:B------:R-:W-:Y:S01]  /*42d0*/  IMAD.X R26, RZ, RZ, R25, P3 ;  /* 0x000000ffff1a7224 */ /* 0x000fe200018e0619 */
[----:B--2---:R-:W-:-:S14]  /*42e0*/  DSETP.GEU.AND P2, PT, |R20|, |R16|, PT ;  /* 0x400000101400722a */ /* 0x004fdc0003f4e200 */
[----:B------:R-:W-:-:S04]  /*42f0*/  @P2 ISETP.GE.U32.AND P0, PT, R15, R24, PT ;  /* 0x000000180f00220c */ /* 0x000fc80003f06070 */
[----:B------:R-:W-:-:S13]  /*4300*/  @P2 ISETP.GE.AND.EX P0, PT, R14, R25, PT, P0 ;  /* 0x000000190e00220c */ /* 0x000fda0003f06300 */
[----:B------:R-:W-:-:S06]  /*4310*/  @P2 DSETP.LT.OR P0, PT, |R16|, |R20|, !P0 ;  /* 0x400000141000222a */ /* 0x000fcc0004701600 */
[----:B------:R-:W-:Y:S02]  /*4320*/  @P2 FSEL R7, R20, R16, P0 ;  /* 0x0000001014072208 */ /* 0x000fe40000000000 */
[----:B------:R-:W-:Y:S02]  /*4330*/  @P2 FSEL R20, R21, R17, P0 ;  /* 0x0000001115142208 */ /* 0x000fe40000000000 */
[C---:B------:R-:W-:Y:S01]  /*4340*/  IADD3 R21, P5, PT, R24.reuse, 0x300, RZ ;  /* 0x0000030018157810 */ /* 0x040fe20007fbe0ff */
[----:B------:R-:W-:Y:S01]  /*4350*/  @P2 IMAD.MOV.U32 R16, RZ, RZ, R7 ;  /* 0x000000ffff102224 */ /* 0x000fe200078e0007 */
[C---:B------:R-:W-:Y:S01]  /*4360*/  IADD3 R7, P6, PT, R24.reuse, 0x400, RZ ;  /* 0x0000040018077810 */ /* 0x040fe20007fde0ff */
[----:B------:R-:W-:Y:S01]  /*4370*/  @P2 IMAD.MOV.U32 R17, RZ, RZ, R20 ;  /* 0x000000ffff112224 */ /* 0x000fe200078e0014 */
[----:B------:R-:W-:Y:S01]  /*4380*/  IADD3 R20, P4, PT, R24, 0x200, RZ ;  /* 0x0000020018147810 */ /* 0x000fe20007f9e0ff */
[--C-:B------:R-:W-:Y:S01]  /*4390*/  IMAD.X R23, RZ, RZ, R25.reuse, P5 ;  /* 0x000000ffff177224 */ /* 0x100fe200028e0619 */
[----:B------:R-:W-:Y:S01]  /*43a0*/  @P2 SEL R24, R15, R24, P0 ;  /* 0x000000180f182207 */ /* 0x000fe20000000000 */
[----:B------:R-:W-:-:S02]  /*43b0*/  IMAD.X R8, RZ, RZ, R25, P6 ;  /* 0x000000ffff087224 */ /* 0x000fc400030e0619 */
[----:B------:R-:W-:Y:S01]  /*43c0*/  IMAD.X R22, RZ, RZ, R25, P4 ;  /* 0x000000ffff167224 */ /* 0x000fe200020e0619 */
[----:B------:R-:W-:Y:S01]  /*43d0*/  @P2 SEL R25, R14, R25, P0 ;  /* 0x000000190e192207 */ /* 0x000fe20000000000 */
[----:B---3--:R-:W-:Y:S01]  /*43e0*/  DSETP.GEU.AND P1, PT, |R16|, |R18|, PT ;  /* 0x400000121000722a */ /* 0x008fe20003f2e200 */
[----:B------:R-:W2:-:S13]  /*43f0*/  LDG.E.64 R14, desc[UR10][R10.64+0x1000] ;  /* 0x0010000a0a0e7981 */ /* 0x000e9a000c1e1b00 */
[----:B------:R-:W-:-:S04]  /*4400*/  @P1 ISETP.GE.U32.AND P0, PT, R24, R27, PT ;  /* 0x0000001b1800120c */ /* 0x000fc80003f06070 */
[----:B------:R-:W-:-:S13]  /*4410*/  @P1 ISETP.GE.AND.EX P0, PT, R25, R26, PT, P0 ;  /* 0x0000001a1900120c */ /* 0x000fda0003f06300 */
[----:B------:R-:W-:-:S06]  /*4420*/  @P1 DSETP.LT.OR P0, PT, |R18|, |R16|, !P0 ;  /* 0x400000101200122a */ /* 0x000fcc0004701600 */
[----:B------:R-:W-:Y:S02]  /*4430*/  @P1 FSEL R28, R16, R18, P0 ;  /* 0x00000012101c1208 */ /* 0x000fe40000000000 */
[----:B------:R-:W-:Y:S02]  /*4440*/  @P1 FSEL R29, R17, R19, P0 ;  /* 0x00000013111d1208 */ /* 0x000fe40000000000 */
[----:B------:R-:W3:Y:S01]  /*4450*/  LDG.E.64 R16, desc[UR10][R10.64+0x1800] ;  /* 0x0018000a0a107981 */ /* 0x000ee2000c1e1b00 */
[----:B------:R-:W-:Y:S02]  /*4460*/  @P1 IMAD.MOV.U32 R18, RZ, RZ, R28 ;  /* 0x000000ffff121224 */ /* 0x000fe400078e001c */
[----:B------:R-:W-:Y:S01]  /*4470*/  @P1 IMAD.MOV.U32 R19, RZ, RZ, R29 ;  /* 0x000000ffff131224 */ /* 0x000fe200078e001d */
[----:B------:R-:W-:Y:S02]  /*4480*/  @P1 SEL R27, R24, R27, P0 ;  /* 0x0000001b181b1207 */ /* 0x000fe40000000000 */
[----:B------:R-:W-:Y:S01]  /*4490*/  @P1 SEL R26, R25, R26, P0 ;  /* 0x0000001a191a1207 */ /* 0x000fe20000000000 */
[----:B------:R-:W-:Y:S01]  /*44a0*/  BSSY.RECONVERGENT B2, `(.L_x_192) ;  /* 0x000001d000027945 */ /* 0x000fe20003800200 */
[----:B------:R-:W5:Y:S01]  /*44b0*/  LDG.E.64 R10, desc[UR10][R10.64+0x2000] ;  /* 0x0020000a0a0a7981 */ /* 0x000f62000c1e1b00 */
[----:B------:R-:W-:Y:S06]  /*44c0*/  BAR.SYNC.DEFER_BLOCKING 0x0 ;  /* 0x0000000000007b1d */ /* 0x000fec0000010000 */
[----:B--2---:R-:W-:-:S14]  /*44d0*/  DSETP.GEU.AND P2, PT, |R18|, |R14|, PT ;  /* 0x4000000e1200722a */ /* 0x004fdc0003f4e200 */
[----:B------:R-:W-:-:S04]  /*44e0*/  @P2 ISETP.GE.U32.AND P0, PT, R27, R20, PT ;  /* 0x000000141b00220c */ /* 0x000fc80003f06070 */
[----:B------:R-:W-:-:S13]  /*44f0*/  @P2 ISETP.GE.AND.EX P0, PT, R26, R22, PT, P0 ;  /* 0x000000161a00220c */ /* 0x000fda0003f06300 */
[----:B------:R-:W-:-:S06]  /*4500*/  @P2 DSETP.LT.OR P0, PT, |R14|, |R18|, !P0 ;  /* 0x400000120e00222a */ /* 0x000fcc0004701600 */
[----:B------:R-:W-:Y:S02]  /*4510*/  @P2 FSEL R18, R18, R14, P0 ;  /* 0x0000000e12122208 */ /* 0x000fe40000000000 */
[----:B------:R-:W-:-:S03]  /*4520*/  @P2 FSEL R19, R19, R15, P0 ;  /* 0x0000000f13132208 */ /* 0x000fc60000000000 */
[----:B------:R-:W-:Y:S02]  /*4530*/  @P2 IMAD.MOV.U32 R14, RZ, RZ, R18 ;  /* 0x000000ffff0e2224 */ /* 0x000fe400078e0012 */
[----:B------:R-:W-:-:S06]  /*4540*/  @P2 IMAD.MOV.U32 R15, RZ, RZ, R19 ;  /* 0x000000ffff0f2224 */ /* 0x000fcc00078e0013 */
[----:B---3--:R-:W-:Y:S01]  /*4550*/  DSETP.GEU.AND P1, PT, |R14|, |R16|, PT ;  /* 0x400000100e00722a */ /* 0x008fe20003f2e200 */
[----:B------:R-:W-:Y:S02]  /*4560*/  @P2 SEL R20, R27, R20, P0 ;  /* 0x000000141b142207 */ /* 0x000fe40000000000 */
[----:B------:R-:W-:Y:S02]  /*4570*/  @P2 SEL R22, R26, R22, P0 ;  /* 0x000000161a162207 */ /* 0x000fe40000000000 */
[----:B------:R-:W-:-:S09]  /*4580*/  ISETP.NE.AND P2, PT, R3, RZ, PT ;  /* 0x000000ff0300720c */ /* 0x000fd20003f45270 */
[----:B------:R-:W-:-:S04]  /*4590*/  @P1 ISETP.GE.U32.AND P0, PT, R20, R21, PT ;  /* 0x000000151400120c */ /* 0x000fc80003f06070 */
[----:B------:R-:W-:-:S13]  /*45a0*/  @P1 ISETP.GE.AND.EX P0, PT, R22, R23, PT, P0 ;  /* 0x000000171600120c */ /* 0x000fda0003f06300 */
[----:B------:R-:W-:Y:S01]  /*45b0*/  @P1 DSETP.LT.OR P0, PT, |R16|, |R14|, !P0 ;  /* 0x4000000e1000122a */ /* 0x000fe20004701600 */
[----:B------:R-:W-:-:S13]  /*45c0*/  @P2 BRA `(.L_x_193) ;  /* 0x0000000000282947 */ /* 0x000fda0003800000 */
[----:B------:R-:W-:Y:S02]  /*45d0*/  IMAD.MOV.U32 R24, RZ, RZ, 0x500 ;  /* 0x00000500ff187424 */ /* 0x000fe400078e00ff */
[----:B------:R-:W-:-:S06]  /*45e0*/  IMAD.MOV.U32 R25, RZ, RZ, 0x0 ;  /* 0x00000000ff197424 */ /* 0x000fcc00078e00ff */
[----:B------:R-:W2:Y:S01]  /*45f0*/  ATOMG.E.ADD.64.STRONG.GPU PT, R24, desc[UR10][R12.64], R24 ;  /* 0x800000180c1879a8 */ /* 0x000ea200081ef50a */
[----:B------:R-:W1:Y:S01]  /*4600*/  S2UR UR5, SR_CgaCtaId ;  /* 0x00000000000579c3 */ /* 0x000e620000008800 */
[----:B------:R-:W-:Y:S02]  /*4610*/  UMOV UR4, 0x400 ;  /* 0x0000040000047882 */ /* 0x000fe40000000000 */
[----:B-1----:R-:W-:-:S06]  /*4620*/  ULEA UR4, UR5, UR4, 0x18 ;  /* 0x0000000405047291 */ /* 0x002fcc000f8ec0ff */
[----:B------:R-:W-:Y:S01]  /*4630*/  IMAD.U32 R9, RZ, RZ, UR4 ;  /* 0x00000004ff097e24 */ /* 0x000fe2000f8e00ff */
[----:B--2---:R-:W-:-:S05]  /*4640*/  IADD3 R18, P2, PT, R24, UR6, RZ ;  /* 0x0000000618127c10 */ /* 0x004fca000ff5e0ff */
[----:B------:R-:W-:-:S05]  /*4650*/  IMAD.X R19, RZ, RZ, R25, P2 ;  /* 0x000000ffff137224 */ /* 0x000fca00010e0619 */
[----:B------:R1:W-:Y:S03]  /*4660*/  STS.64 [R9+0x98], R18 ;  /* 0x0000981209007388 */ /* 0x0003e60000000a00 */
.L_x_193:
[----:B0-----:R-:W-:Y:S05]  /*4670*/  BSYNC.RECONVERGENT B2 ;  /* 0x0000000000027941 */ /* 0x001fea0003800200 */
.L_x_192:
[----:B------:R-:W-:Y:S01]  /*4680*/  BAR.SYNC.DEFER_BLOCKING 0x0 ;  /* 0x0000000000007b1d */ /* 0x000fe20000010000 */
[----:B------:R-:W-:Y:S01]  /*4690*/  @P1 FSEL R14, R14, R16, P0 ;  /* 0x000000100e0e1208 */ /* 0x000fe20000000000 */
[----:B------:R-:W-:Y:S01]  /*46a0*/  IMAD.U32 R25, RZ, RZ, UR8 ;  /* 0x00000008ff197e24 */ /* 0x000fe2000f8e00ff */
[----:B------:R-:W-:Y:S02]  /*46b0*/  @P1 FSEL R15, R15, R17, P0 ;  /* 0x000000110f0f1208 */ /* 0x000fe40000000000 */
[----:B------:R-:W-:Y:S01]  /*46c0*/  @P1 SEL R21, R20, R21, P0 ;  /* 0x0000001514151207 */ /* 0x000fe20000000000 */
[----:B------:R-:W-:Y:S01]  /*46d0*/  @P1 IMAD.MOV.U32 R16, RZ, RZ, R14 ;  /* 0x000000ffff101224 */ /* 0x000fe200078e000e */
[----:B------:R-:W-:Y:S01]  /*46e0*/  @P1 SEL R23, R22, R23, P0 ;  /* 0x0000001716171207 */ /* 0x000fe20000000000 */
[----:B------:R-:W-:-:S06]  /*46f0*/  @P1 IMAD.MOV.U32 R17, RZ, RZ, R15 ;  /* 0x000000ffff111224 */ /* 0x000fcc00078e000f */
[----:B-----5:R-:W-:Y:S01]  /*4700*/  DSETP.GEU.AND P2, PT, |R16|, |R10|, PT ;  /* 0x4000000a1000722a */ /* 0x020fe20003f4e200 */
[----:B-1----:R-:W0:-:S13]  /*4710*/  LDS.64 R18, [R9+0x98] ;  /* 0x0000980009127984 */ /* 0x002e1a0000000a00 */
[----:B------:R-:W-:-:S04]  /*4720*/  @P2 ISETP.GE.U32.AND P0, PT, R21, R7, PT ;  /* 0x000000071500220c */ /* 0x000fc80003f06070 */
[----:B------:R-:W-:-:S13]  /*4730*/  @P2 ISETP.GE.AND.EX P0, PT, R23, R8, PT, P0 ;  /* 0x000000081700220c */ /* 0x000fda0003f06300 */
[----:B------:R-:W-:-:S06]  /*4740*/  @P2 DSETP.LT.OR P0, PT, |R10|, |R16|, !P0 ;  /* 0x400000100a00222a */ /* 0x000fcc0004701600 */
[----:B------:R-:W-:Y:S02]  /*4750*/  @P2 FSEL R17, R17, R11, P0 ;  /* 0x0000000b11112208 */ /* 0x000fe40000000000 */
[----:B------:R-:W-:Y:S02]  /*4760*/  @P2 SEL R7, R21, R7, P0 ;  /* 0x0000000715072207 */ /* 0x000fe40000000000 */
[----:B------:R-:W-:Y:S01]  /*4770*/  @P2 SEL R8, R23, R8, P0 ;  /* 0x0000000817082207 */ /* 0x000fe20000000000 */
[----:B------:R-:W-:-:S04]  /*4780*/  @P2 IMAD.MOV.U32 R11, RZ, RZ, R17 ;  /* 0x000000ffff0b2224 */ /* 0x000fc800078e0011 */
[----:B------:R-:W-:Y:S01]  /*4790*/  IMAD.MOV.U32 R21, RZ, RZ, R11 ;  /* 0x000000ffff157224 */ /* 0x000fe200078e000b */
[----:B0-----:R-:W-:-:S04]  /*47a0*/  IADD3 R14, P3, PT, R18, 0x500, RZ ;  /* 0x00000500120e7810 */ /* 0x001fc80007f7e0ff */
[----:B------:R-:W-:Y:S01]  /*47b0*/  ISETP.GT.U32.AND P1, PT, R14, R25, PT ;  /* 0x000000190e00720c */ /* 0x000fe20003f24070 */
[----:B------:R-:W-:Y:S01]  /*47c0*/  IMAD.X R15, RZ, RZ, R19, P3 ;  /* 0x000000ffff0f7224 */ /* 0x000fe200018e0613 */
[----:B------:R-:W-:Y:S01]  /*47d0*/  @P2 FSEL R14, R16, R10, P0 ;  /* 0x0000000a100e2208 */ /* 0x000fe20000000000 */
[----:B------:R-:W-:-:S04]  /*47e0*/  IMAD.U32 R16, RZ, RZ, UR9 ;  /* 0x00000009ff107e24 */ /* 0x000fc8000f8e00ff */
[----:B------:R-:W-:Y:S01]  /*47f0*/  @P2 IMAD.MOV.U32 R10, RZ, RZ, R14 ;  /* 0x000000ffff0a2224 */ /* 0x000fe200078e000e */
[----:B------:R-:W-:Y:S01]  /*4800*/  ISETP.GT.AND.EX P0, PT, R15, R16, PT, P1 ;  /* 0x000000100f00720c */ /* 0x000fe20003f04310 */
[----:B------:R-:W-:Y:S01]  /*4810*/  IMAD.MOV.U32 R14, RZ, RZ, R8 ;  /* 0x000000ffff0e7224 */ /* 0x000fe200078e0008 */
[----:B------:R-:W-:Y:S01]  /*4820*/  MOV R15, R7 ;  /* 0x00000007000f7202 */ /* 0x000fe20000000f00 */
[----:B------:R-:W-:-:S10]  /*4830*/  IMAD.MOV.U32 R20, RZ, RZ, R10 ;  /* 0x000000ffff147224 */ /* 0x000fd400078e000a */
[----:B------:R-:W-:Y:S05]  /*4840*/  @!P0 BRA `(.L_x_194) ;  /* 0xfffffff8006c8947 */ /* 0x000fea000383ffff */
[----:B------:R-:W-:Y:S05]  /*4850*/  BSYNC.RECONVERGENT B1 ;  /* 0x0000000000017941 */ /* 0x000fea0003800200 */
.L_x_191:
[----:B------:R-:W-:Y:S01]  /*4860*/  ISETP.GE.U32.AND P0, PT, R18, R25, PT ;  /* 0x000000191200720c */ /* 0x000fe20003f06070 */
[----:B------:R-:W-:Y:S03]  /*4870*/  BSSY.RECONVERGENT B1, `(.L_x_188) ;  /* 0x00000b1000017945 */ /* 0x000fe60003800200 */
[----:B------:R-:W-:-:S13]  /*4880*/  ISETP.GE.AND.EX P0, PT, R19, R16, PT, P0 ;  /* 0x000000101300720c */ /* 0x000fda0003f06300 */
[----:B------:R-:W-:Y:S05]  /*4890*/  @P0 BRA `(.L_x_195) ;  /* 0x0000000800b80947 */ /* 0x000fea0003800000 */
[----:B------:R-:W-:-:S05]  /*48a0*/  IMAD.IADD R20, R25, 0x1, -R18 ;  /* 0x0000000119147824 */ /* 0x000fca00078e0a12 */
[----:B------:R-:W-:-:S13]  /*48b0*/  ISETP.GE.AND P0, PT, R3, R20, PT ;  /* 0x000000140300720c */ /* 0x000fda0003f06270 */
[----:B------:R-:W-:Y:S05]  /*48c0*/  @P0 BRA `(.L_x_195) ;  /* 0x0000000800ac0947 */ /* 0x000fea0003800000 */
[----:B------:R-:W-:Y:S01]  /*48d0*/  LOP3.LUT R9, RZ, R3, RZ, 0x33, !PT ;  /* 0x00000003ff097212 */ /* 0x000fe200078e33ff */
[----:B------:R-:W-:Y:S03]  /*48e0*/  BSSY.RECONVERGENT B2, `(.L_x_196) ;  /* 0x0000035000027945 */ /* 0x000fe60003800200 */
[----:B------:R-:W-:-:S04]  /*48f0*/  IADD3 R25, PT, PT, -R18, R25, R9 ;  /* 0x0000001912197210 */ /* 0x000fc80007ffe109 */
[----:B------:R-:W-:-:S04]  /*4900*/  LOP3.LUT R9, R25, 0x300, RZ, 0xc0, !PT ;  /* 0x0000030019097812 */ /* 0x000fc800078ec0ff */
[----:B------:R-:W-:Y:S01]  /*4910*/  ISETP.NE.AND P0, PT, R9, 0x300, PT ;  /* 0x000003000900780c */ /* 0x000fe20003f05270 */
[----:B------:R-:W-:-:S12]  /*4920*/  IMAD.MOV.U32 R9, RZ, RZ, R3 ;  /* 0x000000ffff097224 */ /* 0x000fd800078e0003 */
[----:B------:R-:W-:Y:S05]  /*4930*/  @!P0 BRA `(.L_x_197) ;  /* 0x0000000000bc8947 */ /* 0x000fea0003800000 */
[----:B------:R-:W-:Y:S02]  /*4940*/  IADD3 R15, P0, PT, R3, R18, RZ ;  /* 0x00000012030f7210 */ /* 0x000fe40007f1e0ff */
[----:B------:R-:W-:Y:S02]  /*4950*/  LEA.HI R9, R25, 0x1, RZ, 0x18 ;  /* 0x0000000119097811 */ /* 0x000fe400078fc0ff */
[C---:B------:R-:W-:Y:S01]  /*4960*/  LEA R2, P1, R15.reuse, R2, 0x3 ;  /* 0x000000020f027211 */ /* 0x040fe200078218ff */
[----:B------:R-:W-:Y:S01]  /*4970*/  IMAD.X R13, RZ, RZ, R19, P0 ;  /* 0x000000ffff0d7224 */ /* 0x000fe200000e0613 */
[----:B------:R-:W-:Y:S02]  /*4980*/  IADD3 R14, P0, PT, R15, R5, RZ ;  /* 0x000000050f0e7210 */ /* 0x000fe40007f1e0ff */
[----:B------:R-:W-:Y:S01]  /*4990*/  LOP3.LUT R5, R9, 0x3, RZ, 0xc0, !PT ;  /* 0x0000000309057812 */ /* 0x000fe200078ec0ff */
[----:B------:R-:W-:Y:S01]  /*49a0*/  IMAD.MOV.U32 R9, RZ, RZ, R3 ;  /* 0x000000ffff097224 */ /* 0x000fe200078e0003 */
[----:B------:R-:W-:Y:S01]  /*49b0*/  LEA.HI.X R15, R15, R4, R13, 0x3, P1 ;  /* 0x000000040f0f7211 */ /* 0x000fe200008f1c0d */
[----:B------:R-:W-:-:S02]  /*49c0*/  IMAD.X R16, R13, 0x1, R6, P0 ;  /* 0x000000010d107824 */ /* 0x000fc400000e0606 */
[----:B------:R-:W-:-:S07]  /*49d0*/  IMAD.MOV R6, RZ, RZ, -R5 ;  /* 0x000000ffff067224 */ /* 0x000fce00078e0a05 */
.L_x_200:
        /* <DEDUP_REMOVED lines=9> */
[----:B------:R-:W-:Y:S02]  /*4a70*/  IMAD.MOV.U32 R4, RZ, RZ, R10 ;  /* 0x000000ffff047224 */ /* 0x000fe400078e000a */
        /* <DEDUP_REMOVED lines=21> */
.L_x_199:
[----:B------:R-:W-:Y:S05]  /*4bd0*/  BSYNC.RECONVERGENT B3 ;  /* 0x0000000000037941 */ /* 0x000fea0003800200 */
.L_x_198:
[----:B------:R-:W-:Y:S01]  /*4be0*/  IADD3 R14, P0, PT, R14, 0x100, RZ ;  /* 0x000001000e0e7810 */ /* 0x000fe20007f1e0ff */
[----:B------:R-:W-:Y:S02]  /*4bf0*/  VIADD R9, R9, 0x100 ;  /* 0x0000010009097836 */ /* 0x000fe40000000000 */
[----:B------:R-:W-:Y:S02]  /*4c00*/  IMAD.X R15, RZ, RZ, R15, P3 ;  /* 0x000000ffff0f7224 */ /* 0x000fe400018e060f */
[----:B------:R-:W-:Y:S01]  /*4c10*/  IMAD.X R16, RZ, RZ, R16, P0 ;  /* 0x000000ffff107224 */ /* 0x000fe200000e0610 */
[----:B------:R-:W-:Y:S07]  /*4c20*/  @P2 BRA `(.L_x_200) ;  /* 0xfffffffc006c2947 */ /* 0x000fee000383ffff */
.L_x_197:
[----:B------:R-:W-:Y:S05]  /*4c30*/  BSYNC.RECONVERGENT B2 ;  /* 0x0000000000027941 */ /* 0x000fea0003800200 */
.L_x_196:
[----:B------:R-:W-:-:S13]  /*4c40*/  ISETP.GE.U32.AND P0, PT, R25, 0x300, PT ;  /* 0x000003001900780c */ /* 0x000fda0003f06070 */
[----:B------:R-:W-:Y:S05]  /*4c50*/  @!P0 BRA `(.L_x_195) ;  /* 0x0000000400c88947 */ /* 0x000fea0003800000 */
[----:B------:R-:W0:Y:S01]  /*4c60*/  LDC.64 R16, c[0x0][0x380] ;  /* 0x0000e000ff107b82 */ /* 0x000e220000000a00 */
[----:B------:R-:W-:-:S07]  /*4c70*/  VIADD R21, R9, 0x200 ;  /* 0x0000020009157836 */ /* 0x000fce0000000000 */
[----:B------:R-:W1:Y:S02]  /*4c80*/  LDC.64 R14, c[0x0][0x388] ;  /* 0x0000e200ff0e7b82 */ /* 0x000e640000000a00 */
.L_x_209:
[----:B------:R-:W-:-:S05]  /*4c90*/  VIADD R5, R21, 0xfffffe00 ;  /* 0xfffffe0015057836 */ /* 0x000fca0000000000 */
[----:B------:R-:W-:-:S05]  /*4ca0*/  IADD3 R5, P0, PT, R5, R18, RZ ;  /* 0x0000001205057210 */ /* 0x000fca0007f1e0ff */
[----:B------:R-:W-:Y:S01]  /*4cb0*/  IMAD.X R2, RZ, RZ, R19, P0 ;  /* 0x000000ffff027224 */ /* 0x000fe200000e0613 */
[----:B0-----:R-:W-:-:S04]  /*4cc0*/  LEA R22, P0, R5, R16, 0x3 ;  /* 0x0000001005167211 */ /* 0x001fc800078018ff */
[----:B------:R-:W-:-:S05]  /*4cd0*/  LEA.HI.X R23, R5, R17, R2, 0x3, P0 ;  /* 0x0000001105177211 */ /* 0x000fca00000f1c02 */
[----:B------:R-:W2:Y:S04]  /*4ce0*/  LDG.E.64 R24, desc[UR10][R22.64] ;  /* 0x0000000a16187981 */ /* 0x000ea8000c1e1b00 */
[----:B------:R0:W5:Y:S01]  /*4cf0*/  LDG.E.64 R12, desc[UR10][R22.64+0x800] ;  /* 0x0008000a160c7981 */ /* 0x000162000c1e1b00 */
        /* <DEDUP_REMOVED lines=23> */
.L_x_202:
[----:B------:R-:W-:Y:S05]  /*4e70*/  BSYNC.RECONVERGENT B2 ;  /* 0x0000000000027941 */ /* 0x000fea0003800200 */
.L_x_201:
[----:B------:R0:W5:Y:S04]  /*4e80*/  LDG.E.64 R6, desc[UR10][R22.64+0x1000] ;  /* 0x0010000a16067981 */ /* 0x000168000c1e1b00 */
[----:B------:R0:W5:Y:S02]  /*4e90*/  LDG.E.64 R24, desc[UR10][R22.64+0x1800] ;  /* 0x0018000a16187981 */ /* 0x000164000c1e1b00 */
[----:B-----5:R-:W-:Y:S01]  /*4ea0*/  DSETP.GEU.AND P0, PT, |R4|, |R12|, PT ;  /* 0x4000000c0400722a */ /* 0x020fe20003f0e200 */
[----:B------:R-:W-:Y:S01]  /*4eb0*/  VIADD R11, R21, 0xffffff00 ;  /* 0xffffff00150b7836 */ /* 0x000fe20000000000 */
[----:B------:R-:W-:Y:S01]  /*4ec0*/  BSSY.RECONVERGENT B2, `(.L_x_203) ;  /* 0x0000016000027945 */ /* 0x000fe20003800200 */
[----:B------:R-:W-:-:S03]  /*4ed0*/  IMAD.MOV.U32 R10, RZ, RZ, R12 ;  /* 0x000000ffff0a7224 */ /* 0x000fc600078e000c */
[----:B------:R-:W-:Y:S01]  /*4ee0*/  IADD3 R28, P1, P2, R18, R14, R11 ;  /* 0x0000000e121c7210 */ /* 0x000fe20007a3e00b */
[----:B------:R-:W-:-:S03]  /*4ef0*/  IMAD.MOV.U32 R11, RZ, RZ, R13 ;  /* 0x000000ffff0b7224 */ /* 0x000fc600078e000d */
[----:B------:R-:W-:Y:S01]  /*4f00*/  IADD3.X R27, PT, PT, R19, R15, RZ, P1, P2 ;  /* 0x0000000f131b7210 */ /* 0x000fe20000fe44ff */
[----:B------:R-:W-:-:S04]  /*4f10*/  IMAD.MOV.U32 R8, RZ, RZ, R28 ;  /* 0x000000ffff087224 */ /* 0x000fc800078e001c */
        /* <DEDUP_REMOVED lines=16> */
.L_x_204:
[----:B------:R-:W-:Y:S05]  /*5020*/  BSYNC.RECONVERGENT B2 ;  /* 0x0000000000027941 */ /* 0x000fea0003800200 */
.L_x_203:
[----:B------:R-:W-:Y:S01]  /*5030*/  DSETP.GEU.AND P0, PT, |R10|, |R6|, PT ;  /* 0x400000060a00722a */ /* 0x000fe20003f0e200 */
[----:B------:R-:W-:Y:S01]  /*5040*/  IADD3 R23, P1, P2, R18, R14, R21 ;  /* 0x0000000e12177210 */ /* 0x000fe20007a3e015 */
[----:B------:R-:W-:Y:S01]  /*5050*/  BSSY.RECONVERGENT B2, `(.L_x_205) ;  /* 0x0000016000027945 */ /* 0x000fe20003800200 */
[----:B------:R-:W-:Y:S02]  /*5060*/  VIADD R13, R21, 0x100 ;  /* 0x00000100150d7836 */ /* 0x000fe40000000000 */
[----:B------:R-:W-:Y:S01]  /*5070*/  IADD3.X R27, PT, PT, R19, R15, RZ, P1, P2 ;  /* 0x0000000f131b7210 */ /* 0x000fe20000fe44ff */
[----:B------:R-:W-:Y:S02]  /*5080*/  IMAD.MOV.U32 R2, RZ, RZ, R23 ;  /* 0x000000ffff027224 */ /* 0x000fe400078e0017 */
        /* <DEDUP_REMOVED lines=18> */
.L_x_206:
[----:B------:R-:W-:Y:S05]  /*51b0*/  BSYNC.RECONVERGENT B2 ;  /* 0x0000000000027941 */ /* 0x000fea0003800200 */
.L_x_205:
[----:B------:R-:W-:Y:S01]  /*51c0*/  DSETP.GEU.AND P0, PT, |R4|, |R24|, PT ;  /* 0x400000180400722a */ /* 0x000fe20003f0e200 */
[----:B------:R-:W-:Y:S01]  /*51d0*/  IADD3 R13, P1, P2, R18, R14, R13 ;  /* 0x0000000e120d7210 */ /* 0x000fe20007a3e00d */
[----:B------:R-:W-:Y:S01]  /*51e0*/  BSSY.RECONVERGENT B2, `(.L_x_207) ;  /* 0x0000015000027945 */ /* 0x000fe20003800200 */
[----:B------:R-:W-:Y:S02]  /*51f0*/  IMAD.MOV.U32 R10, RZ, RZ, R24 ;  /* 0x000000ffff0a7224 */ /* 0x000fe400078e0018 */
[----:B------:R-:W-:Y:S01]  /*5200*/  IADD3.X R6, PT, PT, R19, R15, RZ, P1, P2 ;  /* 0x0000000f13067210 */ /* 0x000fe20000fe44ff */
[----:B------:R-:W-:Y:S02]  /*5210*/  IMAD.MOV.U32 R7, RZ, RZ, R13 ;  /* 0x000000ffff077224 */ /* 0x000fe400078e000d */
[----:B------:R-:W-:Y:S02]  /*5220*/  IMAD.MOV.U32 R11, RZ, RZ, R25 ;  /* 0x000000ffff0b7224 */ /* 0x000fe400078e0019 */
[----:B------:R-:W-:-:S04]  /*5230*/  IMAD.MOV.U32 R8, RZ, RZ, R6 ;  /* 0x000000ffff087224 */ /* 0x000fc800078e0006 */
[----:B------:R-:W-:Y:S05]  /*5240*/  @!P0 BRA `(.L_x_208) ;  /* 0x0000000000388947 */ /* 0x000fea0003800000 */
[----:B------:R-:W-:Y:S01]  /*5250*/  DSETP.GEU.AND P0, PT, |R24|, |R4|, PT ;  /* 0x400000041800722a */ /* 0x000fe20003f0e200 */
[----:B------:R-:W-:Y:S01]  /*5260*/  MOV R7, R2 ;  /* 0x0000000200077202 */ /* 0x000fe20000000f00 */
[----:B------:R-:W-:Y:S02]  /*5270*/  IMAD.MOV.U32 R8, RZ, RZ, R9 ;  /* 0x000000ffff087224 */ /* 0x000fe400078e0009 */
[----:B------:R-:W-:Y:S02]  /*5280*/  IMAD.MOV.U32 R10, RZ, RZ, R4 ;  /* 0x000000ffff0a7224 */ /* 0x000fe400078e0004 */
[----:B------:R-:W-:-:S08]  /*5290*/  IMAD.MOV.U32 R11, RZ, RZ, R5 ;  /* 0x000000ffff0b7224 */ /* 0x000fd000078e0005 */
        /* <DEDUP_REMOVED lines=9> */
.L_x_208:
[----:B------:R-:W-:Y:S05]  /*5330*/  BSYNC.RECONVERGENT B2 ;  /* 0x0000000000027941 */ /* 0x000fea0003800200 */
.L_x_207:
[C---:B------:R-:W-:Y:S02]  /*5340*/  VIADD R5, R21.reuse, 0x200 ;  /* 0x0000020015057836 */ /* 0x040fe40000000000 */
[----:B------:R-:W-:-:S03]  /*5350*/  VIADD R21, R21, 0x400 ;  /* 0x0000040015157836 */ /* 0x000fc60000000000 */
[----:B------:R-:W-:-:S13]  /*5360*/  ISETP.GE.AND P0, PT, R5, R20, PT ;  /* 0x000000140500720c */ /* 0x000fda0003f06270 */
[----:B------:R-:W-:Y:S05]  /*5370*/  @!P0 BRA `(.L_x_209) ;  /* 0xfffffff800448947 */ /* 0x000fea000383ffff */
.L_x_195:
[----:B------:R-:W-:Y:S05]  /*5380*/  BSYNC.RECONVERGENT B1 ;  /* 0x0000000000017941 */ /* 0x000fea0003800200 */
.L_x_188:
        /* <DEDUP_REMOVED lines=32> */
.L_x_211:
[----:B------:R-:W-:Y:S05]  /*5590*/  BSYNC.RECONVERGENT B1 ;  /* 0x0000000000017941 */ /* 0x000fea0003800200 */
.L_x_210:
        /* <DEDUP_REMOVED lines=31> */
.L_x_213:
[----:B------:R-:W-:Y:S05]  /*5790*/  BSYNC.RECONVERGENT B1 ;  /* 0x0000000000017941 */ /* 0x000fea0003800200 */
.L_x_212:
        /* <DEDUP_REMOVED lines=31> */
.L_x_215:
[----:B------:R-:W-:Y:S05]  /*5990*/  BSYNC.RECONVERGENT B1 ;  /* 0x0000000000017941 */ /* 0x000fea0003800200 */
.L_x_214:
[----:B------:R-:W-:Y:S01]  /*59a0*/  ISETP.GT.AND P0, PT, R2, 0x17, PT ;  /* 0x000000170200780c */ /* 0x000fe20003f04270 */
[----:B-1----:R1:W1:Y:S01]  /*59b0*/  SHFL.DOWN PT, R6, R4, 0x8, 0x1f ;  /* 0x09001f0004067f89 */ /* 0x00226200000e0000 */
[----:B------:R-:W-:Y:S01]  /*59c0*/  BSSY.RECONVERGENT B1, `(.L_x_216) ;  /* 0x000001d000017945 */ /* 0x000fe20003800200 */
[----:B--2---:R-:W-:Y:S02]  /*59d0*/  IMAD.MOV.U32 R12, RZ, RZ, R10 ;  /* 0x000000ffff0c7224 */ /* 0x004fe400078e000a */
[----:B------:R2:W1:Y:S01]  /*59e0*/  SHFL.DOWN PT, R7, R5, 0x8, 0x1f ;  /* 0x09001f0005077f89 */ /* 0x00046200000e0000 */
[----:B------:R-:W-:Y:S02]  /*59f0*/  IMAD.MOV.U32 R13, RZ, RZ, R11 ;  /* 0x000000ffff0d7224 */ /* 0x000fe400078e000b */
[----:B------:R-:W-:Y:S01]  /*5a00*/  IMAD.MOV.U32 R8, RZ, RZ, R4 ;  /* 0x000000ffff087224 */ /* 0x000fe200078e0004 */
[----:B0-----:R2:W0:Y:S01]  /*5a10*/  SHFL.DOWN PT, R15, R10, 0x8, 0x1f ;  /* 0x09001f000a0f7f89 */ /* 0x00142200000e0000 */
[----:B----4-:R-:W-:-:S03]  /*5a20*/  IMAD.MOV.U32 R9, RZ, RZ, R5 ;  /* 0x000000ffff097224 */ /* 0x010fc600078e0005 */
[----:B---3--:R2:W3:Y:S01]  /*5a30*/  SHFL.DOWN PT, R14, R11, 0x8, 0x1f ;  /* 0x09001f000b0e7f89 */ /* 0x0084e200000e0000 */
[----:B------:R-:W-:Y:S05]  /*5a40*/  @P0 BRA `(.L_x_217) ;  /* 0x0000000000500947 */ /* 0x000fea0003800000 */
[----:B-1----:R-:W-:Y:S01]  /*5a50*/  DSETP.GEU.AND P0, PT, |R4|, |R6|, PT ;  /* 0x400000060400722a */ /* 0x002fe20003f0e200 */
        /* <DEDUP_REMOVED lines=19> */
.L_x_217:
[----:B------:R-:W-:Y:S05]  /*5b90*/  BSYNC.RECONVERGENT B1 ;  /* 0x0000000000017941 */ /* 0x000fea0003800200 */
.L_x_216:
[----:B------:R-:W-:Y:S01]  /*5ba0*/  ISETP.GT.AND P0, PT, R2, 0xf, PT ;  /* 0x0000000f0200780c */ /* 0x000fe20003f04270 */
[----:B--2---:R2:W4:Y:S01]  /*5bb0*/  SHFL.DOWN PT, R10, R8, 0x10, 0x1f ;  /* 0x0a001f00080a7f89 */ /* 0x00452200000e0000 */
[----:B------:R-:W-:Y:S01]  /*5bc0*/  BSSY.RECONVERGENT B1, `(.L_x_218) ;  /* 0x000001d000017945 */ /* 0x000fe20003800200 */
[----:B-1----:R-:W-:Y:S02]  /*5bd0*/  IMAD.MOV.U32 R4, RZ, RZ, R12 ;  /* 0x000000ffff047224 */ /* 0x002fe400078e000c */
[----:B------:R2:W1:Y:S01]  /*5be0*/  SHFL.DOWN PT, R11, R9, 0x10, 0x1f ;  /* 0x0a001f00090b7f89 */ /* 0x00046200000e0000 */
[----:B------:R-:W-:Y:S02]  /*5bf0*/  IMAD.MOV.U32 R5, RZ, RZ, R13 ;  /* 0x000000ffff057224 */ /* 0x000fe400078e000d */
[----:B------:R-:W-:Y:S01]  /*5c00*/  IMAD.MOV.U32 R6, RZ, RZ, R8 ;  /* 0x000000ffff067224 */ /* 0x000fe200078e0008 */
[----:B0-----:R2:W0:Y:S01]  /*5c10*/  SHFL.DOWN PT, R15, R12, 0x10, 0x1f ;  /* 0x0a001f000c0f7f89 */ /* 0x00142200000e0000 */
[----:B------:R-:W-:-:S03]  /*5c20*/  IMAD.MOV.U32 R7, RZ, RZ, R9 ;  /* 0x000000ffff077224 */ /* 0x000fc600078e0009 */
[----:B---3--:R2:W3:Y:S01]  /*5c30*/  SHFL.DOWN PT, R14, R13, 0x10, 0x1f ;  /* 0x0a001f000d0e7f89 */ /* 0x0084e200000e0000 */
        /* <DEDUP_REMOVED lines=21> */
.L_x_219:
[----:B------:R-:W-:Y:S05]  /*5d90*/  BSYNC.RECONVERGENT B1 ;  /* 0x0000000000017941 */ /* 0x000fea0003800200 */
.L_x_218:
[----:B------:R-:W-:Y:S01]  /*5da0*/  ISETP.NE.AND P0, PT, R2, RZ, PT ;  /* 0x000000ff0200720c */ /* 0x000fe20003f05270 */
[----:B------:R-:W-:-:S12]  /*5db0*/  BSSY.RECONVERGENT B1, `(.L_x_220) ;  /* 0x000000a000017945 */ /* 0x000fd80003800200 */
[----:B------:R-:W-:Y:S05]  /*5dc0*/  @P0 BRA `(.L_x_221) ;  /* 0x0000000000200947 */ /* 0x000fea0003800000 */
[----:B--2---:R-:W2:Y:S01]  /*5dd0*/  S2R R9, SR_CgaCtaId ;  /* 0x0000000000097919 */ /* 0x004ea20000008800 */
[----:B------:R-:W-:Y:S02]  /*5de0*/  MOV R8, 0x400 ;  /* 0x0000040000087802 */ /* 0x000fe40000000f00 */
[----:B------:R-:W-:-:S04]  /*5df0*/  SHF.R.U32.HI R2, RZ, 0x1, R3 ;  /* 0x00000001ff027819 */ /* 0x000fc80000011603 */
[----:B------:R-:W-:Y:S02]  /*5e00*/  LOP3.LUT R2, R2, 0x1f0, RZ, 0xc0, !PT ;  /* 0x000001f002027812 */ /* 0x000fe400078ec0ff */
[----:B--2---:R-:W-:-:S05]  /*5e10*/  LEA R9, R9, R8, 0x18 ;  /* 0x0000000809097211 */ /* 0x004fca00078ec0ff */
[----:B------:R-:W-:-:S05]  /*5e20*/  IMAD.IADD R9, R2, 0x1, R9 ;  /* 0x0000000102097824 */ /* 0x000fca00078e0209 */
[----:B------:R2:W-:Y:S04]  /*5e30*/  STS.64 [R9+0x10], R4 ;  /* 0x0000100409007388 */ /* 0x0005e80000000a00 */
[----:B------:R2:W-:Y:S02]  /*5e40*/  STS.64 [R9+0x8], R6 ;  /* 0x0000080609007388 */ /* 0x0005e40000000a00 */
.L_x_221:
[----:B------:R-:W-:Y:S05]  /*5e50*/  BSYNC.RECONVERGENT B1 ;  /* 0x0000000000017941 */ /* 0x000fea0003800200 */
.L_x_220:
[----:B------:R-:W-:Y:S01]  /*5e60*/  BAR.SYNC.DEFER_BLOCKING 0x0 ;  /* 0x0000000000007b1d */ /* 0x000fe20000010000 */
[----:B------:R-:W-:-:S13]  /*5e70*/  ISETP.NE.AND P1, PT, R3, RZ, PT ;  /* 0x000000ff0300720c */ /* 0x000fda0003f25270 */
[----:B------:R-:W-:Y:S05]  /*5e80*/  @P1 BRA `(.L_x_149) ;  /* 0x00000008008c1947 */ /* 0x000fea0003800000 */
[----:B------:R-:W5:Y:S01]  /*5e90*/  S2R R3, SR_CgaCtaId ;  /* 0x0000000000037919 */ /* 0x000f620000008800 */
[----:B------:R-:W-:Y:S01]  /*5ea0*/  MOV R20, 0x400 ;  /* 0x0000040000147802 */ /* 0x000fe20000000f00 */
[----:B------:R-:W-:Y:S03]  /*5eb0*/  BSSY.RECONVERGENT B1, `(.L_x_222) ;  /* 0x000001a000017945 */ /* 0x000fe60003800200 */
[----:B-----5:R-:W-:-:S05]  /*5ec0*/  LEA R20, R3, R20, 0x18 ;  /* 0x0000001403147211 */ /* 0x020fca00078ec0ff */
[----:B------:R-:W5:Y:S04]  /*5ed0*/  LDS.64 R16, [R20+0x18] ;  /* 0x0000180014107984 */ /* 0x000f680000000a00 */
[----:B-12-4-:R-:W1:Y:S04]  /*5ee0*/  LDS.128 R8, [R20+0x20] ;  /* 0x0000200014087984 */ /* 0x016e680000000c00 */
[----:B------:R2:W4:Y:S04]  /*5ef0*/  LDS.64 R2, [R20+0x80] ;  /* 0x0000800014027984 */ /* 0x0005280000000a00 */
[----:B0--3--:R2:W0:Y:S01]  /*5f00*/  LDS.128 R12, [R20+0x30] ;  /* 0x00003000140c7984 */ /* 0x0094220000000c00 */
[----:B-----5:R-:W-:Y:S01]  /*5f10*/  DSETP.GEU.AND P0, PT, |R6|, |R16|, PT ;  /* 0x400000100600722a */ /* 0x020fe20003f0e200 */
[----:B------:R-:W-:-:S02]  /*5f20*/  IMAD.MOV.U32 R22, RZ, RZ, R16 ;  /* 0x000000ffff167224 */ /* 0x000fc400078e0010 */
[----:B------:R-:W-:Y:S02]  /*5f30*/  IMAD.MOV.U32 R23, RZ, RZ, R17 ;  /* 0x000000ffff177224 */ /* 0x000fe400078e0011 */
[----:B-1----:R-:W-:Y:S02]  /*5f40*/  IMAD.MOV.U32 R25, RZ, RZ, R8 ;  /* 0x000000ffff197224 */ /* 0x002fe400078e0008 */
[----:B------:R-:W-:-:S07]  /*5f50*/  IMAD.MOV.U32 R21, RZ, RZ, R9 ;  /* 0x000000ffff157224 */ /* 0x000fce00078e0009 */
[----:B0-2-4-:R-:W-:Y:S05]  /*5f60*/  @!P0 BRA `(.L_x_223) ;  /* 0x0000000000388947 */ /* 0x015fea0003800000 */
        /* <DEDUP_REMOVED lines=14> */
.L_x_223:
[----:B------:R-:W-:Y:S05]  /*6050*/  BSYNC.RECONVERGENT B1 ;  /* 0x0000000000017941 */ /* 0x000fea0003800200 */
.L_x_222:
        /* <DEDUP_REMOVED lines=23> */
.L_x_225:
[----:B------:R-:W-:Y:S05]  /*61d0*/  BSYNC.RECONVERGENT B1 ;  /* 0x0000000000017941 */ /* 0x000fea0003800200 */
.L_x_224:
        /* <DEDUP_REMOVED lines=21> */
.L_x_227:
[----:B------:R-:W-:Y:S05]  /*6330*/  BSYNC.RECONVERGENT B1 ;  /* 0x0000000000017941 */ /* 0x000fea0003800200 */
.L_x_226:
        /* <DEDUP_REMOVED lines=23> */
.L_x_229:
[----:B------:R-:W-:Y:S05]  /*64b0*/  BSYNC.RECONVERGENT B1 ;  /* 0x0000000000017941 */ /* 0x000fea0003800200 */
.L_x_228:
        /* <DEDUP_REMOVED lines=21> */
.L_x_231:
[----:B------:R-:W-:Y:S05]  /*6610*/  BSYNC.RECONVERGENT B1 ;  /* 0x0000000000017941 */ /* 0x000fea0003800200 */
.L_x_230:
        /* <DEDUP_REMOVED lines=21> */
.L_x_233:
[----:B------:R-:W-:Y:S05]  /*6770*/  BSYNC.RECONVERGENT B1 ;  /* 0x0000000000017941 */ /* 0x000fea0003800200 */
.L_x_232:
        /* <DEDUP_REMOVED lines=20> */
.L_x_149:
[----:B------:R-:W-:Y:S05]  /*68c0*/  BSYNC.RECONVERGENT B0 ;  /* 0x0000000000007941 */ /* 0x000fea0003800200 */
.L_x_116:
[----:B------:R-:W-:Y:S05]  /*68d0*/  @P1 EXIT ;  /* 0x000000000000194d */ /* 0x000fea0003800000 */
[----:B01--4-:R-:W0:Y:S02]  /*68e0*/  LDC.64 R2, c[0x0][0x390] ;  /* 0x0000e400ff027b82 */ /* 0x013e240000000a00 */
[----:B0-----:R-:W-:-:S05]  /*68f0*/  IMAD.WIDE.U32 R2, R0, 0x10, R2 ;  /* 0x0000001000027825 */ /* 0x001fca00078e0002 */
[----:B------:R-:W-:Y:S04]  /*6900*/  STG.E.64 desc[UR10][R2.64], R6 ;  /* 0x0000000602007986 */ /* 0x000fe8000c101b0a */
[----:B------:R-:W-:Y:S01]  /*6910*/  STG.E.64 desc[UR10][R2.64+0x8], R4 ;  /* 0x0000080402007986 */ /* 0x000fe2000c101b0a */
[----:B------:R-:W-:Y:S05]  /*6920*/  EXIT ;  /* 0x000000000000794d */ /* 0x000fea0003800000 */
.L_x_234:
        /* <DEDUP_REMOVED lines=13> */
.L_x_721:


//--------------------- .text._ZN6thrust24THRUST_300001_SM_1000_NS8cuda_cub4core6detail13_kernel_agentINS1_8__reduce11ReduceAgentINS0_12zip_iteratorIN4cuda3std3__45tupleIJNS0_10device_ptrIdEENS0_17counting_iteratorIlNS0_11use_defaultESF_SF_EEEEEEEPNSB_IJdlEEESJ_lNS1_9__extrema9arg_max_fIdl10comparatorEEEEJSI_SK_lSO_EEEvDpT0_ --------------------------
	.section	.text._ZN6thrust24THRUST_300001_SM_1000_NS8cuda_cub4core6detail13_kernel_agentINS1_8__reduce11ReduceAgentINS0_12zip_iteratorIN4cuda3std3__45tupleIJNS0_10device_ptrIdEENS0_17counting_iteratorIlNS0_11use_defaultESF_SF_EEEEEEEPNSB_IJdlEEESJ_lNS1_9__extrema9arg_max_fIdl10comparatorEEEEJSI_SK_lSO_EEEvDpT0_,"ax",@progbits
	.align	128
        .global         _ZN6thrust24THRUST_300001_SM_1000_NS8cuda_cub4core6detail13_kernel_agentINS1_8__reduce11ReduceAgentINS0_12zip_iteratorIN4cuda3std3__45tupleIJNS0_10device_ptrIdEENS0_17counting_iteratorIlNS0_11use_defaultESF_SF_EEEEEEEPNSB_IJdlEEESJ_lNS1_9__extrema9arg_max_fIdl10comparatorEEEEJSI_SK_lSO_EEEvDpT0_
        .type           _ZN6thrust24THRUST_300001_SM_1000_NS8cuda_cub4core6detail13_kernel_agentINS1_8__reduce11ReduceAgentINS0_12zip_iteratorIN4cuda3std3__45tupleIJNS0_10device_ptrIdEENS0_17counting_iteratorIlNS0_11use_defaultESF_SF_EEEEEEEPNSB_IJdlEEESJ_lNS1_9__extrema9arg_max_fIdl10comparatorEEEEJSI_SK_lSO_EEEvDpT0_,@function
        .size           _ZN6thrust24THRUST_300001_SM_1000_NS8cuda_cub4core6detail13_kernel_agentINS1_8__reduce11ReduceAgentINS0_12zip_iteratorIN4cuda3std3__45tupleIJNS0_10device_ptrIdEENS0_17counting_iteratorIlNS0_11use_defaultESF_SF_EEEEEEEPNSB_IJdlEEESJ_lNS1_9__extrema9arg_max_fIdl10comparatorEEEEJSI_SK_lSO_EEEvDpT0_,(.L_x_722 - _ZN6thrust24THRUST_300001_SM_1000_NS8cuda_cub4core6detail13_kernel_agentINS1_8__reduce11ReduceAgentINS0_12zip_iteratorIN4cuda3std3__45tupleIJNS0_10device_ptrIdEENS0_17counting_iteratorIlNS0_11use_defaultESF_SF_EEEEEEEPNSB_IJdlEEESJ_lNS1_9__extrema9arg_max_fIdl10comparatorEEEEJSI_SK_lSO_EEEvDpT0_)
        .other          _ZN6thrust24THRUST_300001_SM_1000_NS8cuda_cub4core6detail13_kernel_agentINS1_8__reduce11ReduceAgentINS0_12zip_iteratorIN4cuda3std3__45tupleIJNS0_10device_ptrIdEENS0_17counting_iteratorIlNS0_11use_defaultESF_SF_EEEEEEEPNSB_IJdlEEESJ_lNS1_9__extrema9arg_max_fIdl10comparatorEEEEJSI_SK_lSO_EEEvDpT0_,@"STO_CUDA_ENTRY STV_DEFAULT"
_ZN6thrust24THRUST_300001_SM_1000_NS8cuda_cub4core6detail13_kernel_agentINS1_8__reduce11ReduceAgentINS0_12zip_iteratorIN4cuda3std3__45tupleIJNS0_10device_ptrIdEENS0_17counting_iteratorIlNS0_11use_defaultESF_SF_EEEEEEEPNSB_IJdlEEESJ_lNS1_9__extrema9arg_max_fIdl10comparatorEEEEJSI_SK_lSO_EEEvDpT0_:
.text._ZN6thrust24THRUST_300001_SM_1000_NS8cuda_cub4core6detail13_kernel_agentINS1_8__reduce11ReduceAgentINS0_12zip_iteratorIN4cuda3std3__45tupleIJNS0_10device_ptrIdEENS0_17counting_iteratorIlNS0_11use_defaultESF_SF_EEEEEEEPNSB_IJdlEEESJ_lNS1_9__extrema9arg_max_fIdl10comparatorEEEEJSI_SK_lSO_EEEvDpT0_:
[----:B------:R-:W-:Y:S01]  /*0000*/  LDC R1, c[0x0][0x37c] ;  /* 0x0000df00ff017b82 */ /* 0x000fe20000000800 */
[----:B------:R-:W0:Y:S02]  /*0010*/  LDCU.64 UR4, c[0x0][0x398] ;  /* 0x00007300ff0477ac */ /* 0x000e240008000a00 */
[----:B0-----:R-:W-:-:S04]  /*0020*/  ISETP.NE.U32.AND P0, PT, RZ, UR4, PT ;  /* 0x00000004ff007c0c */ /* 0x001fc8000bf05070 */
[----:B------:R-:W-:-:S13]  /*0030*/  ISETP.NE.AND.EX P0, PT, RZ, UR5, PT, P0 ;  /* 0x00000005ff007c0c */ /* 0x000fda000bf05300 */
[----:B------:R-:W-:Y:S05]  /*0040*/  @!P0 EXIT ;  /* 0x000000000000894d */ /* 0x000fea0003800000 */
[----:B------:R-:W-:Y:S01]  /*0050*/  UISETP.GT.U32.AND UP0, UPT, UR4, 0x4ff, UPT ;  /* 0x000004ff0400788c */ /* 0x000fe2000bf04070 */
[----:B------:R-:W-:Y:S01]  /*0060*/  BSSY.RECONVERGENT B0, `(.L_x_235) ;  /* 0x000063e000007945 */ /* 0x000fe20003800200 */
[----:B------:R-:W0:Y:S02]  /*0070*/  LDCU.64 UR8, c[0x0][0x358] ;  /* 0x00006b00ff0877ac */ /* 0x000e240008000a00 */
[----:B------:R-:W-:-:S09]  /*0080*/  UISETP.GT.AND.EX UP0, UPT, UR5, URZ, UPT, UP0 ;  /* 0x000000ff0500728c */ /* 0x000fd2000bf04300 */
        /* <DEDUP_REMOVED lines=9> */
[----:B------:R-:W1:Y:S01]  /*0120*/  LDC.64 R2, c[0x0][0x380] ;  /* 0x0000e000ff027b82 */ /* 0x000e620000000a00 */
[----:B------:R-:W2:Y:S01]  /*0130*/  LDCU.64 UR6, c[0x0][0x388] ;  /* 0x00007100ff0677ac */ /* 0x000ea20008000a00 */
[----:B-1----:R-:W-:-:S06]  /*0140*/  IMAD.WIDE.U32 R2, R0, 0x8, R2 ;  /* 0x0000000800027825 */ /* 0x002fcc00078e0002 */
[----:B0-----:R-:W5:Y:S01]  /*0150*/  LDG.E.64 R2, desc[UR8][R2.64] ;  /* 0x0000000802027981 */ /* 0x001f62000c1e1b00 */
[C---:B--2---:R-:W-:Y:S01]  /*0160*/  IADD3 R9, P0, PT, R0.reuse, UR6, RZ ;  /* 0x0000000600097c10 */ /* 0x044fe2000ff1e0ff */
[----:B------:R-:W-:-:S04]  /*0170*/  VIADD R10, R0, 0x100 ;  /* 0x00000100000a7836 */ /* 0x000fc80000000000 */
[----:B------:R-:W-:-:S08]  /*0180*/  IMAD.X R8, RZ, RZ, UR7, P0 ;  /* 0x00000007ff087e24 */ /* 0x000fd000080e06ff */
.L_x_238:
[----:B0-----:R-:W-:Y:S05]  /*0190*/  BSYNC.RECONVERGENT B1 ;  /* 0x0000000000017941 */ /* 0x001fea0003800200 */
.L_x_237:
[----:B------:R-:W-:Y:S01]  /*01a0*/  ISETP.GE.AND P0, PT, R10, UR4, PT ;  /* 0x000000040a007c0c */ /* 0x000fe2000bf06270 */
[----:B------:R-:W-:-:S12]  /*01b0*/  BSSY.RECONVERGENT B1, `(.L_x_239) ;  /* 0x00000a9000017945 */ /* 0x000fd80003800200 */
[----:B------:R-:W-:Y:S05]  /*01c0*/  @P0 BRA `(.L_x_240) ;  /* 0x00000008009c0947 */ /* 0x000fea0003800000 */
[----:B------:R-:W-:Y:S01]  /*01d0*/  LOP3.LUT R4, RZ, R10, RZ, 0x33, !PT ;  /* 0x0000000aff047212 */ /* 0x000fe200078e33ff */
[----:B------:R-:W-:Y:S04]  /*01e0*/  BSSY.RECONVERGENT B2, `(.L_x_241) ;  /* 0x0000034000027945 */ /* 0x000fe80003800200 */
[----:B------:R-:W-:-:S05]  /*01f0*/  VIADD R16, R4, UR4 ;  /* 0x0000000404107c36 */ /* 0x000fca0008000000 */
[----:B------:R-:W-:-:S04]  /*0200*/  LOP3.LUT R4, R16, 0x300, RZ, 0xc0, !PT ;  /* 0x0000030010047812 */ /* 0x000fc800078ec0ff */
[----:B------:R-:W-:-:S13]  /*0210*/  ISETP.NE.AND P0, PT, R4, 0x300, PT ;  /* 0x000003000400780c */ /* 0x000fda0003f05270 */
[----:B------:R-:W-:Y:S05]  /*0220*/  @!P0 BRA `(.L_x_242) ;  /* 0x0000000000bc8947 */ /* 0x000fea0003800000 */
[----:B------:R-:W0:Y:S01]  /*0230*/  LDC.64 R4, c[0x0][0x380] ;  /* 0x0000e000ff047b82 */ /* 0x000e220000000a00 */
[----:B------:R-:W1:Y:S01]  /*0240*/  LDCU.64 UR6, c[0x0][0x388] ;  /* 0x00007100ff0677ac */ /* 0x000e620008000a00 */
[----:B------:R-:W-:-:S04]  /*0250*/  LEA.HI R6, R16, 0x1, RZ, 0x18 ;  /* 0x0000000110067811 */ /* 0x000fc800078fc0ff */
[----:B------:R-:W-:-:S05]  /*0260*/  LOP3.LUT R6, R6, 0x3, RZ, 0xc0, !PT ;  /* 0x0000000306067812 */ /* 0x000fca00078ec0ff */
[----:B------:R-:W-:Y:S01]  /*0270*/  IMAD.MOV R11, RZ, RZ, -R6 ;  /* 0x000000ffff0b7224 */ /* 0x000fe200078e0a06 */
[C---:B-1----:R-:W-:Y:S01]  /*0280*/  IADD3 R14, P0, PT, R10.reuse, UR6, RZ ;  /* 0x000000060a0e7c10 */ /* 0x042fe2000ff1e0ff */
[----:B0-----:R-:W-:-:S04]  /*0290*/  IMAD.WIDE.U32 R4, R10, 0x8, R4 ;  /* 0x000000080a047825 */ /* 0x001fc800078e0004 */
[----:B------:R-:W-:Y:S02]  /*02a0*/  IMAD.MOV.U32 R12, RZ, RZ, R4 ;  /* 0x000000ffff0c7224 */ /* 0x000fe400078e0004 */
[----:B------:R-:W-:Y:S02]  /*02b0*/  IMAD.MOV.U32 R13, RZ, RZ, R5 ;  /* 0x000000ffff0d7224 */ /* 0x000fe400078e0005 */
[----:B------:R-:W-:-:S07]  /*02c0*/  IMAD.X R15, RZ, RZ, UR7, P0 ;  /* 0x00000007ff0f7e24 */ /* 0x000fce00080e06ff */
.L_x_245:
        /* <DEDUP_REMOVED lines=31> */
.L_x_244:
[----:B------:R-:W-:Y:S05]  /*04c0*/  BSYNC.RECONVERGENT B3 ;  /* 0x0000000000037941 */ /* 0x000fea0003800200 */
.L_x_243:
[----:B------:R-:W-:Y:S01]  /*04d0*/  IADD3 R14, P0, PT, R14, 0x100, RZ ;  /* 0x000001000e0e7810 */ /* 0x000fe20007f1e0ff */
[----:B------:R-:W-:Y:S02]  /*04e0*/  VIADD R10, R10, 0x100 ;  /* 0x000001000a0a7836 */ /* 0x000fe40000000000 */
[----:B------:R-:W-:Y:S02]  /*04f0*/  IMAD.X R13, RZ, RZ, R13, P3 ;  /* 0x000000ffff0d7224 */ /* 0x000fe400018e060d */
[----:B------:R-:W-:Y:S01]  /*0500*/  IMAD.X R15, RZ, RZ, R15, P0 ;  /* 0x000000ffff0f7224 */ /* 0x000fe200000e060f */
[----:B------:R-:W-:Y:S07]  /*0510*/  @P2 BRA `(.L_x_245) ;  /* 0xfffffffc006c2947 */ /* 0x000fee000383ffff */
.L_x_242:
[----:B------:R-:W-:Y:S05]  /*0520*/  BSYNC.RECONVERGENT B2 ;  /* 0x0000000000027941 */ /* 0x000fea0003800200 */
.L_x_241:
[----:B------:R-:W-:-:S13]  /*0530*/  ISETP.GE.U32.AND P0, PT, R16, 0x300, PT ;  /* 0x000003001000780c */ /* 0x000fda0003f06070 */
[----:B------:R-:W-:Y:S05]  /*0540*/  @!P0 BRA `(.L_x_240) ;  /* 0x0000000400bc8947 */ /* 0x000fea0003800000 */
[----:B------:R-:W0:Y:S01]  /*0550*/  LDC.64 R4, c[0x0][0x380] ;  /* 0x0000e000ff047b82 */ /* 0x000e220000000a00 */
[----:B------:R-:W-:-:S07]  /*0560*/  VIADD R20, R10, 0x200 ;  /* 0x000002000a147836 */ /* 0x000fce0000000000 */
[----:B------:R-:W1:Y:S02]  /*0570*/  LDC.64 R6, c[0x0][0x388] ;  /* 0x0000e200ff067b82 */ /* 0x000e640000000a00 */
.L_x_254:
[----:B------:R-:W-:-:S04]  /*0580*/  VIADD R17, R20, 0xfffffe00 ;  /* 0xfffffe0014117836 */ /* 0x000fc80000000000 */
[----:B0-----:R-:W-:-:S05]  /*0590*/  IMAD.WIDE R24, R17, 0x8, R4 ;  /* 0x0000000811187825 */ /* 0x001fca00078e0204 */
[----:B------:R-:W2:Y:S04]  /*05a0*/  LDG.E.64 R18, desc[UR8][R24.64] ;  /* 0x0000000818127981 */ /* 0x000ea8000c1e1b00 */
[----:B-----5:R0:W5:Y:S04]  /*05b0*/  LDG.E.64 R14, desc[UR8][R24.64+0x800] ;  /* 0x00080008180e7981 */ /* 0x020168000c1e1b00 */
[----:B------:R0:W5:Y:S04]  /*05c0*/  LDG.E.64 R12, desc[UR8][R24.64+0x1000] ;  /* 0x00100008180c7981 */ /* 0x000168000c1e1b00 */
[----:B------:R0:W5:Y:S01]  /*05d0*/  LDG.E.64 R10, desc[UR8][R24.64+0x1800] ;  /* 0x00180008180a7981 */ /* 0x000162000c1e1b00 */
[----:B-1----:R-:W-:Y:S01]  /*05e0*/  IADD3 R26, P1, PT, R17, R6, RZ ;  /* 0x00000006111a7210 */ /* 0x002fe20007f3e0ff */
[----:B------:R-:W-:Y:S01]  /*05f0*/  BSSY.RECONVERGENT B2, `(.L_x_246) ;  /* 0x0000017000027945 */ /* 0x000fe20003800200 */
[----:B------:R-:W-:-:S02]  /*0600*/  VIADD R23, R20, 0xffffff00 ;  /* 0xffffff0014177836 */ /* 0x000fc40000000000 */
[----:B------:R-:W-:Y:S01]  /*0610*/  LEA.HI.X.SX32 R27, R17, R7, 0x1, P1 ;  /* 0x00000007111b7211 */ /* 0x000fe200008f0eff */
[----:B------:R-:W-:-:S04]  /*0620*/  IMAD.MOV.U32 R22, RZ, RZ, R26 ;  /* 0x000000ffff167224 */ /* 0x000fc800078e001a */
        /* <DEDUP_REMOVED lines=19> */
.L_x_247:
[----:B------:R-:W-:Y:S05]  /*0760*/  BSYNC.RECONVERGENT B2 ;  /* 0x0000000000027941 */ /* 0x000fea0003800200 */
.L_x_246:
[----:B-----5:R-:W-:Y:S01]  /*0770*/  DSETP.GEU.AND P0, PT, |R16|, |R14|, PT ;  /* 0x4000000e1000722a */ /* 0x020fe20003f0e200 */
[C---:B------:R-:W-:Y:S01]  /*0780*/  IADD3 R19, P1, PT, R23.reuse, R6, RZ ;  /* 0x0000000617137210 */ /* 0x040fe20007f3e0ff */
[----:B------:R-:W-:Y:S01]  /*0790*/  BSSY.RECONVERGENT B2, `(.L_x_248) ;  /* 0x0000015000027945 */ /* 0x000fe20003800200 */
[----:B------:R-:W-:Y:S02]  /*07a0*/  IMAD.MOV.U32 R2, RZ, RZ, R14 ;  /* 0x000000ffff027224 */ /* 0x000fe400078e000e */
[----:B------:R-:W-:Y:S01]  /*07b0*/  LEA.HI.X.SX32 R18, R23, R7, 0x1, P1 ;  /* 0x0000000717127211 */ /* 0x000fe200008f0eff */
[----:B------:R-:W-:Y:S02]  /*07c0*/  IMAD.MOV.U32 R9, RZ, RZ, R19 ;  /* 0x000000ffff097224 */ /* 0x000fe400078e0013 */
[----:B------:R-:W-:Y:S01]  /*07d0*/  IMAD.MOV.U32 R3, RZ, RZ, R15 ;  /* 0x000000ffff037224 */ /* 0x000fe200078e000f */
[----:B------:R-:W-:-:S05]  /*07e0*/  MOV R8, R18 ;  /* 0x0000001200087202 */ /* 0x000fca0000000f00 */
        /* <DEDUP_REMOVED lines=15> */
.L_x_249:
[----:B------:R-:W-:Y:S05]  /*08e0*/  BSYNC.RECONVERGENT B2 ;  /* 0x0000000000027941 */ /* 0x000fea0003800200 */
.L_x_248:
[----:B------:R-:W-:Y:S01]  /*08f0*/  DSETP.GEU.AND P0, PT, |R2|, |R12|, PT ;  /* 0x4000000c0200722a */ /* 0x000fe20003f0e200 */
[CC--:B------:R-:W-:Y:S01]  /*0900*/  IADD3 R22, P1, PT, R20.reuse, R6.reuse, RZ ;  /* 0x0000000614167210 */ /* 0x0c0fe20007f3e0ff */
[C---:B------:R-:W-:Y:S01]  /*0910*/  VIADD R16, R20.reuse, 0x100 ;  /* 0x0000010014107836 */ /* 0x040fe20000000000 */
[----:B------:R-:W-:Y:S01]  /*0920*/  BSSY.RECONVERGENT B2, `(.L_x_250) ;  /* 0x0000016000027945 */ /* 0x000fe20003800200 */
[----:B------:R-:W-:Y:S01]  /*0930*/  IMAD.MOV.U32 R14, RZ, RZ, R12 ;  /* 0x000000ffff0e7224 */ /* 0x000fe200078e000c */
[----:B------:R-:W-:Y:S01]  /*0940*/  LEA.HI.X.SX32 R19, R20, R7, 0x1, P1 ;  /* 0x0000000714137211 */ /* 0x000fe200008f0eff */
[----:B------:R-:W-:Y:S01]  /*0950*/  IMAD.MOV.U32 R17, RZ, RZ, R22 ;  /* 0x000000ffff117224 */ /* 0x000fe200078e0016 */
[----:B------:R-:W-:Y:S01]  /*0960*/  IADD3 R24, P2, PT, R16, R6, RZ ;  /* 0x0000000610187210 */ /* 0x000fe20007f5e0ff */
[----:B------:R-:W-:Y:S02]  /*0970*/  IMAD.MOV.U32 R15, RZ, RZ, R13 ;  /* 0x000000ffff0f7224 */ /* 0x000fe400078e000d */
[----:B------:R-:W-:-:S04]  /*0980*/  IMAD.MOV.U32 R18, RZ, RZ, R19 ;  /* 0x000000ffff127224 */ /* 0x000fc800078e0013 */
[----:B------:R-:W-:Y:S06]  /*0990*/  @!P0 BRA `(.L_x_251) ;  /* 0x0000000000388947 */ /* 0x000fec0003800000 */
        /* <DEDUP_REMOVED lines=14> */
.L_x_251:
[----:B------:R-:W-:Y:S05]  /*0a80*/  BSYNC.RECONVERGENT B2 ;  /* 0x0000000000027941 */ /* 0x000fea0003800200 */
.L_x_250:
[----:B------:R-:W-:Y:S01]  /*0a90*/  DSETP.GEU.AND P0, PT, |R14|, |R10|, PT ;  /* 0x4000000a0e00722a */ /* 0x000fe20003f0e200 */
[----:B------:R-:W-:Y:S01]  /*0aa0*/  LEA.HI.X.SX32 R13, R16, R7, 0x1, P2 ;  /* 0x00000007100d7211 */ /* 0x000fe200010f0eff */
[----:B------:R-:W-:Y:S01]  /*0ab0*/  BSSY.RECONVERGENT B2, `(.L_x_252) ;  /* 0x0000014000027945 */ /* 0x000fe20003800200 */
[----:B------:R-:W-:Y:S02]  /*0ac0*/  IMAD.MOV.U32 R9, RZ, RZ, R24 ;  /* 0x000000ffff097224 */ /* 0x000fe400078e0018 */
[----:B------:R-:W-:Y:S02]  /*0ad0*/  IMAD.MOV.U32 R2, RZ, RZ, R10 ;  /* 0x000000ffff027224 */ /* 0x000fe400078e000a */
[----:B------:R-:W-:Y:S02]  /*0ae0*/  IMAD.MOV.U32 R8, RZ, RZ, R13 ;  /* 0x000000ffff087224 */ /* 0x000fe400078e000d */
[----:B------:R-:W-:-:S05]  /*0af0*/  IMAD.MOV.U32 R3, RZ, RZ, R11 ;  /* 0x000000ffff037224 */ /* 0x000fca00078e000b */
        /* <DEDUP_REMOVED lines=15> */
.L_x_253:
[----:B------:R-:W-:Y:S05]  /*0bf0*/  BSYNC.RECONVERGENT B2 ;  /* 0x0000000000027941 */ /* 0x000fea0003800200 */
.L_x_252:
[C---:B------:R-:W-:Y:S02]  /*0c00*/  VIADD R10, R20.reuse, 0x200 ;  /* 0x00000200140a7836 */ /* 0x040fe40000000000 */
[----:B------:R-:W-:-:S03]  /*0c10*/  VIADD R20, R20, 0x400 ;  /* 0x0000040014147836 */ /* 0x000fc60000000000 */
[----:B------:R-:W-:-:S13]  /*0c20*/  ISETP.GE.AND P0, PT, R10, UR5, PT ;  /* 0x000000050a007c0c */ /* 0x000fda000bf06270 */
[----:B------:R-:W-:Y:S05]  /*0c30*/  @!P0 BRA `(.L_x_254) ;  /* 0xfffffff800508947 */ /* 0x000fea000383ffff */
.L_x_240:
[----:B------:R-:W-:Y:S05]  /*0c40*/  BSYNC.RECONVERGENT B1 ;  /* 0x0000000000017941 */ /* 0x000fea0003800200 */
.L_x_239:
[----:B------:R-:W0:Y:S02]  /*0c50*/  LDCU UR6, c[0x0][0x398] ;  /* 0x00007300ff0677ac */ /* 0x000e240008000800 */
[----:B0-----:R-:W-:-:S09]  /*0c60*/  UISETP.GE.AND UP0, UPT, UR6, 0x100, UPT ;  /* 0x000001000600788c */ /* 0x001fd2000bf06270 */
[----:B------:R-:W-:Y:S05]  /*0c70*/  BRA.U !UP0, `(.L_x_255) ;  /* 0x0000001508507547 */ /* 0x000fea000b800000 */
        /* <DEDUP_REMOVED lines=32> */
.L_x_257:
[----:B------:R-:W-:Y:S05]  /*0e80*/  BSYNC.RECONVERGENT B1 ;  /* 0x0000000000017941 */ /* 0x000fea0003800200 */
.L_x_256:
        /* <DEDUP_REMOVED lines=31> */
.L_x_259:
[----:B------:R-:W-:Y:S05]  /*1080*/  BSYNC.RECONVERGENT B1 ;  /* 0x0000000000017941 */ /* 0x000fea0003800200 */
.L_x_258:
[----:B------:R-:W-:Y:S01]  /*1090*/  ISETP.GT.AND P0, PT, R10, 0x1b, PT ;  /* 0x0000001b0a00780c */ /* 0x000fe20003f04270 */
[----:B-1----:R1:W1:Y:S01]  /*10a0*/  SHFL.DOWN PT, R6, R2, 0x4, 0x1f ;  /* 0x08801f0002067f89 */ /* 0x00226200000e0000 */
[----:B------:R-:W-:Y:S01]  /*10b0*/  BSSY.RECONVERGENT B1, `(.L_x_260) ;  /* 0x000001d000017945 */ /* 0x000fe20003800200 */
[----:B0-----:R-:W-:Y:S02]  /*10c0*/  IMAD.MOV.U32 R11, RZ, RZ, R8 ;  /* 0x000000ffff0b7224 */ /* 0x001fe400078e0008 */
[----:B--2---:R0:W2:Y:S01]  /*10d0*/  SHFL.DOWN PT, R7, R3, 0x4, 0x1f ;  /* 0x08801f0003077f89 */ /* 0x0040a200000e0000 */
[----:B------:R-:W-:Y:S02]  /*10e0*/  IMAD.MOV.U32 R12, RZ, RZ, R9 ;  /* 0x000000ffff0c7224 */ /* 0x000fe400078e0009 */
[----:B------:R-:W-:Y:S01]  /*10f0*/  IMAD.MOV.U32 R4, RZ, RZ, R2 ;  /* 0x000000ffff047224 */ /* 0x000fe200078e0002 */
[----:B----4-:R0:W4:Y:S01]  /*1100*/  SHFL.DOWN PT, R13, R8, 0x4, 0x1f ;  /* 0x08801f00080d7f89 */ /* 0x01012200000e0000 */
[----:B------:R-:W-:-:S03]  /*1110*/  IMAD.MOV.U32 R5, RZ, RZ, R3 ;  /* 0x000000ffff057224 */ /* 0x000fc600078e0003 */
[----:B---3--:R0:W3:Y:S01]  /*1120*/  SHFL.DOWN PT, R14, R9, 0x4, 0x1f ;  /* 0x08801f00090e7f89 */ /* 0x0080e200000e0000 */
[----:B------:R-:W-:Y:S05]  /*1130*/  @P0 BRA `(.L_x_261) ;  /* 0x0000000000500947 */ /* 0x000fea0003800000 */
[----:B-12---:R-:W-:Y:S01]  /*1140*/  DSETP.GEU.AND P0, PT, |R2|, |R6|, PT ;  /* 0x400000060200722a */ /* 0x006fe20003f0e200 */
[----:B----4-:R-:W-:Y:S02]  /*1150*/  IMAD.MOV.U32 R11, RZ, RZ, R13 ;  /* 0x000000ffff0b7224 */ /* 0x010fe400078e000d */
        /* <DEDUP_REMOVED lines=18> */
.L_x_261:
[----:B------:R-:W-:Y:S05]  /*1280*/  BSYNC.RECONVERGENT B1 ;  /* 0x0000000000017941 */ /* 0x000fea0003800200 */
.L_x_260:
        /* <DEDUP_REMOVED lines=31> */
.L_x_263:
[----:B------:R-:W-:Y:S05]  /*1480*/  BSYNC.RECONVERGENT B1 ;  /* 0x0000000000017941 */ /* 0x000fea0003800200 */
.L_x_262:
[----:B------:R-:W-:Y:S01]  /*1490*/  ISETP.GT.AND P0, PT, R10, 0xf, PT ;  /* 0x0000000f0a00780c */ /* 0x000fe20003f04270 */
[----:B-1----:R1:W1:Y:S01]  /*14a0*/  SHFL.DOWN PT, R4, R2, 0x10, 0x1f ;  /* 0x0a001f0002047f89 */ /* 0x00226200000e0000 */
[----:B------:R-:W-:Y:S01]  /*14b0*/  BSSY.RECONVERGENT B1, `(.L_x_264) ;  /* 0x000001d000017945 */ /* 0x000fe20003800200 */
[----:B---3--:R-:W-:Y:S01]  /*14c0*/  MOV R14, R8 ;  /* 0x00000008000e7202 */ /* 0x008fe20000000f00 */
[----:B------:R-:W-:Y:S01]  /*14d0*/  IMAD.MOV.U32 R15, RZ, RZ, R9 ;  /* 0x000000ffff0f7224 */ /* 0x000fe200078e0009 */
[----:B0-----:R0:W3:Y:S01]  /*14e0*/  SHFL.DOWN PT, R5, R3, 0x10, 0x1f ;  /* 0x0a001f0003057f89 */ /* 0x0010e200000e0000 */
[----:B------:R-:W-:Y:S02]  /*14f0*/  IMAD.MOV.U32 R12, RZ, RZ, R2 ;  /* 0x000000ffff0c7224 */ /* 0x000fe400078e0002 */
[----:B----4-:R-:W-:Y:S01]  /*1500*/  IMAD.MOV.U32 R13, RZ, RZ, R3 ;  /* 0x000000ffff0d7224 */ /* 0x010fe200078e0003 */
[----:B--2---:R0:W2:Y:S04]  /*1510*/  SHFL.DOWN PT, R7, R8, 0x10, 0x1f ;  /* 0x0a001f0008077f89 */ /* 0x0040a800000e0000 */
[----:B------:R0:W4:Y:S01]  /*1520*/  SHFL.DOWN PT, R6, R9, 0x10, 0x1f ;  /* 0x0a001f0009067f89 */ /* 0x00012200000e0000 */
        /* <DEDUP_REMOVED lines=21> */
.L_x_265:
[----:B------:R-:W-:Y:S05]  /*1680*/  BSYNC.RECONVERGENT B1 ;  /* 0x0000000000017941 */ /* 0x000fea0003800200 */
.L_x_264:
        /* <DEDUP_REMOVED lines=11> */
.L_x_267:
[----:B------:R-:W-:Y:S05]  /*1740*/  BSYNC.RECONVERGENT B1 ;  /* 0x0000000000017941 */ /* 0x000fea0003800200 */
.L_x_266:
        /* <DEDUP_REMOVED lines=8> */
[----:B-1234-:R-:W1:Y:S04]  /*17d0*/  LDS.128 R4, [R0+0x20] ;  /* 0x0000200000047984 */ /* 0x01ee680000000c00 */
[----:B------:R2:W3:Y:S04]  /*17e0*/  LDS.64 R2, [R0+0x80] ;  /* 0x0000800000027984 */ /* 0x0004e80000000a00 */
[----:B------:R2:W4:Y:S01]  /*17f0*/  LDS.128 R8, [R0+0x30] ;  /* 0x0000300000087984 */ /* 0x0005220000000c00 */
        /* <DEDUP_REMOVED lines=20> */
.L_x_270:
[----:B------:R-:W-:Y:S05]  /*1940*/  BSYNC.RECONVERGENT B1 ;  /* 0x0000000000017941 */ /* 0x000fea0003800200 */
.L_x_269:
        /* <DEDUP_REMOVED lines=23> */
.L_x_272:
[----:B------:R-:W-:Y:S05]  /*1ac0*/  BSYNC.RECONVERGENT B1 ;  /* 0x0000000000017941 */ /* 0x000fea0003800200 */
.L_x_271:
        /* <DEDUP_REMOVED lines=21> */
.L_x_274:
[----:B------:R-:W-:Y:S05]  /*1c20*/  BSYNC.RECONVERGENT B1 ;  /* 0x0000000000017941 */ /* 0x000fea0003800200 */
.L_x_273:
[----:B------:R0:W1:Y:S01]  /*1c30*/  LDS.128 R8, [R0+0x60] ;  /* 0x0000600000087984 */ /* 0x0000620000000c00 */
[----:B------:R-:W-:Y:S01]  /*1c40*/  DSETP.GEU.AND P0, PT, |R20|, |R14|, PT ;  /* 0x4000000e1400722a */ /* 0x000fe20003f0e200 */
[----:B------:R-:W-:Y:S01]  /*1c50*/  BSSY.RECONVERGENT B1, `(.L_x_275) ;  /* 0x0000015000017945 */ /* 0x000fe20003800200 */
[----:B------:R-:W-:Y:S01]  /*1c60*/  MOV R12, R14 ;  /* 0x0000000e000c7202 */ /* 0x000fe20000000f00 */
        /* <DEDUP_REMOVED lines=19> */
.L_x_276:
[----:B------:R-:W-:Y:S05]  /*1da0*/  BSYNC.RECONVERGENT B1 ;  /* 0x0000000000017941 */ /* 0x000fea0003800200 */
.L_x_275:
        /* <DEDUP_REMOVED lines=21> */
.L_x_278:
[----:B------:R-:W-:Y:S05]  /*1f00*/  BSYNC.RECONVERGENT B1 ;  /* 0x0000000000017941 */ /* 0x000fea0003800200 */
.L_x_277:
        /* <DEDUP_REMOVED lines=21> */
.L_x_280:
[----:B------:R-:W-:Y:S05]  /*2060*/  BSYNC.RECONVERGENT B1 ;  /* 0x0000000000017941 */ /* 0x000fea0003800200 */
.L_x_279:
        /* <DEDUP_REMOVED lines=21> */
.L_x_255:
[----:B------:R-:W0:Y:S01]  /*21c0*/  S2R R4, SR_LANEID ;  /* 0x0000000000047919 */ /* 0x000e220000000000 */
[----:B------:R-:W-:Y:S01]  /*21d0*/  LOP3.LUT R5, R0, 0x3e0, RZ, 0xc0, !PT ;  /* 0x000003e000057812 */ /* 0x000fe200078ec0ff */
[----:B------:R-:W-:Y:S01]  /*21e0*/  BSSY.RECONVERGENT B1, `(.L_x_281) ;  /* 0x0000024000017945 */ /* 0x000fe20003800200 */
[----:B------:R-:W-:Y:S02]  /*21f0*/  IMAD.MOV.U32 R12, RZ, RZ, R9 ;  /* 0x000000ffff0c7224 */ /* 0x000fe400078e0009 */
[----:B------:R-:W-:Y:S02]  /*2200*/  IMAD.MOV.U32 R14, RZ, RZ, R8 ;  /* 0x000000ffff0e7224 */ /* 0x000fe400078e0008 */
[----:B------:R-:W-:Y:S01]  /*2210*/  VIADD R6, R5, 0x20 ;  /* 0x0000002005067836 */ /* 0x000fe20000000000 */
[----:B------:R-:W-:Y:S01]  /*2220*/  LOP3.LUT R5, RZ, R5, RZ, 0x33, !PT ;  /* 0x00000005ff057212 */ /* 0x000fe200078e33ff */
[----:B-----5:R-:W-:-:S03]  /*2230*/  IMAD.MOV.U32 R7, RZ, RZ, R3 ;  /* 0x000000ffff077224 */ /* 0x020fc600078e0003 */
[----:B------:R-:W-:Y:S01]  /*2240*/  ISETP.GT.AND P0, PT, R6, UR6, PT ;  /* 0x0000000606007c0c */ /* 0x000fe2000bf04270 */
[----:B------:R-:W-:Y:S01]  /*2250*/  VIADD R5, R5, UR6 ;  /* 0x0000000605057c36 */ /* 0x000fe20008000000 */
[----:B------:R-:W-:-:S04]  /*2260*/  MOV R6, R2 ;  /* 0x0000000200067202 */ /* 0x000fc80000000f00 */
[----:B------:R-:W-:-:S05]  /*2270*/  SEL R5, R5, 0x1f, P0 ;  /* 0x0000001f05057807 */ /* 0x000fca0000000000 */
[----:B------:R1:W2:Y:S04]  /*2280*/  SHFL.DOWN PT, R10, R2, 0x1, R5 ;  /* 0x08200000020a7989 */ /* 0x0002a800000e0005 */
[----:B------:R1:W3:Y:S04]  /*2290*/  SHFL.DOWN PT, R11, R3, 0x1, R5 ;  /* 0x08200000030b7989 */ /* 0x0002e800000e0005 */
[----:B------:R1:W4:Y:S01]  /*22a0*/  SHFL.DOWN PT, R16, R9, 0x1, R5 ;  /* 0x0820000009107989 */ /* 0x00032200000e0005 */
[----:B0-----:R-:W-:-:S03]  /*22b0*/  ISETP.GE.AND P0, PT, R4, R5, PT ;  /* 0x000000050400720c */ /* 0x001fc60003f06270 */
[----:B------:R1:W0:Y:S10]  /*22c0*/  SHFL.DOWN PT, R13, R8, 0x1, R5 ;  /* 0x08200000080d7989 */ /* 0x00023400000e0005 */
[----:B-1----:R-:W-:Y:S05]  /*22d0*/  @P0 BRA `(.L_x_282) ;  /* 0x0000000000500947 */ /* 0x002fea0003800000 */
[----:B--23--:R-:W-:Y:S01]  /*22e0*/  DSETP.GEU.AND P0, PT, |R2|, |R10|, PT ;  /* 0x4000000a0200722a */ /* 0x00cfe20003f0e200 */
        /* <DEDUP_REMOVED lines=19> */
.L_x_282:
[----:B------:R-:W-:Y:S05]  /*2420*/  BSYNC.RECONVERGENT B1 ;  /* 0x0000000000017941 */ /* 0x000fea0003800200 */
.L_x_281:
[----:B------:R-:W-:Y:S01]  /*2430*/  VIADD R2, R4, 0x2 ;  /* 0x0000000204027836 */ /* 0x000fe20000000000 */
[----:B------:R1:W1:Y:S01]  /*2440*/  SHFL.DOWN PT, R8, R6, 0x2, R5 ;  /* 0x0840000006087989 */ /* 0x00026200000e0005 */
[----:B------:R-:W-:Y:S01]  /*2450*/  BSSY.RECONVERGENT B1, `(.L_x_283) ;  /* 0x000001e000017945 */ /* 0x000fe20003800200 */
[----:B--2---:R-:W-:Y:S02]  /*2460*/  IMAD.MOV.U32 R10, RZ, RZ, R12 ;  /* 0x000000ffff0a7224 */ /* 0x004fe400078e000c */
[----:B------:R-:W-:Y:S01]  /*2470*/  ISETP.GT.AND P0, PT, R2, R5, PT ;  /* 0x000000050200720c */ /* 0x000fe20003f04270 */
[----:B------:R2:W1:Y:S01]  /*2480*/  SHFL.DOWN PT, R9, R7, 0x2, R5 ;  /* 0x0840000007097989 */ /* 0x00046200000e0005 */
[----:B----4-:R-:W-:Y:S02]  /*2490*/  IMAD.MOV.U32 R16, RZ, RZ, R14 ;  /* 0x000000ffff107224 */ /* 0x010fe400078e000e */
[----:B------:R-:W-:Y:S01]  /*24a0*/  IMAD.MOV.U32 R2, RZ, RZ, R6 ;  /* 0x000000ffff027224 */ /* 0x000fe200078e0006 */
[----:B---3--:R2:W3:Y:S01]  /*24b0*/  SHFL.DOWN PT, R11, R12, 0x2, R5 ;  /* 0x084000000c0b7989 */ /* 0x0084e200000e0005 */
[----:B------:R-:W-:-:S03]  /*24c0*/  IMAD.MOV.U32 R3, RZ, RZ, R7 ;  /* 0x000000ffff037224 */ /* 0x000fc600078e0007 */
[----:B0-----:R2:W0:Y:S04]  /*24d0*/  SHFL.DOWN PT, R13, R14, 0x2, R5 ;  /* 0x084000000e0d7989 */ /* 0x00142800000e0005 */
        /* <DEDUP_REMOVED lines=21> */
.L_x_284:
[----:B------:R-:W-:Y:S05]  /*2630*/  BSYNC.RECONVERGENT B1 ;  /* 0x0000000000017941 */ /* 0x000fea0003800200 */
.L_x_283:
[----:B-1----:R-:W-:Y:S01]  /*2640*/  VIADD R6, R4, 0x4 ;  /* 0x0000000404067836 */ /* 0x002fe20000000000 */
[----:B------:R1:W4:Y:S01]  /*2650*/  SHFL.DOWN PT, R8, R2, 0x4, R5 ;  /* 0x0880000002087989 */ /* 0x00032200000e0005 */
[----:B------:R-:W-:Y:S01]  /*2660*/  BSSY.RECONVERGENT B1, `(.L_x_285) ;  /* 0x000001e000017945 */ /* 0x000fe20003800200 */
[----:B--2---:R-:W-:Y:S02]  /*2670*/  IMAD.MOV.U32 R12, RZ, RZ, R10 ;  /* 0x000000ffff0c7224 */ /* 0x004fe400078e000a */
[----:B------:R-:W-:Y:S01]  /*2680*/  ISETP.GT.AND P0, PT, R6, R5, PT ;  /* 0x000000050600720c */ /* 0x000fe20003f04270 */
[----:B------:R1:W2:Y:S01]  /*2690*/  SHFL.DOWN PT, R9, R3, 0x4, R5 ;  /* 0x0880000003097989 */ /* 0x0002a200000e0005 */
[----:B------:R-:W-:Y:S02]  /*26a0*/  IMAD.MOV.U32 R14, RZ, RZ, R16 ;  /* 0x000000ffff0e7224 */ /* 0x000fe400078e0010 */
[----:B------:R-:W-:Y:S01]  /*26b0*/  IMAD.MOV.U32 R6, RZ, RZ, R2 ;  /* 0x000000ffff067224 */ /* 0x000fe200078e0002 */
[----:B---3--:R1:W3:Y:S01]  /*26c0*/  SHFL.DOWN PT, R11, R10, 0x4, R5 ;  /* 0x088000000a0b7989 */ /* 0x0082e200000e0005 */
[----:B------:R-:W-:-:S03]  /*26d0*/  IMAD.MOV.U32 R7, RZ, RZ, R3 ;  /* 0x000000ffff077224 */ /* 0x000fc600078e0003 */
[----:B0-----:R1:W0:Y:S04]  /*26e0*/  SHFL.DOWN PT, R13, R16, 0x4, R5 ;  /* 0x08800000100d7989 */ /* 0x00122800000e0005 */
[----:B------:R-:W-:Y:S05]  /*26f0*/  @P0 BRA `(.L_x_286) ;  /* 0x0000000000500947 */ /* 0x000fea0003800000 */
[----:B--2-4-:R-:W-:Y:S01]  /*2700*/  DSETP.GEU.AND P0, PT, |R2|, |R8|, PT ;  /* 0x400000080200722a */ /* 0x014fe20003f0e200 */
        /* <DEDUP_REMOVED lines=19> */
.L_x_286:
[----:B------:R-:W-:Y:S05]  /*2840*/  BSYNC.RECONVERGENT B1 ;  /* 0x0000000000017941 */ /* 0x000fea0003800200 */
.L_x_285:
[----:B-1----:R-:W-:Y:S01]  /*2850*/  IADD3 R2, PT, PT, R4, 0x8, RZ ;  /* 0x0000000804027810 */ /* 0x002fe20007ffe0ff */
[----:B----4-:R1:W4:Y:S01]  /*2860*/  SHFL.DOWN PT, R8, R6, 0x8, R5 ;  /* 0x0900000006087989 */ /* 0x01032200000e0005 */
[----:B------:R-:W-:Y:S01]  /*2870*/  BSSY.RECONVERGENT B1, `(.L_x_287) ;  /* 0x000001e000017945 */ /* 0x000fe20003800200 */
[----:B------:R-:W-:Y:S01]  /*2880*/  IMAD.MOV.U32 R10, RZ, RZ, R12 ;  /* 0x000000ffff0a7224 */ /* 0x000fe200078e000c */
[----:B------:R-:W-:Y:S01]  /*2890*/  ISETP.GT.AND P0, PT, R2, R5, PT ;  /* 0x000000050200720c */ /* 0x000fe20003f04270 */
[----:B--2---:R1:W2:Y:S01]  /*28a0*/  SHFL.DOWN PT, R9, R7, 0x8, R5 ;  /* 0x0900000007097989 */ /* 0x0042a200000e0005 */
        /* <DEDUP_REMOVED lines=26> */
.L_x_288:
[----:B------:R-:W-:Y:S05]  /*2a50*/  BSYNC.RECONVERGENT B1 ;  /* 0x0000000000017941 */ /* 0x000fea0003800200 */
.L_x_287:
[----:B----4-:R-:W-:Y:S01]  /*2a60*/  VIADD R8, R4, 0x10 ;  /* 0x0000001004087836 */ /* 0x010fe20000000000 */
[----:B-1----:R1:W4:Y:S01]  /*2a70*/  SHFL.DOWN PT, R6, R2, 0x10, R5 ;  /* 0x0a00000002067989 */ /* 0x00232200000e0005 */
[----:B------:R-:W-:Y:S01]  /*2a80*/  BSSY.RECONVERGENT B1, `(.L_x_289) ;  /* 0x000001e000017945 */ /* 0x000fe20003800200 */
[----:B------:R-:W-:Y:S02]  /*2a90*/  IMAD.MOV.U32 R14, RZ, RZ, R10 ;  /* 0x000000ffff0e7224 */ /* 0x000fe400078e000a */
[----:B------:R-:W-:Y:S01]  /*2aa0*/  ISETP.GT.AND P0, PT, R8, R5, PT ;  /* 0x000000050800720c */ /* 0x000fe20003f04270 */
[----:B------:R1:W1:Y:S01]  /*2ab0*/  SHFL.DOWN PT, R7, R3, 0x10, R5 ;  /* 0x0a00000003077989 */ /* 0x00026200000e0005 */
[----:B------:R-:W-:Y:S02]  /*2ac0*/  IMAD.MOV.U32 R15, RZ, RZ, R16 ;  /* 0x000000ffff0f7224 */ /* 0x000fe400078e0010 */
[----:B------:R-:W-:Y:S01]  /*2ad0*/  IMAD.MOV.U32 R12, RZ, RZ, R2 ;  /* 0x000000ffff0c7224 */ /* 0x000fe200078e0002 */
[----:B--2---:R2:W1:Y:S01]  /*2ae0*/  SHFL.DOWN PT, R9, R10, 0x10, R5 ;  /* 0x0a0000000a097989 */ /* 0x00446200000e0005 */
[----:B0-----:R-:W-:-:S03]  /*2af0*/  IMAD.MOV.U32 R13, RZ, RZ, R3 ;  /* 0x000000ffff0d7224 */ /* 0x001fc600078e0003 */
[----:B---3--:R2:W0:Y:S04]  /*2b00*/  SHFL.DOWN PT, R11, R16, 0x10, R5 ;  /* 0x0a000000100b7989 */ /* 0x00842800000e0005 */
[----:B------:R-:W-:Y:S05]  /*2b10*/  @P0 BRA `(.L_x_290) ;  /* 0x0000000000500947 */ /* 0x000fea0003800000 */
[----:B-1--4-:R-:W-:Y:S01]  /*2b20*/  DSETP.GEU.AND P0, PT, |R2|, |R6|, PT ;  /* 0x400000060200722a */ /* 0x012fe20003f0e200 */
[----:B------:R-:W-:Y:S02]  /*2b30*/  IMAD.MOV.U32 R14, RZ, RZ, R9 ;  /* 0x000000ffff0e7224 */ /* 0x000fe400078e0009 */
        /* <DEDUP_REMOVED lines=18> */
.L_x_290:
[----:B------:R-:W-:Y:S05]  /*2c60*/  BSYNC.RECONVERGENT B1 ;  /* 0x0000000000017941 */ /* 0x000fea0003800200 */
.L_x_289:
[----:B------:R-:W-:Y:S01]  /*2c70*/  ISETP.NE.AND P0, PT, R4, RZ, PT ;  /* 0x000000ff0400720c */ /* 0x000fe20003f05270 */
[----:B------:R-:W-:-:S12]  /*2c80*/  BSSY.RECONVERGENT B1, `(.L_x_291) ;  /* 0x000000a000017945 */ /* 0x000fd80003800200 */
[----:B------:R-:W-:Y:S05]  /*2c90*/  @P0 BRA `(.L_x_292) ;  /* 0x0000000000200947 */ /* 0x000fea0003800000 */
[----:B------:R-:W3:Y:S01]  /*2ca0*/  S2R R4, SR_CgaCtaId ;  /* 0x0000000000047919 */ /* 0x000ee20000008800 */
[----:B-1----:R-:W-:Y:S02]  /*2cb0*/  MOV R3, 0x400 ;  /* 0x0000040000037802 */ /* 0x002fe40000000f00 */
[----:B------:R-:W-:-:S04]  /*2cc0*/  SHF.R.U32.HI R2, RZ, 0x1, R0 ;  /* 0x00000001ff027819 */ /* 0x000fc80000011600 */
[----:B------:R-:W-:Y:S02]  /*2cd0*/  LOP3.LUT R2, R2, 0x1f0, RZ, 0xc0, !PT ;  /* 0x000001f002027812 */ /* 0x000fe400078ec0ff */
[----:B---3--:R-:W-:-:S05]  /*2ce0*/  LEA R3, R4, R3, 0x18 ;  /* 0x0000000304037211 */ /* 0x008fca00078ec0ff */
[----:B------:R-:W-:-:S05]  /*2cf0*/  IMAD.IADD R3, R2, 0x1, R3 ;  /* 0x0000000102037824 */ /* 0x000fca00078e0203 */
[----:B------:R3:W-:Y:S04]  /*2d00*/  STS.64 [R3+0x10], R14 ;  /* 0x0000100e03007388 */ /* 0x0007e80000000a00 */
[----:B------:R3:W-:Y:S02]  /*2d10*/  STS.64 [R3+0x8], R12 ;  /* 0x0000080c03007388 */ /* 0x0007e40000000a00 */
.L_x_292:
[----:B------:R-:W-:Y:S05]  /*2d20*/  BSYNC.RECONVERGENT B1 ;  /* 0x0000000000017941 */ /* 0x000fea0003800200 */
.L_x_291:
[----:B------:R-:W-:Y:S01]  /*2d30*/  BAR.SYNC.DEFER_BLOCKING 0x0 ;  /* 0x0000000000007b1d */ /* 0x000fe20000010000 */
[----:B------:R-:W-:-:S13]  /*2d40*/  ISETP.NE.AND P1, PT, R0, RZ, PT ;  /* 0x000000ff0000720c */ /* 0x000fda0003f25270 */
[----:B------:R-:W-:Y:S05]  /*2d50*/  @P1 BRA `(.L_x_268) ;  /* 0x0000003400b81947 */ /* 0x000fea0003800000 */
[----:B------:R-:W-:Y:S01]  /*2d60*/  UISETP.GE.AND UP0, UPT, UR6, 0x21, UPT ;  /* 0x000000210600788c */ /* 0x000fe2000bf06270 */
[----:B0-----:R-:W-:Y:S02]  /*2d70*/  IMAD.MOV.U32 R11, RZ, RZ, R14 ;  /* 0x000000ffff0b7224 */ /* 0x001fe400078e000e */
[----:B------:R-:W-:Y:S02]  /*2d80*/  IMAD.MOV.U32 R8, RZ, RZ, R15 ;  /* 0x000000ffff087224 */ /* 0x000fe400078e000f */
[----:B-1----:R-:W-:Y:S02]  /*2d90*/  IMAD.MOV.U32 R2, RZ, RZ, R12 ;  /* 0x000000ffff027224 */ /* 0x002fe400078e000c */
[----:B---3--:R-:W-:Y:S02]  /*2da0*/  IMAD.MOV.U32 R3, RZ, RZ, R13 ;  /* 0x000000ffff037224 */ /* 0x008fe400078e000d */
[----:B------:R-:W-:Y:S05]  /*2db0*/  BRA.U !UP0, `(.L_x_293) ;  /* 0x00000001086c7547 */ /* 0x000fea000b800000 */
[----:B------:R-:W0:Y:S01]  /*2dc0*/  S2UR UR5, SR_CgaCtaId ;  /* 0x00000000000579c3 */ /* 0x000e220000008800 */
[----:B------:R-:W-:Y:S01]  /*2dd0*/  UMOV UR4, 0x400 ;  /* 0x0000040000047882 */ /* 0x000fe20000000000 */
[----:B------:R-:W-:Y:S01]  /*2de0*/  BSSY.RECONVERGENT B1, `(.L_x_293) ;  /* 0x0000018000017945 */ /* 0x000fe20003800200 */
[----:B0-----:R-:W-:-:S09]  /*2df0*/  ULEA UR4, UR5, UR4, 0x18 ;  /* 0x0000000405047291 */ /* 0x001fd2000f8ec0ff */
[----:B--2---:R-:W0:Y:S04]  /*2e00*/  LDS.64 R4, [UR4+0x18] ;  /* 0x00001804ff047984 */ /* 0x004e280008000a00 */
        /* <DEDUP_REMOVED lines=21> */
.L_x_294:
[----:B------:R-:W-:Y:S05]  /*2f60*/  BSYNC.RECONVERGENT B1 ;  /* 0x0000000000017941 */ /* 0x000fea0003800200 */
.L_x_293:
[----:B------:R-:W-:Y:S01]  /*2f70*/  UISETP.GE.AND UP0, UPT, UR6, 0x41, UPT ;  /* 0x000000410600788c */ /* 0x000fe2000bf06270 */
[----:B------:R-:W-:Y:S02]  /*2f80*/  IMAD.MOV.U32 R9, RZ, RZ, R11 ;  /* 0x000000ffff097224 */ /* 0x000fe400078e000b */
[----:B------:R-:W-:Y:S02]  /*2f90*/  IMAD.MOV.U32 R0, RZ, RZ, R8 ;  /* 0x000000ffff007224 */ /* 0x000fe400078e0008 */
[----:B------:R-:W-:Y:S02]  /*2fa0*/  IMAD.MOV.U32 R4, RZ, RZ, R2 ;  /* 0x000000ffff047224 */ /* 0x000fe400078e0002 */
[----:B--2---:R-:W-:Y:S02]  /*2fb0*/  IMAD.MOV.U32 R5, RZ, RZ, R3 ;  /* 0x000000ffff057224 */ /* 0x004fe400078e0003 */
[----:B------:R-:W-:Y:S05]  /*2fc0*/  BRA.U !UP0, `(.L_x_295) ;  /* 0x00000001086c7547 */ /* 0x000fea000b800000 */
[----:B------:R-:W0:Y:S01]  /*2fd0*/  S2UR UR5, SR_CgaCtaId ;  /* 0x00000000000579c3 */ /* 0x000e220000008800 */
[----:B------:R-:W-:Y:S01]  /*2fe0*/  UMOV UR4, 0x400 ;  /* 0x0000040000047882 */ /* 0x000fe20000000000 */
[----:B------:R-:W-:Y:S01]  /*2ff0*/  BSSY.RECONVERGENT B1, `(.L_x_295) ;  /* 0x0000018000017945 */ /* 0x000fe20003800200 */
[----:B0-----:R-:W-:-:S09]  /*3000*/  ULEA UR4, UR5, UR4, 0x18 ;  /* 0x0000000405047291 */ /* 0x001fd2000f8ec0ff */
[----:B----4-:R-:W0:Y:S04]  /*3010*/  LDS.64 R6, [UR4+0x28] ;  /* 0x00002804ff067984 */ /* 0x010e280008000a00 */
        /* <DEDUP_REMOVED lines=21> */
.L_x_296:
[----:B------:R-:W-:Y:S05]  /*3170*/  BSYNC.RECONVERGENT B1 ;  /* 0x0000000000017941 */ /* 0x000fea0003800200 */
.L_x_295:
        /* <DEDUP_REMOVED lines=32> */
.L_x_298:
[----:B------:R-:W-:Y:S05]  /*3380*/  BSYNC.RECONVERGENT B1 ;  /* 0x0000000000017941 */ /* 0x000fea0003800200 */
.L_x_297:
        /* <DEDUP_REMOVED lines=32> */
.L_x_300:
[----:B------:R-:W-:Y:S05]  /*3590*/  BSYNC.RECONVERGENT B1 ;  /* 0x0000000000017941 */ /* 0x000fea0003800200 */
.L_x_299:
        /* <DEDUP_REMOVED lines=32> */
.L_x_302:
[----:B------:R-:W-:Y:S05]  /*37a0*/  BSYNC.RECONVERGENT B1 ;  /* 0x0000000000017941 */ /* 0x000fea0003800200 */
.L_x_301:
        /* <DEDUP_REMOVED lines=32> */
.L_x_304:
[----:B------:R-:W-:Y:S05]  /*39b0*/  BSYNC.RECONVERGENT B1 ;  /* 0x0000000000017941 */ /* 0x000fea0003800200 */
.L_x_303:
        /* <DEDUP_REMOVED lines=32> */
.L_x_236:
[----:B------:R-:W1:Y:S01]  /*3bc0*/  S2R R0, SR_TID.X ;  /* 0x0000000000007919 */ /* 0x000e620000002100 */
[----:B------:R-:W1:Y:S01]  /*3bd0*/  LDC.64 R2, c[0x0][0x380] ;  /* 0x0000e000ff027b82 */ /* 0x000e620000000a00 */
[----:B------:R-:W2:Y:S01]  /*3be0*/  LDCU.64 UR6, c[0x0][0x388] ;  /* 0x00007100ff0677ac */ /* 0x000ea20008000a00 */
[----:B-1----:R-:W-:-:S05]  /*3bf0*/  IMAD.WIDE.U32 R2, R0, 0x8, R2 ;  /* 0x0000000800027825 */ /* 0x002fca00078e0002 */
[----:B0-----:R-:W3:Y:S04]  /*3c00*/  LDG.E.64 R4, desc[UR8][R2.64] ;  /* 0x0000000802047981 */ /* 0x001ee8000c1e1b00 */
[----:B------:R-:W3:Y:S04]  /*3c10*/  LDG.E.64 R6, desc[UR8][R2.64+0x800] ;  /* 0x0008000802067981 */ /* 0x000ee8000c1e1b00 */
[----:B------:R-:W4:Y:S04]  /*3c20*/  LDG.E.64 R8, desc[UR8][R2.64+0x1000] ;  /* 0x0010000802087981 */ /* 0x000f28000c1e1b00 */
[----:B------:R-:W5:Y:S04]  /*3c30*/  LDG.E.64 R12, desc[UR8][R2.64+0x1800] ;  /* 0x00180008020c7981 */ /* 0x000f68000c1e1b00 */
[----:B------:R-:W5:Y:S01]  /*3c40*/  LDG.E.64 R10, desc[UR8][R2.64+0x2000] ;  /* 0x00200008020a7981 */ /* 0x000f62000c1e1b00 */
[----:B------:R-:W-:Y:S01]  /*3c50*/  BSSY.RECONVERGENT B1, `(.L_x_305) ;  /* 0x000001c000017945 */ /* 0x000fe20003800200 */
[----:B---3--:R-:W-:-:S06]  /*3c60*/  DSETP.GEU.AND P0, PT, |R4|, |R6|, PT ;  /* 0x400000060400722a */ /* 0x008fcc0003f0e200 */
[----:B------:R-:W-:Y:S02]  /*3c70*/  FSEL R4, R4, R6, P0 ;  /* 0x0000000604047208 */ /* 0x000fe40000000000 */
[----:B------:R-:W-:Y:S01]  /*3c80*/  FSEL R5, R5, R7, P0 ;  /* 0x0000000705057208 */ /* 0x000fe20000000000 */
[C---:B------:R-:W-:Y:S01]  /*3c90*/  VIADD R7, R0.reuse, 0x200 ;  /* 0x0000020000077836 */ /* 0x040fe20000000000 */
[----:B------:R-:W-:-:S04]  /*3ca0*/  LOP3.LUT R6, R0, 0x400, RZ, 0xfc, !PT ;  /* 0x0000040000067812 */ /* 0x000fc800078efcff */
[----:B----4-:R-:W-:Y:S01]  /*3cb0*/  DSETP.GEU.AND P1, PT, |R4|, |R8|, PT ;  /* 0x400000080400722a */ /* 0x010fe20003f2e200 */
[----:B--2---:R-:W-:-:S05]  /*3cc0*/  IADD3 R17, P4, PT, R6, UR6, RZ ;  /* 0x0000000606117c10 */ /* 0x004fca000ff9e0ff */
[----:B------:R-:W-:Y:S01]  /*3cd0*/  FSEL R4, R4, R8, P1 ;  /* 0x0000000804047208 */ /* 0x000fe20000800000 */
[----:B------:R-:W-:Y:S01]  /*3ce0*/  IMAD.X R16, RZ, RZ, UR7, P4 ;  /* 0x00000007ff107e24 */ /* 0x000fe2000a0e06ff */
[----:B------:R-:W-:Y:S01]  /*3cf0*/  FSEL R5, R5, R9, P1 ;  /* 0x0000000905057208 */ /* 0x000fe20000800000 */
[----:B------:R-:W-:-:S05]  /*3d00*/  VIADD R9, R0, 0x100 ;  /* 0x0000010000097836 */ /* 0x000fca0000000000 */
[----:B-----5:R-:W-:Y:S01]  /*3d10*/  DSETP.GEU.AND P2, PT, |R4|, |R12|, PT ;  /* 0x4000000c0400722a */ /* 0x020fe20003f4e200 */
[----:B------:R-:W-:-:S05]  /*3d20*/  @P1 SEL R7, R0, R9, P0 ;  /* 0x0000000900071207 */ /* 0x000fca0000000000 */
[----:B------:R-:W-:Y:S02]  /*3d30*/  FSEL R4, R4, R12, P2 ;  /* 0x0000000c04047208 */ /* 0x000fe40001000000 */
[----:B------:R-:W-:-:S06]  /*3d40*/  FSEL R5, R5, R13, P2 ;  /* 0x0000000d05057208 */ /* 0x000fcc0001000000 */
[----:B------:R-:W-:Y:S01]  /*3d50*/  DSETP.GEU.AND P3, PT, |R4|, |R10|, PT ;  /* 0x4000000a0400722a */ /* 0x000fe20003f6e200 */
[----:B------:R-:W-:-:S13]  /*3d60*/  @!P2 VIADD R7, R0, 0x300 ;  /* 0x000003000007a836 */ /* 0x000fda0000000000 */
[----:B------:R-:W-:Y:S05]  /*3d70*/  @!P3 BRA `(.L_x_306) ;  /* 0x000000000024b947 */ /* 0x000fea0003800000 */
[C---:B------:R-:W-:Y:S02]  /*3d80*/  ISETP.GE.U32.AND P0, PT, R7.reuse, R6, PT ;  /* 0x000000060700720c */ /* 0x040fe40003f06070 */
[----:B------:R-:W-:Y:S02]  /*3d90*/  IADD3 R6, P1, PT, R7, UR6, RZ ;  /* 0x0000000607067c10 */ /* 0x000fe4000ff3e0ff */
[----:B------:R-:W-:-:S03]  /*3da0*/  ISETP.GE.U32.AND.EX P0, PT, RZ, RZ, PT, P0 ;  /* 0x000000ffff00720c */ /* 0x000fc60003f06100 */
[----:B------:R-:W-:-:S10]  /*3db0*/  IMAD.X R7, RZ, RZ, UR7, P1 ;  /* 0x00000007ff077e24 */ /* 0x000fd400088e06ff */
[----:B------:R-:W-:-:S06]  /*3dc0*/  DSETP.LT.OR P0, PT, |R10|, |R4|, !P0 ;  /* 0x400000040a00722a */ /* 0x000fcc0004701600 */
[----:B------:R-:W-:Y:S02]  /*3dd0*/  FSEL R10, R4, R10, P0 ;  /* 0x0000000a040a7208 */ /* 0x000fe40000000000 */
[----:B------:R-:W-:Y:S02]  /*3de0*/  FSEL R11, R5, R11, P0 ;  /* 0x0000000b050b7208 */ /* 0x000fe40000000000 */
[----:B------:R-:W-:Y:S02]  /*3df0*/  SEL R17, R6, R17, P0 ;  /* 0x0000001106117207 */ /* 0x000fe40000000000 */
[----:B------:R-:W-:-:S07]  /*3e00*/  SEL R16, R7, R16, P0 ;  /* 0x0000001007107207 */ /* 0x000fce0000000000 */
.L_x_306:
[----:B------:R-:W-:Y:S05]  /*3e10*/  BSYNC.RECONVERGENT B1 ;  /* 0x0000000000017941 */ /* 0x000fea0003800200 */
.L_x_305:
[----:B------:R-:W-:Y:S01]  /*3e20*/  UISETP.GE.U32.AND UP0, UPT, UR4, 0xa00, UPT ;  /* 0x00000a000400788c */ /* 0x000fe2000bf06070 */
[----:B------:R-:W-:Y:S02]  /*3e30*/  IMAD.MOV.U32 R19, RZ, RZ, 0x500 ;  /* 0x00000500ff137424 */ /* 0x000fe400078e00ff */
[----:B------:R-:W-:Y:S01]  /*3e40*/  IMAD.MOV.U32 R18, RZ, RZ, RZ ;  /* 0x000000ffff127224 */ /* 0x000fe200078e00ff */
[----:B------:R-:W-:-:S09]  /*3e50*/  UISETP.GE.U32.AND.EX UP0, UPT, UR5, URZ, UPT, UP0 ;  /* 0x000000ff0500728c */ /* 0x000fd2000bf06100 */
[----:B------:R-:W-:Y:S05]  /*3e60*/  BRA.U !UP0, `(.L_x_307) ;  /* 0x0000000508587547 */ /* 0x000fea000b800000 */
[----:B------:R-:W-:Y:S01]  /*3e70*/  IMAD.MOV.U32 R12, RZ, RZ, R10 ;  /* 0x000000ffff0c7224 */ /* 0x000fe200078e000a */
[----:B------:R-:W0:Y:S01]  /*3e80*/  LDCU.64 UR6, c[0x0][0x388] ;  /* 0x00007100ff0677ac */ /* 0x000e220008000a00 */
[----:B------:R-:W-:Y:S02]  /*3e90*/  IMAD.MOV.U32 R13, RZ, RZ, R11 ;  /* 0x000000ffff0d7224 */ /* 0x000fe400078e000b */
[----:B------:R-:W-:Y:S01]  /*3ea0*/  IMAD.MOV.U32 R21, RZ, RZ, 0x500 ;  /* 0x00000500ff157424 */ /* 0x000fe200078e00ff */
[----:B------:R-:W1:Y:S01]  /*3eb0*/  LDCU.64 UR4, c[0x0][0x398] ;  /* 0x00007300ff0477ac */ /* 0x000e620008000a00 */
[----:B------:R-:W-:-:S07]  /*3ec0*/  IMAD.MOV.U32 R19, RZ, RZ, RZ ;  /* 0x000000ffff137224 */ /* 0x000fce00078e00ff */
.L_x_308:
[----:B------:R-:W-:-:S04]  /*3ed0*/  LEA R24, P0, R21, R2, 0x3 ;  /* 0x0000000215187211 */ /* 0x000fc800078018ff */
[----:B------:R-:W-:-:S05]  /*3ee0*/  LEA.HI.X R25, R21, R3, R19, 0x3, P0 ;  /* 0x0000000315197211 */ /* 0x000fca00000f1c13 */
[----:B------:R-:W2:Y:S04]  /*3ef0*/  LDG.E.64 R14, desc[UR8][R24.64] ;  /* 0x00000008180e7981 */ /* 0x000ea8000c1e1b00 */
[----:B------:R-:W3:Y:S04]  /*3f00*/  LDG.E.64 R8, desc[UR8][R24.64+0x800] ;  /* 0x0008000818087981 */ /* 0x000ee8000c1e1b00 */
[----:B------:R-:W4:Y:S04]  /*3f10*/  LDG.E.64 R6, desc[UR8][R24.64+0x1000] ;  /* 0x0010000818067981 */ /* 0x000f28000c1e1b00 */
[----:B------:R-:W5:Y:S04]  /*3f20*/  LDG.E.64 R4, desc[UR8][R24.64+0x1800] ;  /* 0x0018000818047981 */ /* 0x000f68000c1e1b00 */
[----:B------:R-:W5:Y:S01]  /*3f30*/  LDG.E.64 R10, desc[UR8][R24.64+0x2000] ;  /* 0x00200008180a7981 */ /* 0x000f62000c1e1b00 */
[----:B0-----:R-:W-:-:S04]  /*3f40*/  IADD3 R20, P0, P1, R21, UR6, R0 ;  /* 0x0000000615147c10 */ /* 0x001fc8000f91e000 */
[----:B------:R-:W-:Y:S01]  /*3f50*/  IADD3.X R18, PT, PT, R19, UR7, RZ, P0, P1 ;  /* 0x0000000713127c10 */ /* 0x000fe200087e24ff */
[----:B------:R-:W-:-:S04]  /*3f60*/  IMAD.MOV.U32 R22, RZ, RZ, R20 ;  /* 0x000000ffff167224 */ /* 0x000fc800078e0014 */
[----:B------:R-:W-:Y:S01]  /*3f70*/  IMAD.MOV.U32 R23, RZ, RZ, R18 ;  /* 0x000000ffff177224 */ /* 0x000fe200078e0012 */
[----:B--2---:R-:W-:-:S14]  /*3f80*/  DSETP.GEU.AND P2, PT, |R12|, |R14|, PT ;  /* 0x4000000e0c00722a */ /* 0x004fdc0003f4e200 */
[----:B------:R-:W-:-:S04]  /*3f90*/  @P2 ISETP.GE.U32.AND P0, PT, R17, R22, PT ;  /* 0x000000161100220c */ /* 0x000fc80003f06070 */
[----:B------:R-:W-:-:S13]  /*3fa0*/  @P2 ISETP.GE.AND.EX P0, PT, R16, R23, PT, P0 ;  /* 0x000000171000220c */ /* 0x000fda0003f06300 */
[----:B------:R-:W-:-:S06]  /*3fb0*/  @P2 DSETP.LT.OR P0, PT, |R14|, |R12|, !P0 ;  /* 0x4000000c0e00222a */ /* 0x000fcc0004701600 */
[----:B------:R-:W-:Y:S02]  /*3fc0*/  @P2 FSEL R13, R13, R15, P0 ;  /* 0x0000000f0d0d2208 */ /* 0x000fe40000000000 */
[----:B------:R-:W-:Y:S02]  /*3fd0*/  @P2 FSEL R12, R12, R14, P0 ;  /* 0x0000000e0c0c2208 */ /* 0x000fe40000000000 */
[----:B------:R-:W-:Y:S01]  /*3fe0*/  @P2 SEL R22, R17, R22, P0 ;  /* 0x0000001611162207 */ /* 0x000fe20000000000 */
[----:B------:R-:W-:Y:S01]  /*3ff0*/  @P2 IMAD.MOV.U32 R15, RZ, RZ, R13 ;  /* 0x000000ffff0f2224 */ /* 0x000fe200078e000d */
[----:B------:R-:W-:Y:S01]  /*4000*/  IADD3 R13, P3, PT, R20, 0x100, RZ ;  /* 0x00000100140d7810 */ /* 0x000fe20007f7e0ff */
[----:B------:R-:W-:Y:S01]  /*4010*/  @P2 IMAD.MOV.U32 R14, RZ, RZ, R12 ;  /* 0x000000ffff0e2224 */ /* 0x000fe200078e000c */
[----:B------:R-:W-:-:S03]  /*4020*/  @P2 SEL R23, R16, R23, P0 ;  /* 0x0000001710172207 */ /* 0x000fc60000000000 */
[----:B------:R-:W-:Y:S02]  /*4030*/  IMAD.X R16, RZ, RZ, R18, P3 ;  /* 0x000000ffff107224 */ /* 0x000fe400018e0612 */
[----:B---3--:R-:W-:-:S14]  /*4040*/  DSETP.GEU.AND P1, PT, |R14|, |R8|, PT ;  /* 0x400000080e00722a */ /* 0x008fdc0003f2e200 */
        /* <DEDUP_REMOVED lines=11> */
[----:B----4-:R-:W-:-:S14]  /*4100*/  DSETP.GEU.AND P2, PT, |R8|, |R6|, PT ;  /* 0x400000060800722a */ /* 0x010fdc0003f4e200 */
        /* <DEDUP_REMOVED lines=10> */
[----:B------:R-:W-:Y:S01]  /*41b0*/  IMAD.X R9, RZ, RZ, R18, P3 ;  /* 0x000000ffff097224 */ /* 0x000fe200018e0612 */
[----:B------:R-:W-:Y:S01]  /*41c0*/  IADD3 R17, P3, PT, R20, 0x400, RZ ;  /* 0x0000040014117810 */ /* 0x000fe20007f7e0ff */
[----:B-----5:R-:W-:-:S04]  /*41d0*/  DSETP.GEU.AND P1, PT, |R6|, |R4|, PT ;  /* 0x400000040600722a */ /* 0x020fc80003f2e200 */
[----:B------:R-:W-:-:S10]  /*41e0*/  IMAD.X R16, RZ, RZ, R18, P3 ;  /* 0x000000ffff107224 */ /* 0x000fd400018e0612 */
        /* <DEDUP_REMOVED lines=8> */
[----:B------:R-:W-:Y:S01]  /*4270*/  @P1 IMAD.MOV.U32 R5, RZ, RZ, R7 ;  /* 0x000000ffff051224 */ /* 0x000fe200078e0007 */
[C---:B------:R-:W-:Y:S02]  /*4280*/  IADD3 R6, P1, PT, R21.reuse, 0xa00, RZ ;  /* 0x00000a0015067810 */ /* 0x040fe40007f3e0ff */
[----:B------:R-:W-:-:S02]  /*4290*/  IADD3 R21, P3, PT, R21, 0x500, RZ ;  /* 0x0000050015157810 */ /* 0x000fc40007f7e0ff */
[----:B-1----:R-:W-:Y:S01]  /*42a0*/  ISETP.GT.U32.AND P4, PT, R6, UR4, PT ;  /* 0x0000000406007c0c */ /* 0x002fe2000bf84070 */
[----:B------:R-:W-:Y:S01]  /*42b0*/  DSETP.GEU.AND P2, PT, |R4|, |R10|, PT ;  /* 0x4000000a0400722a */ /* 0x000fe20003f4e200 */
[--C-:B------:R-:W-:Y:S02]  /*42c0*/  IMAD.X R6, RZ, RZ, R19.reuse, P1 ;  /* 0x000000ffff067224 */ /* 0x100fe400008e0613 */
[----:B------:R-:W-:-:S03]  /*42d0*/  IMAD.X R18, RZ, RZ, R19, P3 ;  /* 0x000000ffff127224 */ /* 0x000fc600018e0613 */
[----:B------:R-:W-:Y:S01]  /*42e0*/  ISETP.GT.AND.EX P1, PT, R6, UR5, PT, P4 ;  /* 0x0000000506007c0c */ /* 0x000fe2000bf24340 */
[----:B------:R-:W-:-:S07]  /*42f0*/  IMAD.MOV.U32 R19, RZ, RZ, R18 ;  /* 0x000000ffff137224 */ /* 0x000fce00078e0012 */
        /* <DEDUP_REMOVED lines=8> */
[----:B------:R-:W-:Y:S02]  /*4380*/  @P2 IMAD.MOV.U32 R11, RZ, RZ, R5 ;  /* 0x000000ffff0b2224 */ /* 0x000fe400078e0005 */
[----:B------:R-:W-:Y:S02]  /*4390*/  IMAD.MOV.U32 R12, RZ, RZ, R10 ;  /* 0x000000ffff0c7224 */ /* 0x000fe400078e000a */
[----:B------:R-:W-:Y:S01]  /*43a0*/  IMAD.MOV.U32 R13, RZ, RZ, R11 ;  /* 0x000000ffff0d7224 */ /* 0x000fe200078e000b */
[----:B------:R-:W-:Y:S06]  /*43b0*/  @!P1 BRA `(.L_x_308) ;  /* 0xfffffff800c49947 */ /* 0x000fec000383ffff */
[----:B------:R-:W-:-:S07]  /*43c0*/  IMAD.MOV.U32 R19, RZ, RZ, R21 ;  /* 0x000000ffff137224 */ /* 0x000fce00078e0015 */
.L_x_307:
[----:B------:R-:W-:-:S04]  /*43d0*/  ISETP.GE.U32.AND P0, PT, R19, UR4, PT ;  /* 0x0000000413007c0c */ /* 0x000fc8000bf06070 */
[----:B------:R-:W-:-:S13]  /*43e0*/  ISETP.GE.AND.EX P0, PT, R18, UR5, PT, P0 ;  /* 0x0000000512007c0c */ /* 0x000fda000bf06300 */
[----:B------:R-:W-:Y:S05]  /*43f0*/  @P0 BRA `(.L_x_309) ;  /* 0x0000000800c40947 */ /* 0x000fea0003800000 */
[----:B------:R-:W-:Y:S01]  /*4400*/  IADD3 R21, PT, PT, -R19, UR4, RZ ;  /* 0x0000000413157c10 */ /* 0x000fe2000fffe1ff */
[----:B------:R-:W-:Y:S03]  /*4410*/  BSSY.RECONVERGENT B1, `(.L_x_309) ;  /* 0x00000af000017945 */ /* 0x000fe60003800200 */
[----:B------:R-:W-:-:S13]  /*4420*/  ISETP.GE.AND P0, PT, R0, R21, PT ;  /* 0x000000150000720c */ /* 0x000fda0003f06270 */
[----:B------:R-:W-:Y:S05]  /*4430*/  @P0 BRA `(.L_x_310) ;  /* 0x0000000800b00947 */ /* 0x000fea0003800000 */
[-C--:B------:R-:W-:Y:S01]  /*4440*/  LOP3.LUT R6, RZ, R0.reuse, RZ, 0x33, !PT ;  /* 0x00000000ff067212 */ /* 0x080fe200078e33ff */
[----:B------:R-:W-:Y:S01]  /*4450*/  BSSY.RECONVERGENT B2, `(.L_x_311) ;  /* 0x0000036000027945 */ /* 0x000fe20003800200 */
[----:B------:R-:W-:Y:S02]  /*4460*/  MOV R12, R0 ;  /* 0x00000000000c7202 */ /* 0x000fe40000000f00 */
        /* <DEDUP_REMOVED lines=9> */
[----:B------:R-:W-:Y:S02]  /*4500*/  LOP3.LUT R2, R2, 0x3, RZ, 0xc0, !PT ;  /* 0x0000000302027812 */ /* 0x000fe400078ec0ff */
[----:B------:R-:W-:-:S03]  /*4510*/  IADD3 R13, P0, PT, R9, UR6, RZ ;  /* 0x00000006090d7c10 */ /* 0x000fc6000ff1e0ff */
[----:B------:R-:W-:Y:S01]  /*4520*/  IMAD.MOV R7, RZ, RZ, -R2 ;  /* 0x000000ffff077224 */ /* 0x000fe200078e0a02 */
[----:B0-----:R-:W-:-:S04]  /*4530*/  LEA R8, P1, R9, UR10, 0x3 ;  /* 0x0000000a09087c11 */ /* 0x001fc8000f8218ff */
[----:B------:R-:W-:Y:S02]  /*4540*/  LEA.HI.X R9, R9, UR11, R14, 0x3, P1 ;  /* 0x0000000b09097c11 */ /* 0x000fe400088f1c0e */
[----:B------:R-:W-:-:S07]  /*4550*/  IADD3.X R14, PT, PT, R14, UR7, RZ, P0, !PT ;  /* 0x000000070e0e7c10 */ /* 0x000fce00087fe4ff */
.L_x_315:
        /* <DEDUP_REMOVED lines=31> */
.L_x_314:
[----:B------:R-:W-:Y:S05]  /*4750*/  BSYNC.RECONVERGENT B3 ;  /* 0x0000000000037941 */ /* 0x000fea0003800200 */
.L_x_313:
[----:B------:R-:W-:Y:S01]  /*4760*/  IADD3 R13, P0, PT, R13, 0x100, RZ ;  /* 0x000001000d0d7810 */ /* 0x000fe20007f1e0ff */
[----:B------:R-:W-:Y:S02]  /*4770*/  VIADD R12, R12, 0x100 ;  /* 0x000001000c0c7836 */ /* 0x000fe40000000000 */
[----:B------:R-:W-:Y:S02]  /*4780*/  IMAD.X R9, RZ, RZ, R9, P3 ;  /* 0x000000ffff097224 */ /* 0x000fe400018e0609 */
[----:B------:R-:W-:Y:S01]  /*4790*/  IMAD.X R14, RZ, RZ, R14, P0 ;  /* 0x000000ffff0e7224 */ /* 0x000fe200000e060e */
[----:B------:R-:W-:Y:S07]  /*47a0*/  @P2 BRA `(.L_x_315) ;  /* 0xfffffffc006c2947 */ /* 0x000fee000383ffff */
.L_x_312:
[----:B------:R-:W-:Y:S05]  /*47b0*/  BSYNC.RECONVERGENT B2 ;  /* 0x0000000000027941 */ /* 0x000fea0003800200 */
.L_x_311:
[----:B------:R-:W-:-:S13]  /*47c0*/  ISETP.GE.U32.AND P0, PT, R6, 0x300, PT ;  /* 0x000003000600780c */ /* 0x000fda0003f06070 */
[----:B------:R-:W-:Y:S05]  /*47d0*/  @!P0 BRA `(.L_x_310) ;  /* 0x0000000400c88947 */ /* 0x000fea0003800000 */
[----:B------:R-:W0:Y:S01]  /*47e0*/  LDC.64 R8, c[0x0][0x380] ;  /* 0x0000e000ff087b82 */ /* 0x000e220000000a00 */
[----:B------:R-:W-:-:S07]  /*47f0*/  VIADD R20, R12, 0x200 ;  /* 0x000002000c147836 */ /* 0x000fce0000000000 */
[----:B------:R-:W1:Y:S02]  /*4800*/  LDC.64 R6, c[0x0][0x388] ;  /* 0x0000e200ff067b82 */ /* 0x000e640000000a00 */
.L_x_324:
        /* <DEDUP_REMOVED lines=30> */
.L_x_317:
[----:B------:R-:W-:Y:S05]  /*49f0*/  BSYNC.RECONVERGENT B2 ;  /* 0x0000000000027941 */ /* 0x000fea0003800200 */
.L_x_316:
        /* <DEDUP_REMOVED lines=9> */
[----:B------:R-:W-:-:S03]  /*4a90*/  IMAD.MOV.U32 R24, RZ, RZ, R26 ;  /* 0x000000ffff187224 */ /* 0x000fc600078e001a */
[----:B------:R-:W-:Y:S01]  /*4aa0*/  MOV R25, R27 ;  /* 0x0000001b00197202 */ /* 0x000fe20000000f00 */
        /* <DEDUP_REMOVED lines=15> */
.L_x_319:
[----:B------:R-:W-:Y:S05]  /*4ba0*/  BSYNC.RECONVERGENT B2 ;  /* 0x0000000000027941 */ /* 0x000fea0003800200 */
.L_x_318:
[----:B------:R-:W-:Y:S01]  /*4bb0*/  DSETP.GEU.AND P0, PT, |R16|, |R10|, PT ;  /* 0x4000000a1000722a */ /* 0x000fe20003f0e200 */
[CC--:B------:R-:W-:Y:S01]  /*4bc0*/  IADD3 R13, P1, P4, R19.reuse, R6.reuse, R20 ;  /* 0x00000006130d7210 */ /* 0x0c0fe20007c3e014 */
[----:B------:R-:W-:Y:S01]  /*4bd0*/  VIADD R4, R20, 0x100 ;  /* 0x0000010014047836 */ /* 0x000fe20000000000 */
[----:B------:R-:W-:Y:S01]  /*4be0*/  BSSY.RECONVERGENT B2, `(.L_x_320) ;  /* 0x0000016000027945 */ /* 0x000fe20003800200 */
[----:B------:R-:W-:Y:S01]  /*4bf0*/  IMAD.MOV.U32 R2, RZ, RZ, R10 ;  /* 0x000000ffff027224 */ /* 0x000fe200078e000a */
[----:B------:R-:W-:Y:S01]  /*4c00*/  IADD3.X R22, PT, PT, R18, R7, RZ, P1, P4 ;  /* 0x0000000712167210 */ /* 0x000fe20000fe84ff */
[----:B------:R-:W-:Y:S01]  /*4c10*/  IMAD.MOV.U32 R5, RZ, RZ, R13 ;  /* 0x000000ffff057224 */ /* 0x000fe200078e000d */
[----:B------:R-:W-:Y:S01]  /*4c20*/  IADD3 R4, P2, P3, R19, R6, R4 ;  /* 0x0000000613047210 */ /* 0x000fe20007b5e004 */
        /* <DEDUP_REMOVED lines=17> */
.L_x_321:
[----:B------:R-:W-:Y:S05]  /*4d40*/  BSYNC.RECONVERGENT B2 ;  /* 0x0000000000027941 */ /* 0x000fea0003800200 */
.L_x_320:
[----:B------:R-:W-:Y:S01]  /*4d50*/  DSETP.GEU.AND P0, PT, |R2|, |R14|, PT ;  /* 0x4000000e0200722a */ /* 0x000fe20003f0e200 */
[----:B------:R-:W-:Y:S01]  /*4d60*/  IADD3.X R13, PT, PT, R18, R7, RZ, P2, P3 ;  /* 0x00000007120d7210 */ /* 0x000fe200017e64ff */
        /* <DEDUP_REMOVED lines=20> */
.L_x_323:
[----:B------:R-:W-:Y:S05]  /*4eb0*/  BSYNC.RECONVERGENT B2 ;  /* 0x0000000000027941 */ /* 0x000fea0003800200 */
.L_x_322:
[C---:B------:R-:W-:Y:S02]  /*4ec0*/  VIADD R2, R20.reuse, 0x200 ;  /* 0x0000020014027836 */ /* 0x040fe40000000000 */
[----:B------:R-:W-:-:S03]  /*4ed0*/  VIADD R20, R20, 0x400 ;  /* 0x0000040014147836 */ /* 0x000fc60000000000 */
[----:B------:R-:W-:-:S13]  /*4ee0*/  ISETP.GE.AND P0, PT, R2, R21, PT ;  /* 0x000000150200720c */ /* 0x000fda0003f06270 */
[----:B------:R-:W-:Y:S05]  /*4ef0*/  @!P0 BRA `(.L_x_324) ;  /* 0xfffffff800448947 */ /* 0x000fea000383ffff */
.L_x_310:
[----:B------:R-:W-:Y:S05]  /*4f00*/  BSYNC.RECONVERGENT B1 ;  /* 0x0000000000017941 */ /* 0x000fea0003800200 */
.L_x_309:
        /* <DEDUP_REMOVED lines=32> */
.L_x_326:
[----:B------:R-:W-:Y:S05]  /*5110*/  BSYNC.RECONVERGENT B1 ;  /* 0x0000000000017941 */ /* 0x000fea0003800200 */
.L_x_325:
        /* <DEDUP_REMOVED lines=31> */
.L_x_328:
[----:B------:R-:W-:Y:S05]  /*5310*/  BSYNC.RECONVERGENT B1 ;  /* 0x0000000000017941 */ /* 0x000fea0003800200 */
.L_x_327:
        /* <DEDUP_REMOVED lines=31> */
.L_x_330:
[----:B------:R-:W-:Y:S05]  /*5510*/  BSYNC.RECONVERGENT B1 ;  /* 0x0000000000017941 */ /* 0x000fea0003800200 */
.L_x_329:
[----:B------:R-:W-:Y:S01]  /*5520*/  ISETP.GT.AND P0, PT, R8, 0x17, PT ;  /* 0x000000170800780c */ /* 0x000fe20003f04270 */
[----:B-1----:R1:W1:Y:S01]  /*5530*/  SHFL.DOWN PT, R6, R2, 0x8, 0x1f ;  /* 0x09001f0002067f89 */ /* 0x00226200000e0000 */
[----:B------:R-:W-:Y:S01]  /*5540*/  BSSY.RECONVERGENT B1, `(.L_x_331) ;  /* 0x000001d000017945 */ /* 0x000fe20003800200 */
[----:B--2---:R-:W-:Y:S02]  /*5550*/  IMAD.MOV.U32 R9, RZ, RZ, R11 ;  /* 0x000000ffff097224 */ /* 0x004fe400078e000b */
[----:B---3--:R2:W3:Y:S01]  /*5560*/  SHFL.DOWN PT, R7, R3, 0x8, 0x1f ;  /* 0x09001f0003077f89 */ /* 0x0084e200000e0000 */
[----:B------:R-:W-:Y:S02]  /*5570*/  IMAD.MOV.U32 R10, RZ, RZ, R12 ;  /* 0x000000ffff0a7224 */ /* 0x000fe400078e000c */
[----:B------:R-:W-:Y:S01]  /*5580*/  IMAD.MOV.U32 R4, RZ, RZ, R2 ;  /* 0x000000ffff047224 */ /* 0x000fe200078e0002 */
[----:B0-----:R2:W0:Y:S01]  /*5590*/  SHFL.DOWN PT, R14, R11, 0x8, 0x1f ;  /* 0x09001f000b0e7f89 */ /* 0x00142200000e0000 */
[----:B------:R-:W-:-:S03]  /*55a0*/  IMAD.MOV.U32 R5, RZ, RZ, R3 ;  /* 0x000000ffff057224 */ /* 0x000fc600078e0003 */
[----:B----4-:R2:W4:Y:S01]  /*55b0*/  SHFL.DOWN PT, R13, R12, 0x8, 0x1f ;  /* 0x09001f000c0d7f89 */ /* 0x01052200000e0000 */
        /* <DEDUP_REMOVED lines=21> */
.L_x_332:
[----:B------:R-:W-:Y:S05]  /*5710*/  BSYNC.RECONVERGENT B1 ;  /* 0x0000000000017941 */ /* 0x000fea0003800200 */
.L_x_331:
        /* <DEDUP_REMOVED lines=8> */
[----:B----4-:R-:W-:-:S03]  /*57a0*/  IMAD.MOV.U32 R13, RZ, RZ, R5 ;  /* 0x000000ffff0d7224 */ /* 0x010fc600078e0005 */
[----:B---3--:R3:W4:Y:S01]  /*57b0*/  SHFL.DOWN PT, R7, R10, 0x10, 0x1f ;  /* 0x0a001f000a077f89 */ /* 0x00872200000e0000 */
[----:B------:R-:W-:Y:S05]  /*57c0*/  @P0 BRA `(.L_x_334) ;  /* 0x0000000000500947 */ /* 0x000fea0003800000 */
[----:B-12---:R-:W-:Y:S01]  /*57d0*/  DSETP.GEU.AND P0, PT, |R4|, |R2|, PT ;  /* 0x400000020400722a */ /* 0x006fe20003f0e200 */
        /* <DEDUP_REMOVED lines=19> */
.L_x_334:
[----:B------:R-:W-:Y:S05]  /*5910*/  BSYNC.RECONVERGENT B1 ;  /* 0x0000000000017941 */ /* 0x000fea0003800200 */
.L_x_333:
        /* <DEDUP_REMOVED lines=11> */
.L_x_336:
[----:B------:R-:W-:Y:S05]  /*59d0*/  BSYNC.RECONVERGENT B1 ;  /* 0x0000000000017941 */ /* 0x000fea0003800200 */
.L_x_335:
        /* <DEDUP_REMOVED lines=8> */
[----:B0---4-:R-:W0:Y:S04]  /*5a60*/  LDS.128 R4, [R0+0x20] ;  /* 0x0000200000047984 */ /* 0x011e280000000c00 */
[----:B------:R2:W4:Y:S04]  /*5a70*/  LDS.64 R2, [R0+0x80] ;  /* 0x0000800000027984 */ /* 0x0005280000000a00 */
[----:B---3--:R2:W3:Y:S01]  /*5a80*/  LDS.128 R8, [R0+0x30] ;  /* 0x0000300000087984 */ /* 0x0084e20000000c00 */
[----:B-1----:R-:W-:Y:S01]  /*5a90*/  DSETP.GEU.AND P0, PT, |R12|, |R16|, PT ;  /* 0x400000100c00722a */ /* 0x002fe20003f0e200 */
[----:B------:R-:W-:-:S02]  /*5aa0*/  IMAD.MOV.U32 R20, RZ, RZ, R16 ;  /* 0x000000ffff147224 */ /* 0x000fc400078e0010 */
[----:B------:R-:W-:Y:S02]  /*5ab0*/  IMAD.MOV.U32 R21, RZ, RZ, R17 ;  /* 0x000000ffff157224 */ /* 0x000fe400078e0011 */
[----:B0-----:R-:W-:Y:S02]  /*5ac0*/  IMAD.MOV.U32 R23, RZ, RZ, R4 ;  /* 0x000000ffff177224 */ /* 0x001fe400078e0004 */
        /* <DEDUP_REMOVED lines=16> */
.L_x_338:
[----:B------:R-:W-:Y:S05]  /*5bd0*/  BSYNC.RECONVERGENT B1 ;  /* 0x0000000000017941 */ /* 0x000fea0003800200 */
.L_x_337:
        /* <DEDUP_REMOVED lines=23> */
.L_x_340:
[----:B------:R-:W-:Y:S05]  /*5d50*/  BSYNC.RECONVERGENT B1 ;  /* 0x0000000000017941 */ /* 0x000fea0003800200 */
.L_x_339:
        /* <DEDUP_REMOVED lines=21> */
.L_x_342:
[----:B------:R-:W-:Y:S05]  /*5eb0*/  BSYNC.RECONVERGENT B1 ;  /* 0x0000000000017941 */ /* 0x000fea0003800200 */
.L_x_341:
        /* <DEDUP_REMOVED lines=23> */
.L_x_344:
[----:B------:R-:W-:Y:S05]  /*6030*/  BSYNC.RECONVERGENT B1 ;  /* 0x0000000000017941 */ /* 0x000fea0003800200 */
.L_x_343:
        /* <DEDUP_REMOVED lines=21> */
.L_x_346:
[----:B------:R-:W-:Y:S05]  /*6190*/  BSYNC.RECONVERGENT B1 ;  /* 0x0000000000017941 */ /* 0x000fea0003800200 */
.L_x_345:
        /* <DEDUP_REMOVED lines=21> */
.L_x_348:
[----:B------:R-:W-:Y:S05]  /*62f0*/  BSYNC.RECONVERGENT B1 ;  /* 0x0000000000017941 */ /* 0x000fea0003800200 */
.L_x_347:
        /* <DEDUP_REMOVED lines=20> */
.L_x_268:
[----:B------:R-:W-:Y:S05]  /*6440*/  BSYNC.RECONVERGENT B0 ;  /* 0x0000000000007941 */ /* 0x000fea0003800200 */
.L_x_235:
[----:B------:R-:W-:Y:S05]  /*6450*/  @P1 EXIT ;  /* 0x000000000000194d */ /* 0x000fea0003800000 */
[----:B0123--:R-:W0:Y:S02]  /*6460*/  LDC.64 R2, c[0x0][0x390] ;  /* 0x0000e400ff027b82 */ /* 0x00fe240000000a00 */
[----:B0-----:R-:W-:Y:S04]  /*6470*/  STG.E.64 desc[UR8][R2.64], R12 ;  /* 0x0000000c02007986 */ /* 0x001fe8000c101b08 */
[----:B------:R-:W-:Y:S01]  /*6480*/  STG.E.64 desc[UR8][R2.64+0x8], R14 ;  /* 0x0000080e02007986 */ /* 0x000fe2000c101b08 */
[----:B------:R-:W-:Y:S05]  /*6490*/  EXIT ;  /* 0x000000000000794d */ /* 0x000fea0003800000 */
.L_x_349:
        /* <DEDUP_REMOVED lines=14> */
.L_x_722:


//--------------------- .text._ZN6thrust24THRUST_300001_SM_1000_NS8cuda_cub4core6detail13_kernel_agentINS1_8__reduce11ReduceAgentIPN4cuda3std3__45tupleIJdlEEESC_SB_iNS1_9__extrema9arg_max_fIdl10comparatorEEEEJSC_SC_iSG_EEEvDpT0_ --------------------------
	.section	.text._ZN6thrust24THRUST_300001_SM_1000_NS8cuda_cub4core6detail13_kernel_agentINS1_8__reduce11ReduceAgentIPN4cuda3std3__45tupleIJdlEEESC_SB_iNS1_9__extrema9arg_max_fIdl10comparatorEEEEJSC_SC_iSG_EEEvDpT0_,"ax",@progbits
	.align	128
        .global         _ZN6thrust24THRUST_300001_SM_1000_NS8cuda_cub4core6detail13_kernel_agentINS1_8__reduce11ReduceAgentIPN4cuda3std3__45tupleIJdlEEESC_SB_iNS1_9__extrema9arg_max_fIdl10comparatorEEEEJSC_SC_iSG_EEEvDpT0_
        .type           _ZN6thrust24THRUST_300001_SM_1000_NS8cuda_cub4core6detail13_kernel_agentINS1_8__reduce11ReduceAgentIPN4cuda3std3__45tupleIJdlEEESC_SB_iNS1_9__extrema9arg_max_fIdl10comparatorEEEEJSC_SC_iSG_EEEvDpT0_,@function
        .size           _ZN6thrust24THRUST_300001_SM_1000_NS8cuda_cub4core6detail13_kernel_agentINS1_8__reduce11ReduceAgentIPN4cuda3std3__45tupleIJdlEEESC_SB_iNS1_9__extrema9arg_max_fIdl10comparatorEEEEJSC_SC_iSG_EEEvDpT0_,(.L_x_723 - _ZN6thrust24THRUST_300001_SM_1000_NS8cuda_cub4core6detail13_kernel_agentINS1_8__reduce11ReduceAgentIPN4cuda3std3__45tupleIJdlEEESC_SB_iNS1_9__extrema9arg_max_fIdl10comparatorEEEEJSC_SC_iSG_EEEvDpT0_)
        .other          _ZN6thrust24THRUST_300001_SM_1000_NS8cuda_cub4core6detail13_kernel_agentINS1_8__reduce11ReduceAgentIPN4cuda3std3__45tupleIJdlEEESC_SB_iNS1_9__extrema9arg_max_fIdl10comparatorEEEEJSC_SC_iSG_EEEvDpT0_,@"STO_CUDA_ENTRY STV_DEFAULT"
_ZN6thrust24THRUST_300001_SM_1000_NS8cuda_cub4core6detail13_kernel_agentINS1_8__reduce11ReduceAgentIPN4cuda3std3__45tupleIJdlEEESC_SB_iNS1_9__extrema9arg_max_fIdl10comparatorEEEEJSC_SC_iSG_EEEvDpT0_:
.text._ZN6thrust24THRUST_300001_SM_1000_NS8cuda_cub4core6detail13_kernel_agentINS1_8__reduce11ReduceAgentIPN4cuda3std3__45tupleIJdlEEESC_SB_iNS1_9__extrema9arg_max_fIdl10comparatorEEEEJSC_SC_iSG_EEEvDpT0_:
        /* <DEDUP_REMOVED lines=21> */
.L_x_353:
[----:B0-----:R-:W-:Y:S05]  /*0150*/  BSYNC.RECONVERGENT B1 ;  /* 0x0000000000017941 */ /* 0x001fea0003800200 */
.L_x_352:
        /* <DEDUP_REMOVED lines=15> */
.L_x_360:
        /* <DEDUP_REMOVED lines=31> */
.L_x_359:
[----:B------:R-:W-:Y:S05]  /*0440*/  BSYNC.RECONVERGENT B3 ;  /* 0x0000000000037941 */ /* 0x000fea0003800200 */
.L_x_358:
[----:B------:R-:W-:Y:S02]  /*0450*/  IMAD.X R3, RZ, RZ, R3, P3 ;  /* 0x000000ffff037224 */ /* 0x000fe400018e0603 */
[----:B------:R-:W-:Y:S01]  /*0460*/  VIADD R19, R19, 0x100 ;  /* 0x0000010013137836 */ /* 0x000fe20000000000 */
[----:B------:R-:W-:Y:S06]  /*0470*/  @P2 BRA `(.L_x_360) ;  /* 0xfffffffc00742947 */ /* 0x000fec000383ffff */
.L_x_357:
[----:B------:R-:W-:Y:S05]  /*0480*/  BSYNC.RECONVERGENT B2 ;  /* 0x0000000000027941 */ /* 0x000fea0003800200 */
.L_x_356:
[----:B------:R-:W0:Y:S01]  /*0490*/  LDC.64 R8, c[0x0][0x380] ;  /* 0x0000e000ff087b82 */ /* 0x000e220000000a00 */
[----:B------:R-:W-:-:S13]  /*04a0*/  ISETP.GE.U32.AND P0, PT, R4, 0x300, PT ;  /* 0x000003000400780c */ /* 0x000fda0003f06070 */
[----:B------:R-:W-:Y:S05]  /*04b0*/  @!P0 BRA `(.L_x_355) ;  /* 0x0000000400908947 */ /* 0x000fea0003800000 */
.L_x_369:
        /* <DEDUP_REMOVED lines=13> */
[----:B------:R-:W-:Y:S01]  /*0590*/  IMAD.MOV.U32 R23, RZ, RZ, R12 ;  /* 0x000000ffff177224 */ /* 0x000fe200078e000c */
[----:B------:R-:W-:Y:S01]  /*05a0*/  MOV R25, R13 ;  /* 0x0000000d00197202 */ /* 0x000fe20000000f00 */
[----:B------:R-:W-:Y:S02]  /*05b0*/  IMAD.MOV.U32 R2, RZ, RZ, R14 ;  /* 0x000000ffff027224 */ /* 0x000fe400078e000e */
[----:B------:R-:W-:-:S09]  /*05c0*/  IMAD.MOV.U32 R3, RZ, RZ, R15 ;  /* 0x000000ffff037224 */ /* 0x000fd200078e000f */
        /* <DEDUP_REMOVED lines=9> */
.L_x_362:
[----:B------:R-:W-:Y:S05]  /*0660*/  BSYNC.RECONVERGENT B2 ;  /* 0x0000000000027941 */ /* 0x000fea0003800200 */
.L_x_361:
        /* <DEDUP_REMOVED lines=25> */
.L_x_364:
[----:B------:R-:W-:Y:S05]  /*0800*/  BSYNC.RECONVERGENT B2 ;  /* 0x0000000000027941 */ /* 0x000fea0003800200 */
.L_x_363:
        /* <DEDUP_REMOVED lines=21> */
.L_x_366:
[----:B------:R-:W-:Y:S05]  /*0960*/  BSYNC.RECONVERGENT B2 ;  /* 0x0000000000027941 */ /* 0x000fea0003800200 */
.L_x_365:
        /* <DEDUP_REMOVED lines=21> */
.L_x_368:
[----:B------:R-:W-:Y:S05]  /*0ac0*/  BSYNC.RECONVERGENT B2 ;  /* 0x0000000000027941 */ /* 0x000fea0003800200 */
.L_x_367:
[----:B------:R-:W-:-:S05]  /*0ad0*/  VIADD R19, R19, 0x400 ;  /* 0x0000040013137836 */ /* 0x000fca0000000000 */
[----:B------:R-:W-:-:S13]  /*0ae0*/  ISETP.GE.AND P0, PT, R19, UR5, PT ;  /* 0x0000000513007c0c */ /* 0x000fda000bf06270 */
[----:B------:R-:W-:Y:S05]  /*0af0*/  @!P0 BRA `(.L_x_369) ;  /* 0xfffffff800708947 */ /* 0x000fea000383ffff */
.L_x_355:
[----:B------:R-:W-:Y:S05]  /*0b00*/  BSYNC.RECONVERGENT B1 ;  /* 0x0000000000017941 */ /* 0x000fea0003800200 */
.L_x_354:
        /* <DEDUP_REMOVED lines=35> */
.L_x_372:
[----:B------:R-:W-:Y:S05]  /*0d40*/  BSYNC.RECONVERGENT B1 ;  /* 0x0000000000017941 */ /* 0x000fea0003800200 */
.L_x_371:
        /* <DEDUP_REMOVED lines=31> */
.L_x_374:
[----:B------:R-:W-:Y:S05]  /*0f40*/  BSYNC.RECONVERGENT B1 ;  /* 0x0000000000017941 */ /* 0x000fea0003800200 */
.L_x_373:
        /* <DEDUP_REMOVED lines=31> */
.L_x_376:
[----:B------:R-:W-:Y:S05]  /*1140*/  BSYNC.RECONVERGENT B1 ;  /* 0x0000000000017941 */ /* 0x000fea0003800200 */
.L_x_375:
        /* <DEDUP_REMOVED lines=31> */
.L_x_378:
[----:B------:R-:W-:Y:S05]  /*1340*/  BSYNC.RECONVERGENT B1 ;  /* 0x0000000000017941 */ /* 0x000fea0003800200 */
.L_x_377:
[----:B------:R-:W-:Y:S01]  /*1350*/  ISETP.GT.AND P0, PT, R9, 0xf, PT ;  /* 0x0000000f0900780c */ /* 0x000fe20003f04270 */
[----:B-1----:R1:W1:Y:S01]  /*1360*/  SHFL.DOWN PT, R6, R4, 0x10, 0x1f ;  /* 0x0a001f0004067f89 */ /* 0x00226200000e0000 */
[----:B------:R-:W-:Y:S01]  /*1370*/  BSSY.RECONVERGENT B1, `(.L_x_379) ;  /* 0x000001d000017945 */ /* 0x000fe20003800200 */
[----:B0-----:R-:W-:Y:S01]  /*1380*/  MOV R14, R8 ;  /* 0x00000008000e7202 */ /* 0x001fe20000000f00 */
[----:B----4-:R-:W-:Y:S01]  /*1390*/  IMAD.MOV.U32 R15, RZ, RZ, R10 ;  /* 0x000000ffff0f7224 */ /* 0x010fe200078e000a */
[----:B--2---:R0:W2:Y:S01]  /*13a0*/  SHFL.DOWN PT, R7, R5, 0x10, 0x1f ;  /* 0x0a001f0005077f89 */ /* 0x0040a200000e0000 */
[----:B------:R-:W-:Y:S02]  /*13b0*/  IMAD.MOV.U32 R2, RZ, RZ, R4 ;  /* 0x000000ffff027224 */ /* 0x000fe400078e0004 */
[----:B------:R-:W-:Y:S01]  /*13c0*/  IMAD.MOV.U32 R3, RZ, RZ, R5 ;  /* 0x000000ffff037224 */ /* 0x000fe200078e0005 */
[----:B------:R0:W4:Y:S04]  /*13d0*/  SHFL.DOWN PT, R11, R8, 0x10, 0x1f ;  /* 0x0a001f00080b7f89 */ /* 0x00012800000e0000 */
        /* <DEDUP_REMOVED lines=22> */
.L_x_380:
[----:B------:R-:W-:Y:S05]  /*1540*/  BSYNC.RECONVERGENT B1 ;  /* 0x0000000000017941 */ /* 0x000fea0003800200 */
.L_x_379:
        /* <DEDUP_REMOVED lines=11> */
.L_x_382:
[----:B------:R-:W-:Y:S05]  /*1600*/  BSYNC.RECONVERGENT B1 ;  /* 0x0000000000017941 */ /* 0x000fea0003800200 */
.L_x_381:
        /* <DEDUP_REMOVED lines=31> */
.L_x_385:
[----:B------:R-:W-:Y:S05]  /*1800*/  BSYNC.RECONVERGENT B1 ;  /* 0x0000000000017941 */ /* 0x000fea0003800200 */
.L_x_384:
        /* <DEDUP_REMOVED lines=10> */
[----:B------:R-:W-:Y:S01]  /*18b0*/  MOV R15, R26 ;  /* 0x0000001a000f7202 */ /* 0x000fe20000000f00 */
[----:B------:R-:W-:Y:S02]  /*18c0*/  IMAD.MOV.U32 R29, RZ, RZ, R27 ;  /* 0x000000ffff1d7224 */ /* 0x000fe400078e001b */
[----:B------:R-:W-:Y:S02]  /*18d0*/  IMAD.MOV.U32 R4, RZ, RZ, R24 ;  /* 0x000000ffff047224 */ /* 0x000fe400078e0018 */
[----:B------:R-:W-:-:S08]  /*18e0*/  IMAD.MOV.U32 R5, RZ, RZ, R25 ;  /* 0x000000ffff057224 */ /* 0x000fd000078e0019 */
        /* <DEDUP_REMOVED lines=9> */
.L_x_387:
[----:B------:R-:W-:Y:S05]  /*1980*/  BSYNC.RECONVERGENT B1 ;  /* 0x0000000000017941 */ /* 0x000fea0003800200 */
.L_x_386:
        /* <DEDUP_REMOVED lines=21> */
.L_x_389:
[----:B------:R-:W-:Y:S05]  /*1ae0*/  BSYNC.RECONVERGENT B1 ;  /* 0x0000000000017941 */ /* 0x000fea0003800200 */
.L_x_388:
        /* <DEDUP_REMOVED lines=23> */
.L_x_391:
[----:B------:R-:W-:Y:S05]  /*1c60*/  BSYNC.RECONVERGENT B1 ;  /* 0x0000000000017941 */ /* 0x000fea0003800200 */
.L_x_390:
        /* <DEDUP_REMOVED lines=21> */
.L_x_393:
[----:B------:R-:W-:Y:S05]  /*1dc0*/  BSYNC.RECONVERGENT B1 ;  /* 0x0000000000017941 */ /* 0x000fea0003800200 */
.L_x_392:
        /* <DEDUP_REMOVED lines=21> */
.L_x_395:
[----:B------:R-:W-:Y:S05]  /*1f20*/  BSYNC.RECONVERGENT B1 ;  /* 0x0000000000017941 */ /* 0x000fea0003800200 */
.L_x_394:
        /* <DEDUP_REMOVED lines=21> */
.L_x_370:
        /* <DEDUP_REMOVED lines=19> */
[----:B0-----:R-:W-:Y:S01]  /*21b0*/  MOV R16, R9 ;  /* 0x0000000900107202 */ /* 0x001fe20000000f00 */
[----:B--2---:R-:W-:Y:S02]  /*21c0*/  IMAD.MOV.U32 R18, RZ, RZ, R11 ;  /* 0x000000ffff127224 */ /* 0x004fe400078e000b */
[----:B------:R-:W-:Y:S02]  /*21d0*/  IMAD.MOV.U32 R2, RZ, RZ, R6 ;  /* 0x000000ffff027224 */ /* 0x000fe400078e0006 */
[----:B------:R-:W-:-:S08]  /*21e0*/  IMAD.MOV.U32 R3, RZ, RZ, R7 ;  /* 0x000000ffff037224 */ /* 0x000fd000078e0007 */
        /* <DEDUP_REMOVED lines=15> */
.L_x_397:
[----:B------:R-:W-:Y:S05]  /*22e0*/  BSYNC.RECONVERGENT B1 ;  /* 0x0000000000017941 */ /* 0x000fea0003800200 */
.L_x_396:
        /* <DEDUP_REMOVED lines=32> */
.L_x_399:
[----:B------:R-:W-:Y:S05]  /*24f0*/  BSYNC.RECONVERGENT B1 ;  /* 0x0000000000017941 */ /* 0x000fea0003800200 */
.L_x_398:
[----:B-1----:R-:W-:Y:S01]  /*2500*/  VIADD R2, R4, 0x4 ;  /* 0x0000000404027836 */ /* 0x002fe20000000000 */
[----:B---3--:R1:W3:Y:S01]  /*2510*/  SHFL.DOWN PT, R8, R6, 0x4, R5 ;  /* 0x0880000006087989 */ /* 0x0082e200000e0005 */
[----:B------:R-:W-:Y:S01]  /*2520*/  BSSY.RECONVERGENT B1, `(.L_x_400) ;  /* 0x000001e000017945 */ /* 0x000fe20003800200 */
[----:B------:R-:W-:Y:S01]  /*2530*/  IMAD.MOV.U32 R14, RZ, RZ, R10 ;  /* 0x000000ffff0e7224 */ /* 0x000fe200078e000a */
[----:B------:R-:W-:Y:S01]  /*2540*/  MOV R3, R7 ;  /* 0x0000000700037202 */ /* 0x000fe20000000f00 */
[----:B0-----:R1:W0:Y:S01]  /*2550*/  SHFL.DOWN PT, R9, R7, 0x4, R5 ;  /* 0x0880000007097989 */ /* 0x00122200000e0005 */
[----:B------:R-:W-:Y:S01]  /*2560*/  ISETP.GT.AND P0, PT, R2, R5, PT ;  /* 0x000000050200720c */ /* 0x000fe20003f04270 */
[----:B------:R-:W-:Y:S02]  /*2570*/  IMAD.MOV.U32 R16, RZ, RZ, R12 ;  /* 0x000000ffff107224 */ /* 0x000fe400078e000c */
[----:B--2---:R1:W2:Y:S01]  /*2580*/  SHFL.DOWN PT, R11, R10, 0x4, R5 ;  /* 0x088000000a0b7989 */ /* 0x0042a200000e0005 */
[----:B------:R-:W-:-:S03]  /*2590*/  IMAD.MOV.U32 R2, RZ, RZ, R6 ;  /* 0x000000ffff027224 */ /* 0x000fc600078e0006 */
[----:B----4-:R1:W4:Y:S06]  /*25a0*/  SHFL.DOWN PT, R13, R12, 0x4, R5 ;  /* 0x088000000c0d7989 */ /* 0x01032c00000e0005 */
        /* <DEDUP_REMOVED lines=21> */
.L_x_401:
[----:B------:R-:W-:Y:S05]  /*2700*/  BSYNC.RECONVERGENT B1 ;  /* 0x0000000000017941 */ /* 0x000fea0003800200 */
.L_x_400:
        /* <DEDUP_REMOVED lines=32> */
.L_x_403:
[----:B------:R-:W-:Y:S05]  /*2910*/  BSYNC.RECONVERGENT B1 ;  /* 0x0000000000017941 */ /* 0x000fea0003800200 */
.L_x_402:
[----:B-1----:R-:W-:Y:S01]  /*2920*/  VIADD R2, R4, 0x10 ;  /* 0x0000001004027836 */ /* 0x002fe20000000000 */
[----:B---3--:R1:W3:Y:S01]  /*2930*/  SHFL.DOWN PT, R8, R6, 0x10, R5 ;  /* 0x0a00000006087989 */ /* 0x0082e200000e0005 */
[----:B------:R-:W-:Y:S01]  /*2940*/  BSSY.RECONVERGENT B1, `(.L_x_404) ;  /* 0x000001e000017945 */ /* 0x000fe20003800200 */
[----:B------:R-:W-:Y:S02]  /*2950*/  IMAD.MOV.U32 R14, RZ, RZ, R10 ;  /* 0x000000ffff0e7224 */ /* 0x000fe400078e000a */
[----:B------:R-:W-:Y:S01]  /*2960*/  ISETP.GT.AND P0, PT, R2, R5, PT ;  /* 0x000000050200720c */ /* 0x000fe20003f04270 */
[----:B0-----:R1:W0:Y:S01]  /*2970*/  SHFL.DOWN PT, R9, R7, 0x10, R5 ;  /* 0x0a00000007097989 */ /* 0x00122200000e0005 */
[----:B------:R-:W-:Y:S01]  /*2980*/  IMAD.MOV.U32 R15, RZ, RZ, R12 ;  /* 0x000000ffff0f7224 */ /* 0x000fe200078e000c */
[----:B------:R-:W-:Y:S01]  /*2990*/  MOV R2, R6 ;  /* 0x0000000600027202 */ /* 0x000fe20000000f00 */
[----:B------:R-:W-:Y:S01]  /*29a0*/  IMAD.MOV.U32 R3, RZ, RZ, R7 ;  /* 0x000000ffff037224 */ /* 0x000fe200078e0007 */
[----:B--2---:R1:W2:Y:S04]  /*29b0*/  SHFL.DOWN PT, R11, R10, 0x10, R5 ;  /* 0x0a0000000a0b7989 */ /* 0x0042a800000e0005 */
        /* <DEDUP_REMOVED lines=22> */
.L_x_405:
[----:B------:R-:W-:Y:S05]  /*2b20*/  BSYNC.RECONVERGENT B1 ;  /* 0x0000000000017941 */ /* 0x000fea0003800200 */
.L_x_404:
        /* <DEDUP_REMOVED lines=11> */
.L_x_407:
[----:B------:R-:W-:Y:S05]  /*2be0*/  BSYNC.RECONVERGENT B1 ;  /* 0x0000000000017941 */ /* 0x000fea0003800200 */
.L_x_406:
        /* <DEDUP_REMOVED lines=35> */
.L_x_409:
[----:B------:R-:W-:Y:S05]  /*2e20*/  BSYNC.RECONVERGENT B1 ;  /* 0x0000000000017941 */ /* 0x000fea0003800200 */
.L_x_408:
[----:B------:R-:W-:Y:S01]  /*2e30*/  UISETP.GE.AND UP0, UPT, UR8, 0x41, UPT ;  /* 0x000000410800788c */ /* 0x000fe2000bf06270 */
[----:B0-----:R-:W-:Y:S01]  /*2e40*/  IMAD.MOV.U32 R9, RZ, RZ, R11 ;  /* 0x000000ffff097224 */ /* 0x001fe200078e000b */
[----:B------:R-:W-:Y:S01]  /*2e50*/  MOV R2, R4 ;  /* 0x0000000400027202 */ /* 0x000fe20000000f00 */
[----:B------:R-:W-:Y:S02]  /*2e60*/  IMAD.MOV.U32 R0, RZ, RZ, R8 ;  /* 0x000000ffff007224 */ /* 0x000fe400078e0008 */
[----:B------:R-:W-:-:S04]  /*2e70*/  IMAD.MOV.U32 R3, RZ, RZ, R5 ;  /* 0x000000ffff037224 */ /* 0x000fc800078e0005 */
        /* <DEDUP_REMOVED lines=27> */
.L_x_411:
[----:B------:R-:W-:Y:S05]  /*3030*/  BSYNC.RECONVERGENT B1 ;  /* 0x0000000000017941 */ /* 0x000fea0003800200 */
.L_x_410:
        /* <DEDUP_REMOVED lines=32> */
.L_x_413:
[----:B------:R-:W-:Y:S05]  /*3240*/  BSYNC.RECONVERGENT B1 ;  /* 0x0000000000017941 */ /* 0x000fea0003800200 */
.L_x_412:
[----:B------:R-:W-:Y:S01]  /*3250*/  UISETP.GE.AND UP0, UPT, UR8, 0x81, UPT ;  /* 0x000000810800788c */ /* 0x000fe2000bf06270 */
[----:B------:R-:W-:Y:S01]  /*3260*/  IMAD.MOV.U32 R9, RZ, RZ, R11 ;  /* 0x000000ffff097224 */ /* 0x000fe200078e000b */
        /* <DEDUP_REMOVED lines=30> */
.L_x_415:
[----:B------:R-:W-:Y:S05]  /*3450*/  BSYNC.RECONVERGENT B1 ;  /* 0x0000000000017941 */ /* 0x000fea0003800200 */
.L_x_414:
        /* <DEDUP_REMOVED lines=32> */
.L_x_417:
[----:B------:R-:W-:Y:S05]  /*3660*/  BSYNC.RECONVERGENT B1 ;  /* 0x0000000000017941 */ /* 0x000fea0003800200 */
.L_x_416:
        /* <DEDUP_REMOVED lines=13> */
[----:B------:R-:W-:Y:S01]  /*3740*/  MOV R6, R2 ;  /* 0x0000000200067202 */ /* 0x000fe20000000f00 */
[----:B------:R-:W-:Y:S02]  /*3750*/  IMAD.MOV.U32 R7, RZ, RZ, R3 ;  /* 0x000000ffff077224 */ /* 0x000fe400078e0003 */
[----:B-1----:R-:W-:Y:S02]  /*3760*/  IMAD.MOV.U32 R9, RZ, RZ, R12 ;  /* 0x000000ffff097224 */ /* 0x002fe400078e000c */
        /* <DEDUP_REMOVED lines=16> */
.L_x_419:
[----:B------:R-:W-:Y:S05]  /*3870*/  BSYNC.RECONVERGENT B1 ;  /* 0x0000000000017941 */ /* 0x000fea0003800200 */
.L_x_418:
        /* <DEDUP_REMOVED lines=32> */
.L_x_351:
        /* <DEDUP_REMOVED lines=34> */
[----:B------:R-:W-:-:S04]  /*3ca0*/  IMAD.MOV.U32 R15, RZ, RZ, 0x500 ;  /* 0x00000500ff0f7424 */ /* 0x000fc800078e00ff */
        /* <DEDUP_REMOVED lines=8> */
[----:B------:R-:W-:Y:S02]  /*3d30*/  @P2 MOV R9, R13 ;  /* 0x0000000d00092202 */ /* 0x000fe40000000f00 */
[----:B------:R-:W-:-:S04]  /*3d40*/  @P2 SEL R7, R11, R7, P0 ;  /* 0x000000070b072207 */ /* 0x000fc80000000000 */
        /* <DEDUP_REMOVED lines=10> */
[----:B------:R-:W-:Y:S06]  /*3df0*/  BRA.U !UP0, `(.L_x_420) ;  /* 0x0000000508287547 */ /* 0x000fec000b800000 */
[----:B------:R-:W-:Y:S01]  /*3e00*/  IMAD.MOV.U32 R25, RZ, RZ, R2 ;  /* 0x000000ffff197224 */ /* 0x000fe200078e0002 */
[----:B------:R-:W0:Y:S01]  /*3e10*/  LDCU UR4, c[0x0][0x390] ;  /* 0x00007200ff0477ac */ /* 0x000e220008000800 */
[----:B------:R-:W-:Y:S02]  /*3e20*/  IMAD.MOV.U32 R24, RZ, RZ, R3 ;  /* 0x000000ffff187224 */ /* 0x000fe400078e0003 */
[----:B------:R-:W-:-:S07]  /*3e30*/  IMAD.MOV.U32 R27, RZ, RZ, 0x500 ;  /* 0x00000500ff1b7424 */ /* 0x000fce00078e00ff */
.L_x_421:
[----:B------:R-:W1:Y:S01]  /*3e40*/  LDC.64 R22, c[0x0][0x380] ;  /* 0x0000e000ff167b82 */ /* 0x000e620000000a00 */
[----:B------:R-:W-:-:S04]  /*3e50*/  IMAD.IADD R3, R0, 0x1, R27 ;  /* 0x0000000100037824 */ /* 0x000fc800078e021b */
[----:B-1----:R-:W-:-:S05]  /*3e60*/  IMAD.WIDE.U32 R22, R3, 0x10, R22 ;  /* 0x0000001003167825 */ /* 0x002fca00078e0016 */
        /* <DEDUP_REMOVED lines=14> */
[----:B------:R-:W-:Y:S02]  /*3f50*/  @P2 FSEL R29, R5, R21, P0 ;  /* 0x00000015051d2208 */ /* 0x000fe40000000000 */
[----:B------:R-:W2:Y:S01]  /*3f60*/  LDG.E.64.CONSTANT R4, desc[UR6][R22.64+0x4000] ;  /* 0x0040000616047981 */ /* 0x000ea2000c1e9b00 */
[----:B------:R-:W-:Y:S02]  /*3f70*/  @P2 IMAD.MOV.U32 R20, RZ, RZ, R26 ;  /* 0x000000ffff142224 */ /* 0x000fe400078e001a */
[----:B------:R-:W-:-:S06]  /*3f80*/  @P2 IMAD.MOV.U32 R21, RZ, RZ, R29 ;  /* 0x000000ffff152224 */ /* 0x000fcc00078e001d */
        /* <DEDUP_REMOVED lines=32> */
[----:B------:R-:W-:-:S05]  /*4190*/  VIADD R7, R27, 0xa00 ;  /* 0x00000a001b077836 */ /* 0x000fca0000000000 */
[----:B0-----:R-:W-:Y:S01]  /*41a0*/  ISETP.GT.AND P1, PT, R7, UR4, PT ;  /* 0x0000000407007c0c */ /* 0x001fe2000bf24270 */
[----:B------:R-:W-:-:S04]  /*41b0*/  VIADD R15, R27, 0x500 ;  /* 0x000005001b0f7836 */ /* 0x000fc80000000000 */
[----:B------:R-:W-:Y:S01]  /*41c0*/  IMAD.MOV.U32 R27, RZ, RZ, R15 ;  /* 0x000000ffff1b7224 */ /* 0x000fe200078e000f */
        /* <DEDUP_REMOVED lines=11> */
[----:B------:R-:W-:Y:S01]  /*4280*/  IMAD.MOV.U32 R24, RZ, RZ, R3 ;  /* 0x000000ffff187224 */ /* 0x000fe200078e0003 */
[----:B------:R-:W-:Y:S06]  /*4290*/  @!P1 BRA `(.L_x_421) ;  /* 0xfffffff800e89947 */ /* 0x000fec000383ffff */
.L_x_420:
[----:B------:R-:W-:-:S13]  /*42a0*/  ISETP.GE.AND P0, PT, R15, UR4, PT ;  /* 0x000000040f007c0c */ /* 0x000fda000bf06270 */
        /* <DEDUP_REMOVED lines=12> */
[----:B------:R-:W0:Y:S01]  /*4370*/  LDC.64 R6, c[0x0][0x380] ;  /* 0x0000e000ff067b82 */ /* 0x000e220000000a00 */
[----:B------:R-:W-:Y:S01]  /*4380*/  LEA.HI R8, R20, 0x1, RZ, 0x18 ;  /* 0x0000000114087811 */ /* 0x000fe200078fc0ff */
[----:B------:R-:W-:Y:S01]  /*4390*/  IMAD.IADD R21, R0, 0x1, R15 ;  /* 0x0000000100157824 */ /* 0x000fe200078e020f */
[----:B------:R-:W-:Y:S02]  /*43a0*/  MOV R12, R0 ;  /* 0x00000000000c7202 */ /* 0x000fe40000000f00 */
[----:B------:R-:W-:-:S05]  /*43b0*/  LOP3.LUT R8, R8, 0x3, RZ, 0xc0, !PT ;  /* 0x0000000308087812 */ /* 0x000fca00078ec0ff */
[----:B------:R-:W-:-:S07]  /*43c0*/  IMAD.MOV R14, RZ, RZ, -R8 ;  /* 0x000000ffff0e7224 */ /* 0x000fce00078e0a08 */
.L_x_428:
[----:B0-----:R-:W-:-:S05]  /*43d0*/  IMAD.WIDE.U32 R18, R21, 0x10, R6 ;  /* 0x0000001015127825 */ /* 0x001fca00078e0006 */
[----:B------:R-:W2:Y:S04]  /*43e0*/  LDG.E.64.CONSTANT R8, desc[UR6][R18.64] ;  /* 0x0000000612087981 */ /* 0x000ea8000c1e9b00 */
[----:B------:R-:W3:Y:S01]  /*43f0*/  LDG.E.64.CONSTANT R10, desc[UR6][R18.64+0x8] ;  /* 0x00000806120a7981 */ /* 0x000ee2000c1e9b00 */
[----:B------:R-:W-:Y:S01]  /*4400*/  VIADD R14, R14, 0x1 ;  /* 0x000000010e0e7836 */ /* 0x000fe20000000000 */
[----:B------:R-:W-:Y:S01]  /*4410*/  BSSY.RECONVERGENT B3, `(.L_x_426) ;  /* 0x000001a000037945 */ /* 0x000fe20003800200 */
[----:B------:R-:W-:Y:S02]  /*4420*/  IMAD.MOV.U32 R23, RZ, RZ, R2 ;  /* 0x000000ffff177224 */ /* 0x000fe400078e0002 */
        /* <DEDUP_REMOVED lines=24> */
.L_x_427:
[----:B------:R-:W-:Y:S05]  /*45b0*/  BSYNC.RECONVERGENT B3 ;  /* 0x0000000000037941 */ /* 0x000fea0003800200 */
.L_x_426:
[----:B------:R-:W-:Y:S02]  /*45c0*/  VIADD R12, R12, 0x100 ;  /* 0x000001000c0c7836 */ /* 0x000fe40000000000 */
[----:B------:R-:W-:Y:S01]  /*45d0*/  VIADD R21, R21, 0x100 ;  /* 0x0000010015157836 */ /* 0x000fe20000000000 */
[----:B------:R-:W-:Y:S06]  /*45e0*/  @P2 BRA `(.L_x_428) ;  /* 0xfffffffc00782947 */ /* 0x000fec000383ffff */
.L_x_425:
[----:B------:R-:W-:Y:S05]  /*45f0*/  BSYNC.RECONVERGENT B2 ;  /* 0x0000000000027941 */ /* 0x000fea0003800200 */
.L_x_424:
[----:B------:R-:W-:-:S13]  /*4600*/  ISETP.GE.U32.AND P0, PT, R20, 0x300, PT ;  /* 0x000003001400780c */ /* 0x000fda0003f06070 */
[----:B------:R-:W-:Y:S05]  /*4610*/  @!P0 BRA `(.L_x_423) ;  /* 0x0000000400c88947 */ /* 0x000fea0003800000 */
[----:B------:R-:W0:Y:S01]  /*4620*/  LDCU.64 UR8, c[0x0][0x380] ;  /* 0x00007000ff0877ac */ /* 0x000e220008000a00 */
[----:B------:R-:W1:Y:S01]  /*4630*/  LDC.64 R10, c[0x0][0x380] ;  /* 0x0000e000ff0a7b82 */ /* 0x000e620000000a00 */
[C---:B------:R-:W-:Y:S01]  /*4640*/  IADD3 R17, P0, PT, R12.reuse, R15, RZ ;  /* 0x0000000f0c117210 */ /* 0x040fe20007f1e0ff */
[----:B------:R-:W-:-:S04]  /*4650*/  IMAD.IADD R15, R12, 0x1, R15 ;  /* 0x000000010c0f7824 */ /* 0x000fc800078e020f */
[----:B------:R-:W-:Y:S01]  /*4660*/  IMAD.X R6, RZ, RZ, RZ, P0 ;  /* 0x000000ffff067224 */ /* 0x000fe200000e06ff */
[----:B0-----:R-:W-:-:S04]  /*4670*/  LEA R14, P1, R17, UR8, 0x4 ;  /* 0x00000008110e7c11 */ /* 0x001fc8000f8220ff */
[----:B------:R-:W-:Y:S02]  /*4680*/  IADD3 R14, P0, PT, R14, 0x3008, RZ ;  /* 0x000030080e0e7810 */ /* 0x000fe40007f1e0ff */
[----:B------:R-:W-:-:S05]  /*4690*/  LEA.HI.X R17, R17, UR9, R6, 0x4, P1 ;  /* 0x0000000911117c11 */ /* 0x000fca00088f2406 */
[----:B------:R-:W-:-:S07]  /*46a0*/  IMAD.X R17, RZ, RZ, R17, P0 ;  /* 0x000000ffff117224 */ /* 0x000fce00000e0611 */
.L_x_437:
[----:B-1----:R-:W-:-:S05]  /*46b0*/  IMAD.WIDE.U32 R8, R15, 0x10, R10 ;  /* 0x000000100f087825 */ /* 0x002fca00078e000a */
[----:B------:R-:W2:Y:S04]  /*46c0*/  LDG.E.64.CONSTANT R22, desc[UR6][R8.64] ;  /* 0x0000000608167981 */ /* 0x000ea8000c1e9b00 */
[----:B------:R0:W3:Y:S02]  /*46d0*/  LDG.E.64.CONSTANT R6, desc[UR6][R8.64+0x8] ;  /* 0x0000080608067981 */ /* 0x0000e4000c1e9b00 */
[----:B0-----:R-:W-:Y:S02]  /*46e0*/  IMAD.MOV.U32 R8, RZ, RZ, R14 ;  /* 0x000000ffff087224 */ /* 0x001fe400078e000e */
[----:B------:R-:W-:-:S05]  /*46f0*/  IMAD.MOV.U32 R9, RZ, RZ, R17 ;  /* 0x000000ffff097224 */ /* 0x000fca00078e0011 */
[----:B------:R0:W5:Y:S04]  /*4700*/  LDG.E.64.CONSTANT R20, desc[UR6][R8.64+-0x2008] ;  /* 0xffdff80608147981 */ /* 0x000168000c1e9b00 */
[----:B------:R0:W5:Y:S01]  /*4710*/  LDG.E.64.CONSTANT R18, desc[UR6][R8.64+-0x2000] ;  /* 0xffe0000608127981 */ /* 0x000162000c1e9b00 */
[----:B------:R-:W-:Y:S01]  /*4720*/  BSSY.RECONVERGENT B2, `(.L_x_429) ;  /* 0x0000015000027945 */ /* 0x000fe20003800200 */
[----:B--2---:R-:W-:Y:S01]  /*4730*/  DSETP.GEU.AND P0, PT, |R4|, |R22|, PT ;  /* 0x400000160400722a */ /* 0x004fe20003f0e200 */
[----:B------:R-:W-:Y:S02]  /*4740*/  IMAD.MOV.U32 R16, RZ, RZ, R22 ;  /* 0x000000ffff107224 */ /* 0x000fe400078e0016 */
[----:B------:R-:W-:Y:S01]  /*4750*/  IMAD.MOV.U32 R17, RZ, RZ, R23 ;  /* 0x000000ffff117224 */ /* 0x000fe200078e0017 */
[----:B---3--:R-:W-:Y:S01]  /*4760*/  MOV R29, R7 ;  /* 0x00000007001d7202 */ /* 0x008fe20000000f00 */
[----:B------:R-:W-:-:S09]  /*4770*/  IMAD.MOV.U32 R27, RZ, RZ, R6 ;  /* 0x000000ffff1b7224 */ /* 0x000fd200078e0006 */
        /* <DEDUP_REMOVED lines=15> */
.L_x_430:
[----:B------:R-:W-:Y:S05]  /*4870*/  BSYNC.RECONVERGENT B2 ;  /* 0x0000000000027941 */ /* 0x000fea0003800200 */
.L_x_429:
[----:B------:R0:W5:Y:S04]  /*4880*/  LDG.E.64.CONSTANT R6, desc[UR6][R8.64+-0x1008] ;  /* 0xffeff80608067981 */ /* 0x000168000c1e9b00 */
[----:B------:R0:W5:Y:S02]  /*4890*/  LDG.E.64.CONSTANT R4, desc[UR6][R8.64+-0x1000] ;  /* 0xfff0000608047981 */ /* 0x000164000c1e9b00 */
[----:B-----5:R-:W-:Y:S01]  /*48a0*/  DSETP.GEU.AND P0, PT, |R16|, |R20|, PT ;  /* 0x400000141000722a */ /* 0x020fe20003f0e200 */
[----:B------:R-:W-:Y:S01]  /*48b0*/  BSSY.RECONVERGENT B2, `(.L_x_431) ;  /* 0x0000014000027945 */ /* 0x000fe20003800200 */
[----:B------:R-:W-:Y:S02]  /*48c0*/  IMAD.MOV.U32 R2, RZ, RZ, R20 ;  /* 0x000000ffff027224 */ /* 0x000fe400078e0014 */
[----:B------:R-:W-:-:S02]  /*48d0*/  IMAD.MOV.U32 R3, RZ, RZ, R21 ;  /* 0x000000ffff037224 */ /* 0x000fc400078e0015 */
        /* <DEDUP_REMOVED lines=17> */
.L_x_432:
[----:B------:R-:W-:Y:S05]  /*49f0*/  BSYNC.RECONVERGENT B2 ;  /* 0x0000000000027941 */ /* 0x000fea0003800200 */
.L_x_431:
[----:B------:R0:W5:Y:S04]  /*4a00*/  LDG.E.64.CONSTANT R16, desc[UR6][R8.64+-0x8] ;  /* 0xfffff80608107981 */ /* 0x000168000c1e9b00 */
[----:B------:R0:W5:Y:S01]  /*4a10*/  LDG.E.64.CONSTANT R18, desc[UR6][R8.64] ;  /* 0x0000000608127981 */ /* 0x000162000c1e9b00 */
[----:B------:R-:W-:Y:S01]  /*4a20*/  DSETP.GEU.AND P0, PT, |R2|, |R6|, PT ;  /* 0x400000060200722a */ /* 0x000fe20003f0e200 */
[----:B------:R-:W-:Y:S01]  /*4a30*/  BSSY.RECONVERGENT B2, `(.L_x_433) ;  /* 0x0000014000027945 */ /* 0x000fe20003800200 */
[----:B------:R-:W-:Y:S02]  /*4a40*/  IMAD.MOV.U32 R20, RZ, RZ, R6 ;  /* 0x000000ffff147224 */ /* 0x000fe400078e0006 */
[----:B------:R-:W-:Y:S02]  /*4a50*/  IMAD.MOV.U32 R21, RZ, RZ, R7 ;  /* 0x000000ffff157224 */ /* 0x000fe400078e0007 */
[----:B------:R-:W-:-:S02]  /*4a60*/  IMAD.MOV.U32 R29, RZ, RZ, R4 ;  /* 0x000000ffff1d7224 */ /* 0x000fc400078e0004 */
        /* <DEDUP_REMOVED lines=16> */
.L_x_434:
[----:B------:R-:W-:Y:S05]  /*4b70*/  BSYNC.RECONVERGENT B2 ;  /* 0x0000000000027941 */ /* 0x000fea0003800200 */
.L_x_433:
[----:B-----5:R-:W-:Y:S01]  /*4b80*/  DSETP.GEU.AND P0, PT, |R20|, |R16|, PT ;  /* 0x400000101400722a */ /* 0x020fe20003f0e200 */
[----:B------:R-:W-:Y:S01]  /*4b90*/  BSSY.RECONVERGENT B2, `(.L_x_435) ;  /* 0x0000014000027945 */ /* 0x000fe20003800200 */
[----:B------:R-:W-:Y:S02]  /*4ba0*/  IMAD.MOV.U32 R4, RZ, RZ, R16 ;  /* 0x000000ffff047224 */ /* 0x000fe400078e0010 */
[----:B------:R-:W-:Y:S02]  /*4bb0*/  IMAD.MOV.U32 R5, RZ, RZ, R17 ;  /* 0x000000ffff057224 */ /* 0x000fe400078e0011 */
[----:B------:R-:W-:Y:S02]  /*4bc0*/  IMAD.MOV.U32 R2, RZ, RZ, R18 ;  /* 0x000000ffff027224 */ /* 0x000fe400078e0012 */
[----:B------:R-:W-:-:S06]  /*4bd0*/  IMAD.MOV.U32 R3, RZ, RZ, R19 ;  /* 0x000000ffff037224 */ /* 0x000fcc00078e0013 */
        /* <DEDUP_REMOVED lines=15> */
.L_x_436:
[----:B------:R-:W-:Y:S05]  /*4cd0*/  BSYNC.RECONVERGENT B2 ;  /* 0x0000000000027941 */ /* 0x000fea0003800200 */
.L_x_435:
[----:B------:R-:W-:Y:S01]  /*4ce0*/  VIADD R12, R12, 0x400 ;  /* 0x000004000c0c7836 */ /* 0x000fe20000000000 */
[----:B------:R-:W-:Y:S01]  /*4cf0*/  IADD3 R14, P1, PT, R8, 0x4000, RZ ;  /* 0x00004000080e7810 */ /* 0x000fe20007f3e0ff */
[----:B------:R-:W-:-:S03]  /*4d00*/  VIADD R15, R15, 0x400 ;  /* 0x000004000f0f7836 */ /* 0x000fc60000000000 */
[----:B------:R-:W-:Y:S01]  /*4d10*/  ISETP.GE.AND P0, PT, R12, R13, PT ;  /* 0x0000000d0c00720c */ /* 0x000fe20003f06270 */
[----:B------:R-:W-:-:S12]  /*4d20*/  IMAD.X R17, RZ, RZ, R9, P1 ;  /* 0x000000ffff117224 */ /* 0x000fd800008e0609 */
[----:B------:R-:W-:Y:S05]  /*4d30*/  @!P0 BRA `(.L_x_437) ;  /* 0xfffffff8005c8947 */ /* 0x000fea000383ffff */
.L_x_423:
[----:B------:R-:W-:Y:S05]  /*4d40*/  BSYNC.RECONVERGENT B1 ;  /* 0x0000000000017941 */ /* 0x000fea0003800200 */
.L_x_422:
        /* <DEDUP_REMOVED lines=32> */
.L_x_439:
[----:B------:R-:W-:Y:S05]  /*4f50*/  BSYNC.RECONVERGENT B1 ;  /* 0x0000000000017941 */ /* 0x000fea0003800200 */
.L_x_438:
        /* <DEDUP_REMOVED lines=12> */
[----:B---3--:R-:W-:Y:S01]  /*5020*/  IMAD.MOV.U32 R8, RZ, RZ, R14 ;  /* 0x000000ffff087224 */ /* 0x008fe200078e000e */
[----:B------:R-:W-:Y:S01]  /*5030*/  MOV R2, R4 ;  /* 0x0000000400027202 */ /* 0x000fe20000000f00 */
[----:B----4-:R-:W-:Y:S02]  /*5040*/  IMAD.MOV.U32 R9, RZ, RZ, R13 ;  /* 0x000000ffff097224 */ /* 0x010fe400078e000d */
        /* <DEDUP_REMOVED lines=16> */
.L_x_441:
[----:B------:R-:W-:Y:S05]  /*5150*/  BSYNC.RECONVERGENT B1 ;  /* 0x0000000000017941 */ /* 0x000fea0003800200 */
.L_x_440:
[----:B------:R-:W-:Y:S01]  /*5160*/  ISETP.GT.AND P0, PT, R10, 0x1b, PT ;  /* 0x0000001b0a00780c */ /* 0x000fe20003f04270 */
[----:B0-----:R0:W0:Y:S01]  /*5170*/  SHFL.DOWN PT, R6, R2, 0x4, 0x1f ;  /* 0x08801f0002067f89 */ /* 0x00102200000e0000 */
[----:B------:R-:W-:Y:S01]  /*5180*/  BSSY.RECONVERGENT B1, `(.L_x_442) ;  /* 0x000001d000017945 */ /* 0x000fe20003800200 */
[----:B------:R-:W-:Y:S02]  /*5190*/  IMAD.MOV.U32 R11, RZ, RZ, R8 ;  /* 0x000000ffff0b7224 */ /* 0x000fe400078e0008 */
[----:B------:R0:W0:Y:S01]  /*51a0*/  SHFL.DOWN PT, R7, R3, 0x4, 0x1f ;  /* 0x08801f0003077f89 */ /* 0x00002200000e0000 */
[----:B------:R-:W-:Y:S02]  /*51b0*/  IMAD.MOV.U32 R12, RZ, RZ, R9 ;  /* 0x000000ffff0c7224 */ /* 0x000fe400078e0009 */
[----:B-1----:R-:W-:Y:S01]  /*51c0*/  IMAD.MOV.U32 R4, RZ, RZ, R2 ;  /* 0x000000ffff047224 */ /* 0x002fe200078e0002 */
[----:B----4-:R1:W4:Y:S01]  /*51d0*/  SHFL.DOWN PT, R13, R8, 0x4, 0x1f ;  /* 0x08801f00080d7f89 */ /* 0x01032200000e0000 */
[----:B--2---:R-:W-:-:S03]  /*51e0*/  IMAD.MOV.U32 R5, RZ, RZ, R3 ;  /* 0x000000ffff057224 */ /* 0x004fc600078e0003 */
[----:B---3--:R1:W2:Y:S01]  /*51f0*/  SHFL.DOWN PT, R14, R9, 0x4, 0x1f ;  /* 0x08801f00090e7f89 */ /* 0x0082a200000e0000 */
[----:B------:R-:W-:Y:S05]  /*5200*/  @P0 BRA `(.L_x_443) ;  /* 0x0000000000500947 */ /* 0x000fea0003800000 */
[----:B0-----:R-:W-:Y:S01]  /*5210*/  DSETP.GEU.AND P0, PT, |R2|, |R6|, PT ;  /* 0x400000060200722a */ /* 0x001fe20003f0e200 */
[----:B----4-:R-:W-:Y:S02]  /*5220*/  IMAD.MOV.U32 R11, RZ, RZ, R13 ;  /* 0x000000ffff0b7224 */ /* 0x010fe400078e000d */
        /* <DEDUP_REMOVED lines=18> */
.L_x_443:
[----:B------:R-:W-:Y:S05]  /*5350*/  BSYNC.RECONVERGENT B1 ;  /* 0x0000000000017941 */ /* 0x000fea0003800200 */
.L_x_442:
[----:B------:R-:W-:Y:S01]  /*5360*/  ISETP.GT.AND P0, PT, R10, 0x17, PT ;  /* 0x000000170a00780c */ /* 0x000fe20003f04270 */
[----:B0-----:R0:W3:Y:S01]  /*5370*/  SHFL.DOWN PT, R2, R4, 0x8, 0x1f ;  /* 0x09001f0004027f89 */ /* 0x0010e200000e0000 */
[----:B------:R-:W-:Y:S01]  /*5380*/  BSSY.RECONVERGENT B1, `(.L_x_444) ;  /* 0x000001d000017945 */ /* 0x000fe20003800200 */
[----:B-1----:R-:W-:Y:S02]  /*5390*/  IMAD.MOV.U32 R8, RZ, RZ, R11 ;  /* 0x000000ffff087224 */ /* 0x002fe400078e000b */
[----:B------:R0:W1:Y:S01]  /*53a0*/  SHFL.DOWN PT, R3, R5, 0x8, 0x1f ;  /* 0x09001f0005037f89 */ /* 0x00006200000e0000 */
[----:B------:R-:W-:Y:S02]  /*53b0*/  IMAD.MOV.U32 R9, RZ, RZ, R12 ;  /* 0x000000ffff097224 */ /* 0x000fe400078e000c */
[----:B------:R-:W-:Y:S01]  /*53c0*/  IMAD.MOV.U32 R6, RZ, RZ, R4 ;  /* 0x000000ffff067224 */ /* 0x000fe200078e0004 */
[----:B--2---:R0:W2:Y:S01]  /*53d0*/  SHFL.DOWN PT, R14, R11, 0x8, 0x1f ;  /* 0x09001f000b0e7f89 */ /* 0x0040a200000e0000 */
[----:B------:R-:W-:-:S03]  /*53e0*/  IMAD.MOV.U32 R7, RZ, RZ, R5 ;  /* 0x000000ffff077224 */ /* 0x000fc600078e0005 */
[----:B----4-:R0:W4:Y:S01]  /*53f0*/  SHFL.DOWN PT, R13, R12, 0x8, 0x1f ;  /* 0x09001f000c0d7f89 */ /* 0x01012200000e0000 */
[----:B------:R-:W-:Y:S05]  /*5400*/  @P0 BRA `(.L_x_445) ;  /* 0x0000000000500947 */ /* 0x000fea0003800000 */
[----:B-1-3--:R-:W-:Y:S01]  /*5410*/  DSETP.GEU.AND P0, PT, |R4|, |R2|, PT ;  /* 0x400000020400722a */ /* 0x00afe20003f0e200 */
[----:B--2---:R-:W-:Y:S01]  /*5420*/  IMAD.MOV.U32 R8, RZ, RZ, R14 ;  /* 0x000000ffff087224 */ /* 0x004fe200078e000e */
        /* <DEDUP_REMOVED lines=18> */
.L_x_445:
[----:B------:R-:W-:Y:S05]  /*5550*/  BSYNC.RECONVERGENT B1 ;  /* 0x0000000000017941 */ /* 0x000fea0003800200 */
.L_x_444:
[----:B------:R-:W-:Y:S01]  /*5560*/  ISETP.GT.AND P0, PT, R10, 0xf, PT ;  /* 0x0000000f0a00780c */ /* 0x000fe20003f04270 */
[----:B0-----:R0:W0:Y:S01]  /*5570*/  SHFL.DOWN PT, R4, R6, 0x10, 0x1f ;  /* 0x0a001f0006047f89 */ /* 0x00102200000e0000 */
[----:B------:R-:W-:Y:S01]  /*5580*/  BSSY.RECONVERGENT B1, `(.L_x_446) ;  /* 0x000001d000017945 */ /* 0x000fe20003800200 */
[----:B--2---:R-:W-:Y:S02]  /*5590*/  IMAD.MOV.U32 R14, RZ, RZ, R8 ;  /* 0x000000ffff0e7224 */ /* 0x004fe400078e0008 */
[----:B------:R2:W0:Y:S01]  /*55a0*/  SHFL.DOWN PT, R5, R7, 0x10, 0x1f ;  /* 0x0a001f0007057f89 */ /* 0x00042200000e0000 */
[----:B------:R-:W-:Y:S02]  /*55b0*/  IMAD.MOV.U32 R15, RZ, RZ, R9 ;  /* 0x000000ffff0f7224 */ /* 0x000fe400078e0009 */
[----:B---3--:R-:W-:Y:S01]  /*55c0*/  IMAD.MOV.U32 R2, RZ, RZ, R6 ;  /* 0x000000ffff027224 */ /* 0x008fe200078e0006 */
[----:B------:R2:W3:Y:S01]  /*55d0*/  SHFL.DOWN PT, R11, R8, 0x10, 0x1f ;  /* 0x0a001f00080b7f89 */ /* 0x0004e200000e0000 */
[----:B-1----:R-:W-:-:S03]  /*55e0*/  IMAD.MOV.U32 R3, RZ, RZ, R7 ;  /* 0x000000ffff037224 */ /* 0x002fc600078e0007 */
[----:B------:R2:W1:Y:S01]  /*55f0*/  SHFL.DOWN PT, R12, R9, 0x10, 0x1f ;  /* 0x0a001f00090c7f89 */ /* 0x00046200000e0000 */
[----:B------:R-:W-:Y:S05]  /*5600*/  @P0 BRA `(.L_x_447) ;  /* 0x0000000000500947 */ /* 0x000fea0003800000 */
[----:B0-----:R-:W-:Y:S01]  /*5610*/  DSETP.GEU.AND P0, PT, |R6|, |R4|, PT ;  /* 0x400000040600722a */ /* 0x001fe20003f0e200 */
[----:B---3--:R-:W-:Y:S02]  /*5620*/  IMAD.MOV.U32 R14, RZ, RZ, R11 ;  /* 0x000000ffff0e7224 */ /* 0x008fe400078e000b */
[----:B-1----:R-:W-:Y:S02]  /*5630*/  IMAD.MOV.U32 R15, RZ, RZ, R12 ;  /* 0x000000ffff0f7224 */ /* 0x002fe400078e000c */
        /* <DEDUP_REMOVED lines=17> */
.L_x_447:
[----:B------:R-:W-:Y:S05]  /*5750*/  BSYNC.RECONVERGENT B1 ;  /* 0x0000000000017941 */ /* 0x000fea0003800200 */
.L_x_446:
        /* <DEDUP_REMOVED lines=11> */
.L_x_449:
[----:B------:R-:W-:Y:S05]  /*5810*/  BSYNC.RECONVERGENT B1 ;  /* 0x0000000000017941 */ /* 0x000fea0003800200 */
.L_x_448:
        /* <DEDUP_REMOVED lines=8> */
[----:B--2---:R-:W2:Y:S04]  /*58a0*/  LDS.128 R4, [R0+0x20] ;  /* 0x0000200000047984 */ /* 0x004ea80000000c00 */
[----:B-1--4-:R1:W4:Y:S04]  /*58b0*/  LDS.64 R12, [R0+0x80] ;  /* 0x00008000000c7984 */ /* 0x0123280000000a00 */
[----:B---3--:R1:W3:Y:S01]  /*58c0*/  LDS.128 R8, [R0+0x30] ;  /* 0x0000300000087984 */ /* 0x0082e20000000c00 */
[----:B0-----:R-:W-:Y:S01]  /*58d0*/  DSETP.GEU.AND P0, PT, |R2|, |R16|, PT ;  /* 0x400000100200722a */ /* 0x001fe20003f0e200 */
[----:B------:R-:W-:-:S02]  /*58e0*/  IMAD.MOV.U32 R24, RZ, RZ, R16 ;  /* 0x000000ffff187224 */ /* 0x000fc400078e0010 */
[----:B------:R-:W-:Y:S02]  /*58f0*/  IMAD.MOV.U32 R25, RZ, RZ, R17 ;  /* 0x000000ffff197224 */ /* 0x000fe400078e0011 */
[----:B--2---:R-:W-:Y:S02]  /*5900*/  IMAD.MOV.U32 R27, RZ, RZ, R4 ;  /* 0x000000ffff1b7224 */ /* 0x004fe400078e0004 */
[----:B------:R-:W-:-:S07]  /*5910*/  IMAD.MOV.U32 R29, RZ, RZ, R5 ;  /* 0x000000ffff1d7224 */ /* 0x000fce00078e0005 */
[----:B-1-34-:R-:W-:Y:S05]  /*5920*/  @!P0 BRA `(.L_x_451) ;  /* 0x0000000000388947 */ /* 0x01afea0003800000 */
        /* <DEDUP_REMOVED lines=14> */
.L_x_451:
[----:B------:R-:W-:Y:S05]  /*5a10*/  BSYNC.RECONVERGENT B1 ;  /* 0x0000000000017941 */ /* 0x000fea0003800200 */
.L_x_450:
        /* <DEDUP_REMOVED lines=23> */
.L_x_453:
[----:B------:R-:W-:Y:S05]  /*5b90*/  BSYNC.RECONVERGENT B1 ;  /* 0x0000000000017941 */ /* 0x000fea0003800200 */
.L_x_452:
        /* <DEDUP_REMOVED lines=21> */
.L_x_455:
[----:B------:R-:W-:Y:S05]  /*5cf0*/  BSYNC.RECONVERGENT B1 ;  /* 0x0000000000017941 */ /* 0x000fea0003800200 */
.L_x_454:
        /* <DEDUP_REMOVED lines=23> */
.L_x_457:
[----:B------:R-:W-:Y:S05]  /*5e70*/  BSYNC.RECONVERGENT B1 ;  /* 0x0000000000017941 */ /* 0x000fea0003800200 */
.L_x_456:
[----:B------:R-:W-:Y:S01]  /*5e80*/  DSETP.GEU.AND P0, PT, |R14|, |R22|, PT ;  /* 0x400000160e00722a */ /* 0x000fe20003f0e200 */
[----:B------:R-:W-:Y:S01]  /*5e90*/  BSSY.RECONVERGENT B1, `(.L_x_458) ;  /* 0x0000014000017945 */ /* 0x000fe20003800200 */
[----:B------:R-:W-:Y:S01]  /*5ea0*/  MOV R2, R22 ;  /* 0x0000001600027202 */ /* 0x000fe20000000f00 */
[----:B------:R-:W-:Y:S02]  /*5eb0*/  IMAD.MOV.U32 R3, RZ, RZ, R23 ;  /* 0x000000ffff037224 */ /* 0x000fe400078e0017 */
[----:B-1----:R-:W-:Y:S02]  /*5ec0*/  IMAD.MOV.U32 R19, RZ, RZ, R8 ;  /* 0x000000ffff137224 */ /* 0x002fe400078e0008 */
        /* <DEDUP_REMOVED lines=16> */
.L_x_459:
[----:B------:R-:W-:Y:S05]  /*5fd0*/  BSYNC.RECONVERGENT B1 ;  /* 0x0000000000017941 */ /* 0x000fea0003800200 */
.L_x_458:
        /* <DEDUP_REMOVED lines=21> */
.L_x_461:
[----:B------:R-:W-:Y:S05]  /*6130*/  BSYNC.RECONVERGENT B1 ;  /* 0x0000000000017941 */ /* 0x000fea0003800200 */
.L_x_460:
        /* <DEDUP_REMOVED lines=20> */
.L_x_383:
[----:B------:R-:W-:Y:S05]  /*6280*/  BSYNC.RECONVERGENT B0 ;  /* 0x0000000000007941 */ /* 0x000fea0003800200 */
.L_x_350:
[----:B------:R-:W-:Y:S05]  /*6290*/  @P1 EXIT ;  /* 0x000000000000194d */ /* 0x000fea0003800000 */
[----:B01----:R-:W0:Y:S02]  /*62a0*/  LDC.64 R4, c[0x0][0x388] ;  /* 0x0000e200ff047b82 */ /* 0x003e240000000a00 */
[----:B0-----:R-:W-:Y:S04]  /*62b0*/  STG.E.64 desc[UR6][R4.64], R2 ;  /* 0x0000000204007986 */ /* 0x001fe8000c101b06 */
[----:B------:R-:W-:Y:S01]  /*62c0*/  STG.E.64 desc[UR6][R4.64+0x8], R14 ;  /* 0x0000080e04007986 */ /* 0x000fe2000c101b06 */
[----:B------:R-:W-:Y:S05]  /*62d0*/  EXIT ;  /* 0x000000000000794d */ /* 0x000fea0003800000 */
.L_x_462:
        /* <DEDUP_REMOVED lines=10> */
.L_x_723:


//--------------------- .text._ZN6thrust24THRUST_300001_SM_1000_NS8cuda_cub4core6detail13_kernel_agentINS1_8__reduce10DrainAgentIiEEJN3cub18CUB_300001_SM_10009GridQueueIjEEiEEEvDpT0_ --------------------------
	.section	.text._ZN6thrust24THRUST_300001_SM_1000_NS8cuda_cub4core6detail13_kernel_agentINS1_8__reduce10DrainAgentIiEEJN3cub18CUB_300001_SM_10009GridQueueIjEEiEEEvDpT0_,"ax",@progbits
	.align	128
        .global         _ZN6thrust24THRUST_300001_SM_1000_NS8cuda_cub4core6detail13_kernel_agentINS1_8__reduce10DrainAgentIiEEJN3cub18CUB_300001_SM_10009GridQueueIjEEiEEEvDpT0_
        .type           _ZN6thrust24THRUST_300001_SM_1000_NS8cuda_cub4core6detail13_kernel_agentINS1_8__reduce10DrainAgentIiEEJN3cub18CUB_300001_SM_10009GridQueueIjEEiEEEvDpT0_,@function
        .size           _ZN6thrust24THRUST_300001_SM_1000_NS8cuda_cub4core6detail13_kernel_agentINS1_8__reduce10DrainAgentIiEEJN3cub18CUB_300001_SM_10009GridQueueIjEEiEEEvDpT0_,(.L_x_724 - _ZN6thrust24THRUST_300001_SM_1000_NS8cuda_cub4core6detail13_kernel_agentINS1_8__reduce10DrainAgentIiEEJN3cub18CUB_300001_SM_10009GridQueueIjEEiEEEvDpT0_)
        .other          _ZN6thrust24THRUST_300001_SM_1000_NS8cuda_cub4core6detail13_kernel_agentINS1_8__reduce10DrainAgentIiEEJN3cub18CUB_300001_SM_10009GridQueueIjEEiEEEvDpT0_,@"STO_CUDA_ENTRY STV_DEFAULT"
_ZN6thrust24THRUST_300001_SM_1000_NS8cuda_cub4core6detail13_kernel_agentINS1_8__reduce10DrainAgentIiEEJN3cub18CUB_300001_SM_10009GridQueueIjEEiEEEvDpT0_:
.text._ZN6thrust24THRUST_300001_SM_1000_NS8cuda_cub4core6detail13_kernel_agentINS1_8__reduce10DrainAgentIiEEJN3cub18CUB_300001_SM_10009GridQueueIjEEiEEEvDpT0_:
[----:B------:R-:W-:Y:S08]  /*0000*/  LDC R1, c[0x0][0x37c] ;  /* 0x0000df00ff017b82 */ /* 0x000ff00000000800 */
[----:B------:R-:W0:Y:S01]  /*0010*/  LDC.64 R2, c[0x0][0x380] ;  /* 0x0000e000ff027b82 */ /* 0x000e220000000a00 */
[----:B------:R-:W0:Y:S07]  /*0020*/  LDCU.64 UR4, c[0x0][0x358] ;  /* 0x00006b00ff0477ac */ /* 0x000e2e0008000a00 */
[----:B------:R-:W1:Y:S01]  /*0030*/  LDC R5, c[0x0][0x388] ;  /* 0x0000e200ff057b82 */ /* 0x000e620000000800 */
[----:B0-----:R-:W-:Y:S04]  /*0040*/  STG.E desc[UR4][R2.64+0x4], RZ ;  /* 0x000004ff02007986 */ /* 0x001fe8000c101904 */
[----:B-1----:R-:W-:Y:S01]  /*0050*/  STG.E desc[UR4][R2.64], R5 ;  /* 0x0000000502007986 */ /* 0x002fe2000c101904 */
[----:B------:R-:W-:Y:S05]  /*0060*/  EXIT ;  /* 0x000000000000794d */ /* 0x000fea0003800000 */
.L_x_463:
        /* <DEDUP_REMOVED lines=9> */
.L_x_724:


//--------------------- .text._ZN6thrust24THRUST_300001_SM_1000_NS8cuda_cub4core6detail13_kernel_agentINS1_8__reduce11ReduceAgentINS0_12zip_iteratorIN4cuda3std3__45tupleIJNS0_10device_ptrIdEENS0_17counting_iteratorIlNS0_11use_defaultESF_SF_EEEEEEEPNSB_IJdlEEESJ_iNS1_9__extrema9arg_max_fIdl10comparatorEEEEJSI_SK_iN3cub18CUB_300001_SM_100013GridEvenShareIiEENSR_9GridQueueIjEESO_EEEvDpT0_ --------------------------
	.section	.text._ZN6thrust24THRUST_300001_SM_1000_NS8cuda_cub4core6detail13_kernel_agentINS1_8__reduce11ReduceAgentINS0_12zip_iteratorIN4cuda3std3__45tupleIJNS0_10device_ptrIdEENS0_17counting_iteratorIlNS0_11use_defaultESF_SF_EEEEEEEPNSB_IJdlEEESJ_iNS1_9__extrema9arg_max_fIdl10comparatorEEEEJSI_SK_iN3cub18CUB_300001_SM_100013GridEvenShareIiEENSR_9GridQueueIjEESO_EEEvDpT0_,"ax",@progbits
	.align	128
        .global         _ZN6thrust24THRUST_300001_SM_1000_NS8cuda_cub4core6detail13_kernel_agentINS1_8__reduce11ReduceAgentINS0_12zip_iteratorIN4cuda3std3__45tupleIJNS0_10device_ptrIdEENS0_17counting_iteratorIlNS0_11use_defaultESF_SF_EEEEEEEPNSB_IJdlEEESJ_iNS1_9__extrema9arg_max_fIdl10comparatorEEEEJSI_SK_iN3cub18CUB_300001_SM_100013GridEvenShareIiEENSR_9GridQueueIjEESO_EEEvDpT0_
        .type           _ZN6thrust24THRUST_300001_SM_1000_NS8cuda_cub4core6detail13_kernel_agentINS1_8__reduce11ReduceAgentINS0_12zip_iteratorIN4cuda3std3__45tupleIJNS0_10device_ptrIdEENS0_17counting_iteratorIlNS0_11use_defaultESF_SF_EEEEEEEPNSB_IJdlEEESJ_iNS1_9__extrema9arg_max_fIdl10comparatorEEEEJSI_SK_iN3cub18CUB_300001_SM_100013GridEvenShareIiEENSR_9GridQueueIjEESO_EEEvDpT0_,@function
        .size           _ZN6thrust24THRUST_300001_SM_1000_NS8cuda_cub4core6detail13_kernel_agentINS1_8__reduce11ReduceAgentINS0_12zip_iteratorIN4cuda3std3__45tupleIJNS0_10device_ptrIdEENS0_17counting_iteratorIlNS0_11use_defaultESF_SF_EEEEEEEPNSB_IJdlEEESJ_iNS1_9__extrema9arg_max_fIdl10comparatorEEEEJSI_SK_iN3cub18CUB_300001_SM_100013GridEvenShareIiEENSR_9GridQueueIjEESO_EEEvDpT0_,(.L_x_725 - _ZN6thrust24THRUST_300001_SM_1000_NS8cuda_cub4core6detail13_kernel_agentINS1_8__reduce11ReduceAgentINS0_12zip_iteratorIN4cuda3std3__45tupleIJNS0_10device_ptrIdEENS0_17counting_iteratorIlNS0_11use_defaultESF_SF_EEEEEEEPNSB_IJdlEEESJ_iNS1_9__extrema9arg_max_fIdl10comparatorEEEEJSI_SK_iN3cub18CUB_300001_SM_100013GridEvenShareIiEENSR_9GridQueueIjEESO_EEEvDpT0_)
        .other          _ZN6thrust24THRUST_300001_SM_1000_NS8cuda_cub4core6detail13_kernel_agentINS1_8__reduce11ReduceAgentINS0_12zip_iteratorIN4cuda3std3__45tupleIJNS0_10device_ptrIdEENS0_17counting_iteratorIlNS0_11use_defaultESF_SF_EEEEEEEPNSB_IJdlEEESJ_iNS1_9__extrema9arg_max_fIdl10comparatorEEEEJSI_SK_iN3cub18CUB_300001_SM_100013GridEvenShareIiEENSR_9GridQueueIjEESO_EEEvDpT0_,@"STO_CUDA_ENTRY STV_DEFAULT"
_ZN6thrust24THRUST_300001_SM_1000_NS8cuda_cub4core6detail13_kernel_agentINS1_8__reduce11ReduceAgentINS0_12zip_iteratorIN4cuda3std3__45tupleIJNS0_10device_ptrIdEENS0_17counting_iteratorIlNS0_11use_defaultESF_SF_EEEEEEEPNSB_IJdlEEESJ_iNS1_9__extrema9arg_max_fIdl10comparatorEEEEJSI_SK_iN3cub18CUB_300001_SM_100013GridEvenShareIiEENSR_9GridQueueIjEESO_EEEvDpT0_:
.text._ZN6thrust24THRUST_300001_SM_1000_NS8cuda_cub4core6detail13_kernel_agentINS1_8__reduce11ReduceAgentINS0_12zip_iteratorIN4cuda3std3__45tupleIJNS0_10device_ptrIdEENS0_17counting_iteratorIlNS0_11use_defaultESF_SF_EEEEEEEPNSB_IJdlEEESJ_iNS1_9__extrema9arg_max_fIdl10comparatorEEEEJSI_SK_iN3cub18CUB_300001_SM_100013GridEvenShareIiEENSR_9GridQueueIjEESO_EEEvDpT0_:
[----:B------:R-:W-:Y:S01]  /*0000*/  LDC R1, c[0x0][0x37c] ;  /* 0x0000df00ff017b82 */ /* 0x000fe20000000800 */
[----:B------:R-:W0:Y:S01]  /*0010*/  S2R R0, SR_CTAID.X ;  /* 0x0000000000007919 */ /* 0x000e220000002500 */
[----:B------:R-:W1:Y:S01]  /*0020*/  LDCU UR4, c[0x0][0x398] ;  /* 0x00007300ff0477ac */ /* 0x000e620008000800 */
[----:B------:R-:W-:Y:S01]  /*0030*/  BSSY.RECONVERGENT B0, `(.L_x_464) ;  /* 0x000066d000007945 */ /* 0x000fe20003800200 */
[----:B------:R-:W2:Y:S01]  /*0040*/  LDCU UR6, c[0x0][0x370] ;  /* 0x00006e00ff0677ac */ /* 0x000ea20008000800 */
[----:B------:R-:W3:Y:S01]  /*0050*/  LDCU.64 UR10, c[0x0][0x358] ;  /* 0x00006b00ff0a77ac */ /* 0x000ee20008000a00 */
[----:B-1----:R-:W-:Y:S01]  /*0060*/  IMAD.U32 R7, RZ, RZ, UR4 ;  /* 0x00000004ff077e24 */ /* 0x002fe2000f8e00ff */
[----:B--2---:R-:W-:Y:S01]  /*0070*/  UIMAD UR6, UR6, 0x500, URZ ;  /* 0x00000500060678a4 */ /* 0x004fe2000f8e02ff */
[----:B0-----:R-:W-:-:S04]  /*0080*/  IMAD R10, R0, 0x500, RZ ;  /* 0x00000500000a7824 */ /* 0x001fc800078e02ff */
[----:B------:R-:W-:-:S05]  /*0090*/  VIADD R2, R10, 0x500 ;  /* 0x000005000a027836 */ /* 0x000fca0000000000 */
[----:B------:R-:W-:-:S13]  /*00a0*/  ISETP.GT.AND P0, PT, R2, R7, PT ;  /* 0x000000070200720c */ /* 0x000fda0003f04270 */
[----:B---3--:R-:W-:Y:S05]  /*00b0*/  @!P0 BRA `(.L_x_465) ;  /* 0x0000003800d08947 */ /* 0x008fea0003800000 */
[----:B------:R-:W0:Y:S01]  /*00c0*/  S2R R5, SR_TID.X ;  /* 0x0000000000057919 */ /* 0x000e220000002100 */
[----:B------:R-:W-:Y:S01]  /*00d0*/  IMAD.IADD R4, R7, 0x1, -R10 ;  /* 0x0000000107047824 */ /* 0x000fe200078e0a0a */
[----:B------:R-:W1:Y:S01]  /*00e0*/  LDCU.64 UR6, c[0x0][0x388] ;  /* 0x00007100ff0677ac */ /* 0x000e620008000a00 */
[----:B------:R-:W-:Y:S01]  /*00f0*/  BSSY.RECONVERGENT B1, `(.L_x_466) ;  /* 0x0000010000017945 */ /* 0x000fe20003800200 */
[----:B------:R-:W-:Y:S01]  /*0100*/  IMAD.MOV.U32 R8, RZ, RZ, RZ ;  /* 0x000000ffff087224 */ /* 0x000fe200078e00ff */
[----:B------:R-:W-:Y:S01]  /*0110*/  CS2R R2, SRZ ;  /* 0x0000000000027805 */ /* 0x000fe2000001ff00 */
[----:B------:R-:W2:Y:S01]  /*0120*/  LDCU.64 UR8, c[0x0][0x388] ;  /* 0x00007100ff0877ac */ /* 0x000ea20008000a00 */
[----:B------:R-:W-:Y:S01]  /*0130*/  IMAD.MOV.U32 R6, RZ, RZ, RZ ;  /* 0x000000ffff067224 */ /* 0x000fe200078e00ff */
[----:B0-----:R-:W-:Y:S01]  /*0140*/  ISETP.GE.AND P0, PT, R5, R4, PT ;  /* 0x000000040500720c */ /* 0x001fe20003f06270 */
[----:B------:R-:W-:-:S12]  /*0150*/  IMAD.MOV.U32 R9, RZ, RZ, R5 ;  /* 0x000000ffff097224 */ /* 0x000fd800078e0005 */
[----:B-12---:R-:W-:Y:S05]  /*0160*/  @P0 BRA `(.L_x_467) ;  /* 0x0000000000200947 */ /* 0x006fea0003800000 */
[----:B------:R-:W0:Y:S01]  /*0170*/  LDC.64 R2, c[0x0][0x380] ;  /* 0x0000e000ff027b82 */ /* 0x000e220000000a00 */
[----:B------:R-:W-:Y:S01]  /*0180*/  IMAD.IADD R11, R10, 0x1, R5 ;  /* 0x000000010a0b7824 */ /* 0x000fe200078e0205 */
[----:B------:R-:W1:Y:S03]  /*0190*/  LDCU.64 UR4, c[0x0][0x388] ;  /* 0x00007100ff0477ac */ /* 0x000e660008000a00 */
[----:B0-----:R-:W-:-:S06]  /*01a0*/  IMAD.WIDE R2, R11, 0x8, R2 ;  /* 0x000000080b027825 */ /* 0x001fcc00078e0202 */
[----:B------:R-:W5:Y:S01]  /*01b0*/  LDG.E.64 R2, desc[UR10][R2.64] ;  /* 0x0000000a02027981 */ /* 0x000f62000c1e1b00 */
[----:B-1----:R-:W-:Y:S01]  /*01c0*/  IADD3 R8, P0, PT, R11, UR4, RZ ;  /* 0x000000040b087c10 */ /* 0x002fe2000ff1e0ff */
[----:B------:R-:W-:-:S03]  /*01d0*/  VIADD R9, R5, 0x100 ;  /* 0x0000010005097836 */ /* 0x000fc60000000000 */
[----:B------:R-:W-:-:S09]  /*01e0*/  LEA.HI.X.SX32 R6, R11, UR5, 0x1, P0 ;  /* 0x000000050b067c11 */ /* 0x000fd200080f0eff */
.L_x_467:
[----:B------:R-:W-:Y:S05]  /*01f0*/  BSYNC.RECONVERGENT B1 ;  /* 0x0000000000017941 */ /* 0x000fea0003800200 */
.L_x_466:
        /* <DEDUP_REMOVED lines=9> */
[----:B------:R-:W0:Y:S01]  /*0290*/  LDC.64 R12, c[0x0][0x380] ;  /* 0x0000e000ff0c7b82 */ /* 0x000e220000000a00 */
[----:B------:R-:W-:Y:S01]  /*02a0*/  LEA.HI R7, R18, 0x1, RZ, 0x18 ;  /* 0x0000000112077811 */ /* 0x000fe200078fc0ff */
[----:B------:R-:W-:-:S03]  /*02b0*/  IMAD.IADD R11, R10, 0x1, R9 ;  /* 0x000000010a0b7824 */ /* 0x000fc600078e0209 */
[----:B------:R-:W-:-:S05]  /*02c0*/  LOP3.LUT R7, R7, 0x3, RZ, 0xc0, !PT ;  /* 0x0000000307077812 */ /* 0x000fca00078ec0ff */
[----:B------:R-:W-:-:S07]  /*02d0*/  IMAD.MOV R7, RZ, RZ, -R7 ;  /* 0x000000ffff077224 */ /* 0x000fce00078e0a07 */
.L_x_474:
[----:B0-----:R-:W-:-:S06]  /*02e0*/  IMAD.WIDE R14, R11, 0x8, R12 ;  /* 0x000000080b0e7825 */ /* 0x001fcc00078e020c */
[----:B------:R-:W2:Y:S01]  /*02f0*/  LDG.E.64 R14, desc[UR10][R14.64] ;  /* 0x0000000a0e0e7981 */ /* 0x000ea2000c1e1b00 */
[----:B------:R-:W-:Y:S01]  /*0300*/  IADD3 R22, P1, PT, R11, UR6, RZ ;  /* 0x000000060b167c10 */ /* 0x000fe2000ff3e0ff */
[----:B------:R-:W-:Y:S01]  /*0310*/  VIADD R7, R7, 0x1 ;  /* 0x0000000107077836 */ /* 0x000fe20000000000 */
[----:B------:R-:W-:Y:S01]  /*0320*/  BSSY.RECONVERGENT B3, `(.L_x_472) ;  /* 0x000001b000037945 */ /* 0x000fe20003800200 */
[----:B------:R-:W-:Y:S01]  /*0330*/  IMAD.MOV.U32 R19, RZ, RZ, R8 ;  /* 0x000000ffff137224 */ /* 0x000fe200078e0008 */
[----:B------:R-:W-:Y:S01]  /*0340*/  LEA.HI.X.SX32 R21, R11, UR7, 0x1, P1 ;  /* 0x000000070b157c11 */ /* 0x000fe200088f0eff */
[----:B------:R-:W-:Y:S01]  /*0350*/  IMAD.MOV.U32 R20, RZ, RZ, R6 ;  /* 0x000000ffff147224 */ /* 0x000fe200078e0006 */
[----:B------:R-:W-:Y:S01]  /*0360*/  ISETP.NE.AND P2, PT, R7, RZ, PT ;  /* 0x000000ff0700720c */ /* 0x000fe20003f45270 */
[----:B-----5:R-:W-:Y:S02]  /*0370*/  IMAD.MOV.U32 R16, RZ, RZ, R2 ;  /* 0x000000ffff107224 */ /* 0x020fe400078e0002 */
[----:B------:R-:W-:-:S02]  /*0380*/  IMAD.MOV.U32 R17, RZ, RZ, R3 ;  /* 0x000000ffff117224 */ /* 0x000fc400078e0003 */
[----:B------:R-:W-:Y:S02]  /*0390*/  IMAD.MOV.U32 R8, RZ, RZ, R22 ;  /* 0x000000ffff087224 */ /* 0x000fe400078e0016 */
        /* <DEDUP_REMOVED lines=19> */
.L_x_473:
[----:B------:R-:W-:Y:S05]  /*04d0*/  BSYNC.RECONVERGENT B3 ;  /* 0x0000000000037941 */ /* 0x000fea0003800200 */
.L_x_472:
[----:B------:R-:W-:Y:S02]  /*04e0*/  VIADD R9, R9, 0x100 ;  /* 0x0000010009097836 */ /* 0x000fe40000000000 */
[----:B------:R-:W-:Y:S01]  /*04f0*/  VIADD R11, R11, 0x100 ;  /* 0x000001000b0b7836 */ /* 0x000fe20000000000 */
[----:B------:R-:W-:Y:S06]  /*0500*/  @P2 BRA `(.L_x_474) ;  /* 0xfffffffc00742947 */ /* 0x000fec000383ffff */
.L_x_471:
[----:B------:R-:W-:Y:S05]  /*0510*/  BSYNC.RECONVERGENT B2 ;  /* 0x0000000000027941 */ /* 0x000fea0003800200 */
.L_x_470:
[----:B------:R-:W-:-:S13]  /*0520*/  ISETP.GE.U32.AND P0, PT, R18, 0x300, PT ;  /* 0x000003001200780c */ /* 0x000fda0003f06070 */
[----:B------:R-:W-:Y:S05]  /*0530*/  @!P0 BRA `(.L_x_469) ;  /* 0x0000000400cc8947 */ /* 0x000fea0003800000 */
[----:B------:R-:W0:Y:S01]  /*0540*/  LDC.64 R12, c[0x0][0x380] ;  /* 0x0000e000ff0c7b82 */ /* 0x000e220000000a00 */
[----:B------:R-:W-:-:S04]  /*0550*/  IMAD.IADD R7, R10, 0x1, R9 ;  /* 0x000000010a077824 */ /* 0x000fc800078e0209 */
[C---:B------:R-:W-:Y:S02]  /*0560*/  VIADD R27, R7.reuse, 0x100 ;  /* 0x00000100071b7836 */ /* 0x040fe40000000000 */
[C---:B------:R-:W-:Y:S02]  /*0570*/  VIADD R26, R7.reuse, 0x200 ;  /* 0x00000200071a7836 */ /* 0x040fe40000000000 */
[----:B------:R-:W-:Y:S01]  /*0580*/  VIADD R25, R7, 0x300 ;  /* 0x0000030007197836 */ /* 0x000fe20000000000 */
[----:B0-----:R-:W-:-:S05]  /*0590*/  IADD3 R10, P0, PT, R12, 0x1000, RZ ;  /* 0x000010000c0a7810 */ /* 0x001fca0007f1e0ff */
[----:B------:R-:W-:-:S08]  /*05a0*/  IMAD.X R11, RZ, RZ, R13, P0 ;  /* 0x000000ffff0b7224 */ /* 0x000fd000000e060d */
.L_x_483:
[----:B------:R-:W-:-:S05]  /*05b0*/  IMAD.WIDE R22, R7, 0x8, R10 ;  /* 0x0000000807167825 */ /* 0x000fca00078e020a */
[----:B------:R-:W2:Y:S04]  /*05c0*/  LDG.E.64 R20, desc[UR10][R22.64+-0x1000] ;  /* 0xfff0000a16147981 */ /* 0x000ea8000c1e1b00 */
[----:B-----5:R0:W5:Y:S04]  /*05d0*/  LDG.E.64 R16, desc[UR10][R22.64+-0x800] ;  /* 0xfff8000a16107981 */ /* 0x020168000c1e1b00 */
[----:B------:R0:W5:Y:S04]  /*05e0*/  LDG.E.64 R14, desc[UR10][R22.64] ;  /* 0x0000000a160e7981 */ /* 0x000168000c1e1b00 */
[----:B------:R0:W5:Y:S01]  /*05f0*/  LDG.E.64 R12, desc[UR10][R22.64+0x800] ;  /* 0x0008000a160c7981 */ /* 0x000162000c1e1b00 */
[C---:B------:R-:W-:Y:S01]  /*0600*/  IADD3 R29, P1, PT, R7.reuse, UR8, RZ ;  /* 0x00000008071d7c10 */ /* 0x040fe2000ff3e0ff */
[----:B------:R-:W-:Y:S03]  /*0610*/  BSSY.RECONVERGENT B2, `(.L_x_475) ;  /* 0x0000016000027945 */ /* 0x000fe60003800200 */
[----:B------:R-:W-:Y:S01]  /*0620*/  LEA.HI.X.SX32 R31, R7, UR9, 0x1, P1 ;  /* 0x00000009071f7c11 */ /* 0x000fe200088f0eff */
[----:B------:R-:W-:-:S03]  /*0630*/  IMAD.MOV.U32 R24, RZ, RZ, R29 ;  /* 0x000000ffff187224 */ /* 0x000fc600078e001d */
[----:B------:R-:W-:Y:S01]  /*0640*/  MOV R28, R31 ;  /* 0x0000001f001c7202 */ /* 0x000fe20000000f00 */
        /* <DEDUP_REMOVED lines=18> */
.L_x_476:
[----:B------:R-:W-:Y:S05]  /*0770*/  BSYNC.RECONVERGENT B2 ;  /* 0x0000000000027941 */ /* 0x000fea0003800200 */
.L_x_475:
[----:B-----5:R-:W-:Y:S01]  /*0780*/  DSETP.GEU.AND P0, PT, |R18|, |R16|, PT ;  /* 0x400000101200722a */ /* 0x020fe20003f0e200 */
[C---:B------:R-:W-:Y:S01]  /*0790*/  IADD3 R21, P1, PT, R27.reuse, UR8, RZ ;  /* 0x000000081b157c10 */ /* 0x040fe2000ff3e0ff */
[----:B------:R-:W-:Y:S01]  /*07a0*/  BSSY.RECONVERGENT B2, `(.L_x_477) ;  /* 0x0000015000027945 */ /* 0x000fe20003800200 */
[----:B------:R-:W-:Y:S02]  /*07b0*/  IMAD.MOV.U32 R2, RZ, RZ, R16 ;  /* 0x000000ffff027224 */ /* 0x000fe400078e0010 */
[----:B------:R-:W-:Y:S01]  /*07c0*/  LEA.HI.X.SX32 R23, R27, UR9, 0x1, P1 ;  /* 0x000000091b177c11 */ /* 0x000fe200088f0eff */
[----:B------:R-:W-:Y:S02]  /*07d0*/  IMAD.MOV.U32 R6, RZ, RZ, R21 ;  /* 0x000000ffff067224 */ /* 0x000fe400078e0015 */
[----:B------:R-:W-:Y:S02]  /*07e0*/  IMAD.MOV.U32 R3, RZ, RZ, R17 ;  /* 0x000000ffff037224 */ /* 0x000fe400078e0011 */
[----:B------:R-:W-:-:S04]  /*07f0*/  IMAD.MOV.U32 R8, RZ, RZ, R23 ;  /* 0x000000ffff087224 */ /* 0x000fc800078e0017 */
        /* <DEDUP_REMOVED lines=15> */
.L_x_478:
[----:B------:R-:W-:Y:S05]  /*08f0*/  BSYNC.RECONVERGENT B2 ;  /* 0x0000000000027941 */ /* 0x000fea0003800200 */
.L_x_477:
[----:B------:R-:W-:Y:S01]  /*0900*/  DSETP.GEU.AND P0, PT, |R2|, |R14|, PT ;  /* 0x4000000e0200722a */ /* 0x000fe20003f0e200 */
[C---:B------:R-:W-:Y:S01]  /*0910*/  IADD3 R21, P1, PT, R26.reuse, UR8, RZ ;  /* 0x000000081a157c10 */ /* 0x040fe2000ff3e0ff */
[----:B------:R-:W-:Y:S01]  /*0920*/  BSSY.RECONVERGENT B2, `(.L_x_479) ;  /* 0x0000016000027945 */ /* 0x000fe20003800200 */
[----:B------:R-:W-:Y:S01]  /*0930*/  IADD3 R29, P2, PT, R25, UR8, RZ ;  /* 0x00000008191d7c10 */ /* 0x000fe2000ff5e0ff */
[----:B------:R-:W-:Y:S01]  /*0940*/  IMAD.MOV.U32 R16, RZ, RZ, R14 ;  /* 0x000000ffff107224 */ /* 0x000fe200078e000e */
        /* <DEDUP_REMOVED lines=19> */
.L_x_480:
[----:B------:R-:W-:Y:S05]  /*0a80*/  BSYNC.RECONVERGENT B2 ;  /* 0x0000000000027941 */ /* 0x000fea0003800200 */
.L_x_479:
[----:B------:R-:W-:Y:S01]  /*0a90*/  DSETP.GEU.AND P0, PT, |R16|, |R12|, PT ;  /* 0x4000000c1000722a */ /* 0x000fe20003f0e200 */
[----:B------:R-:W-:Y:S01]  /*0aa0*/  LEA.HI.X.SX32 R14, R25, UR9, 0x1, P2 ;  /* 0x00000009190e7c11 */ /* 0x000fe200090f0eff */
[----:B------:R-:W-:Y:S01]  /*0ab0*/  BSSY.RECONVERGENT B2, `(.L_x_481) ;  /* 0x0000014000027945 */ /* 0x000fe20003800200 */
[----:B------:R-:W-:Y:S02]  /*0ac0*/  IMAD.MOV.U32 R8, RZ, RZ, R29 ;  /* 0x000000ffff087224 */ /* 0x000fe400078e001d */
[----:B------:R-:W-:Y:S02]  /*0ad0*/  IMAD.MOV.U32 R2, RZ, RZ, R12 ;  /* 0x000000ffff027224 */ /* 0x000fe400078e000c */
[----:B------:R-:W-:Y:S02]  /*0ae0*/  IMAD.MOV.U32 R6, RZ, RZ, R14 ;  /* 0x000000ffff067224 */ /* 0x000fe400078e000e */
[----:B------:R-:W-:-:S05]  /*0af0*/  IMAD.MOV.U32 R3, RZ, RZ, R13 ;  /* 0x000000ffff037224 */ /* 0x000fca00078e000d */
        /* <DEDUP_REMOVED lines=15> */
.L_x_482:
[----:B------:R-:W-:Y:S05]  /*0bf0*/  BSYNC.RECONVERGENT B2 ;  /* 0x0000000000027941 */ /* 0x000fea0003800200 */
.L_x_481:
[----:B------:R-:W-:Y:S02]  /*0c00*/  VIADD R9, R9, 0x400 ;  /* 0x0000040009097836 */ /* 0x000fe40000000000 */
[----:B------:R-:W-:Y:S02]  /*0c10*/  VIADD R27, R27, 0x400 ;  /* 0x000004001b1b7836 */ /* 0x000fe40000000000 */
[----:B------:R-:W-:Y:S01]  /*0c20*/  VIADD R26, R26, 0x400 ;  /* 0x000004001a1a7836 */ /* 0x000fe20000000000 */
[----:B------:R-:W-:Y:S01]  /*0c30*/  ISETP.GE.AND P0, PT, R9, R4, PT ;  /* 0x000000040900720c */ /* 0x000fe20003f06270 */
[----:B------:R-:W-:Y:S02]  /*0c40*/  VIADD R25, R25, 0x400 ;  /* 0x0000040019197836 */ /* 0x000fe40000000000 */
[----:B------:R-:W-:-:S10]  /*0c50*/  VIADD R7, R7, 0x400 ;  /* 0x0000040007077836 */ /* 0x000fd40000000000 */
[----:B------:R-:W-:Y:S05]  /*0c60*/  @!P0 BRA `(.L_x_483) ;  /* 0xfffffff800508947 */ /* 0x000fea000383ffff */
.L_x_469:
[----:B------:R-:W-:Y:S05]  /*0c70*/  BSYNC.RECONVERGENT B1 ;  /* 0x0000000000017941 */ /* 0x000fea0003800200 */
.L_x_468:
        /* <DEDUP_REMOVED lines=34> */
.L_x_486:
[----:B------:R-:W-:Y:S05]  /*0ea0*/  BSYNC.RECONVERGENT B1 ;  /* 0x0000000000017941 */ /* 0x000fea0003800200 */
.L_x_485:
        /* <DEDUP_REMOVED lines=31> */
.L_x_488:
[----:B------:R-:W-:Y:S05]  /*10a0*/  BSYNC.RECONVERGENT B1 ;  /* 0x0000000000017941 */ /* 0x000fea0003800200 */
.L_x_487:
[----:B------:R-:W-:Y:S01]  /*10b0*/  ISETP.GT.AND P0, PT, R15, 0x1b, PT ;  /* 0x0000001b0f00780c */ /* 0x000fe20003f04270 */
[----:B---3--:R3:W3:Y:S01]  /*10c0*/  SHFL.DOWN PT, R8, R2, 0x4, 0x1f ;  /* 0x08801f0002087f89 */ /* 0x0086e200000e0000 */
[----:B------:R-:W-:Y:S01]  /*10d0*/  BSSY.RECONVERGENT B1, `(.L_x_489) ;  /* 0x000001d000017945 */ /* 0x000fe20003800200 */
[----:B0-----:R-:W-:Y:S01]  /*10e0*/  MOV R11, R4 ;  /* 0x00000004000b7202 */ /* 0x001fe20000000f00 */
[----:B------:R-:W-:Y:S01]  /*10f0*/  IMAD.MOV.U32 R12, RZ, RZ, R13 ;  /* 0x000000ffff0c7224 */ /* 0x000fe200078e000d */
[----:B------:R0:W0:Y:S01]  /*1100*/  SHFL.DOWN PT, R9, R3, 0x4, 0x1f ;  /* 0x08801f0003097f89 */ /* 0x00002200000e0000 */
[----:B-1----:R-:W-:Y:S02]  /*1110*/  IMAD.MOV.U32 R6, RZ, RZ, R2 ;  /* 0x000000ffff067224 */ /* 0x002fe400078e0002 */
[----:B--2---:R-:W-:Y:S01]  /*1120*/  IMAD.MOV.U32 R7, RZ, RZ, R3 ;  /* 0x000000ffff077224 */ /* 0x004fe200078e0003 */
[----:B----4-:R1:W2:Y:S04]  /*1130*/  SHFL.DOWN PT, R17, R4, 0x4, 0x1f ;  /* 0x08801f0004117f89 */ /* 0x0102a800000e0000 */
[----:B------:R1:W4:Y:S01]  /*1140*/  SHFL.DOWN PT, R10, R13, 0x4, 0x1f ;  /* 0x08801f000d0a7f89 */ /* 0x00032200000e0000 */
        /* <DEDUP_REMOVED lines=21> */
.L_x_490:
[----:B------:R-:W-:Y:S05]  /*12a0*/  BSYNC.RECONVERGENT B1 ;  /* 0x0000000000017941 */ /* 0x000fea0003800200 */
.L_x_489:
[----:B------:R-:W-:Y:S01]  /*12b0*/  ISETP.GT.AND P0, PT, R15, 0x17, PT ;  /* 0x000000170f00780c */ /* 0x000fe20003f04270 */
[----:B---3--:R3:W2:Y:S01]  /*12c0*/  SHFL.DOWN PT, R8, R6, 0x8, 0x1f ;  /* 0x09001f0006087f89 */ /* 0x0086a200000e0000 */
[----:B------:R-:W-:Y:S01]  /*12d0*/  BSSY.RECONVERGENT B1, `(.L_x_491) ;  /* 0x000001d000017945 */ /* 0x000fe20003800200 */
[----:B-1----:R-:W-:Y:S02]  /*12e0*/  IMAD.MOV.U32 R4, RZ, RZ, R11 ;  /* 0x000000ffff047224 */ /* 0x002fe400078e000b */
[----:B0-----:R3:W0:Y:S01]  /*12f0*/  SHFL.DOWN PT, R9, R7, 0x8, 0x1f ;  /* 0x09001f0007097f89 */ /* 0x00162200000e0000 */
[----:B----4-:R-:W-:Y:S02]  /*1300*/  IMAD.MOV.U32 R10, RZ, RZ, R12 ;  /* 0x000000ffff0a7224 */ /* 0x010fe400078e000c */
[----:B------:R-:W-:Y:S01]  /*1310*/  IMAD.MOV.U32 R2, RZ, RZ, R6 ;  /* 0x000000ffff027224 */ /* 0x000fe200078e0006 */
[----:B------:R3:W1:Y:S01]  /*1320*/  SHFL.DOWN PT, R14, R11, 0x8, 0x1f ;  /* 0x09001f000b0e7f89 */ /* 0x00066200000e0000 */
[----:B------:R-:W-:-:S03]  /*1330*/  IMAD.MOV.U32 R3, RZ, RZ, R7 ;  /* 0x000000ffff037224 */ /* 0x000fc600078e0007 */
[----:B------:R3:W4:Y:S01]  /*1340*/  SHFL.DOWN PT, R13, R12, 0x8, 0x1f ;  /* 0x09001f000c0d7f89 */ /* 0x00072200000e0000 */
[----:B------:R-:W-:Y:S05]  /*1350*/  @P0 BRA `(.L_x_492) ;  /* 0x0000000000500947 */ /* 0x000fea0003800000 */
[----:B0-2---:R-:W-:Y:S01]  /*1360*/  DSETP.GEU.AND P0, PT, |R6|, |R8|, PT ;  /* 0x400000080600722a */ /* 0x005fe20003f0e200 */
[----:B-1----:R-:W-:Y:S02]  /*1370*/  IMAD.MOV.U32 R4, RZ, RZ, R14 ;  /* 0x000000ffff047224 */ /* 0x002fe400078e000e */
        /* <DEDUP_REMOVED lines=18> */
.L_x_492:
[----:B------:R-:W-:Y:S05]  /*14a0*/  BSYNC.RECONVERGENT B1 ;  /* 0x0000000000017941 */ /* 0x000fea0003800200 */
.L_x_491:
[----:B------:R-:W-:Y:S01]  /*14b0*/  ISETP.GT.AND P0, PT, R15, 0xf, PT ;  /* 0x0000000f0f00780c */ /* 0x000fe20003f04270 */
[----:B---3--:R3:W1:Y:S01]  /*14c0*/  SHFL.DOWN PT, R6, R2, 0x10, 0x1f ;  /* 0x0a001f0002067f89 */ /* 0x00866200000e0000 */
[----:B------:R-:W-:Y:S01]  /*14d0*/  BSSY.RECONVERGENT B1, `(.L_x_493) ;  /* 0x000001d000017945 */ /* 0x000fe20003800200 */
[----:B--2---:R-:W-:Y:S02]  /*14e0*/  IMAD.MOV.U32 R17, RZ, RZ, R4 ;  /* 0x000000ffff117224 */ /* 0x004fe400078e0004 */
[----:B------:R3:W2:Y:S01]  /*14f0*/  SHFL.DOWN PT, R7, R3, 0x10, 0x1f ;  /* 0x0a001f0003077f89 */ /* 0x0006a200000e0000 */
[----:B------:R-:W-:Y:S02]  /*1500*/  IMAD.MOV.U32 R19, RZ, RZ, R10 ;  /* 0x000000ffff137224 */ /* 0x000fe400078e000a */
[----:B------:R-:W-:Y:S01]  /*1510*/  IMAD.MOV.U32 R12, RZ, RZ, R2 ;  /* 0x000000ffff0c7224 */ /* 0x000fe200078e0002 */
[----:B0-----:R3:W0:Y:S01]  /*1520*/  SHFL.DOWN PT, R9, R4, 0x10, 0x1f ;  /* 0x0a001f0004097f89 */ /* 0x00162200000e0000 */
[----:B----4-:R-:W-:-:S03]  /*1530*/  IMAD.MOV.U32 R13, RZ, RZ, R3 ;  /* 0x000000ffff0d7224 */ /* 0x010fc600078e0003 */
[----:B------:R3:W4:Y:S01]  /*1540*/  SHFL.DOWN PT, R11, R10, 0x10, 0x1f ;  /* 0x0a001f000a0b7f89 */ /* 0x00072200000e0000 */
[----:B------:R-:W-:Y:S05]  /*1550*/  @P0 BRA `(.L_x_494) ;  /* 0x0000000000500947 */ /* 0x000fea0003800000 */
[----:B-12---:R-:W-:Y:S01]  /*1560*/  DSETP.GEU.AND P0, PT, |R2|, |R6|, PT ;  /* 0x400000060200722a */ /* 0x006fe20003f0e200 */
[----:B0-----:R-:W-:Y:S01]  /*1570*/  IMAD.MOV.U32 R17, RZ, RZ, R9 ;  /* 0x000000ffff117224 */ /* 0x001fe200078e0009 */
        /* <DEDUP_REMOVED lines=18> */
.L_x_494:
[----:B------:R-:W-:Y:S05]  /*16a0*/  BSYNC.RECONVERGENT B1 ;  /* 0x0000000000017941 */ /* 0x000fea0003800200 */
.L_x_493:
[----:B------:R-:W-:Y:S01]  /*16b0*/  ISETP.NE.AND P0, PT, R15, RZ, PT ;  /* 0x000000ff0f00720c */ /* 0x000fe20003f05270 */
[----:B------:R-:W-:-:S12]  /*16c0*/  BSSY.RECONVERGENT B1, `(.L_x_495) ;  /* 0x000000b000017945 */ /* 0x000fd80003800200 */
[----:B------:R-:W-:Y:S05]  /*16d0*/  @P0 BRA `(.L_x_496) ;  /* 0x0000000000240947 */ /* 0x000fea0003800000 */
[----:B---3--:R-:W3:Y:S01]  /*16e0*/  S2R R4, SR_CgaCtaId ;  /* 0x0000000000047919 */ /* 0x008ee20000008800 */
[----:B------:R-:W-:Y:S01]  /*16f0*/  MOV R3, 0x400 ;  /* 0x0000040000037802 */ /* 0x000fe20000000f00 */
[----:B------:R-:W-:Y:S01]  /*1700*/  IMAD.MOV.U32 R18, RZ, RZ, R17 ;  /* 0x000000ffff127224 */ /* 0x000fe200078e0011 */
[----:B------:R-:W-:-:S04]  /*1710*/  SHF.R.U32.HI R2, RZ, 0x1, R5 ;  /* 0x00000001ff027819 */ /* 0x000fc80000011605 */
[----:B------:R-:W-:Y:S02]  /*1720*/  LOP3.LUT R2, R2, 0x1f0, RZ, 0xc0, !PT ;  /* 0x000001f002027812 */ /* 0x000fe400078ec0ff */
[----:B---3--:R-:W-:-:S05]  /*1730*/  LEA R3, R4, R3, 0x18 ;  /* 0x0000000304037211 */ /* 0x008fca00078ec0ff */
[----:B------:R-:W-:-:S05]  /*1740*/  IMAD.IADD R3, R2, 0x1, R3 ;  /* 0x0000000102037824 */ /* 0x000fca00078e0203 */
[----:B------:R3:W-:Y:S04]  /*1750*/  STS.64 [R3+0x10], R18 ;  /* 0x0000101203007388 */ /* 0x0007e80000000a00 */
[----:B------:R3:W-:Y:S02]  /*1760*/  STS.64 [R3+0x8], R12 ;  /* 0x0000080c03007388 */ /* 0x0007e40000000a00 */
.L_x_496:
[----:B------:R-:W-:Y:S05]  /*1770*/  BSYNC.RECONVERGENT B1 ;  /* 0x0000000000017941 */ /* 0x000fea0003800200 */
.L_x_495:
[----:B------:R-:W-:Y:S01]  /*1780*/  BAR.SYNC.DEFER_BLOCKING 0x0 ;  /* 0x0000000000007b1d */ /* 0x000fe20000010000 */
[----:B------:R-:W-:-:S13]  /*1790*/  ISETP.NE.AND P1, PT, R5, RZ, PT ;  /* 0x000000ff0500720c */ /* 0x000fda0003f25270 */
[----:B------:R-:W-:Y:S05]  /*17a0*/  @P1 BRA `(.L_x_497) ;  /* 0x0000004c00d41947 */ /* 0x000fea0003800000 */
[----:B---3--:R-:W3:Y:S01]  /*17b0*/  S2R R3, SR_CgaCtaId ;  /* 0x0000000000037919 */ /* 0x008ee20000008800 */
[----:B------:R-:W-:Y:S01]  /*17c0*/  MOV R2, 0x400 ;  /* 0x0000040000027802 */ /* 0x000fe20000000f00 */
[----:B------:R-:W-:Y:S03]  /*17d0*/  BSSY.RECONVERGENT B1, `(.L_x_498) ;  /* 0x000001a000017945 */ /* 0x000fe60003800200 */
[----:B---3--:R-:W-:-:S05]  /*17e0*/  LEA R32, R3, R2, 0x18 ;  /* 0x0000000203207211 */ /* 0x008fca00078ec0ff */
[----:B-1----:R-:W1:Y:S04]  /*17f0*/  LDS.64 R14, [R32+0x18] ;  /* 0x00001800200e7984 */ /* 0x002e680000000a00 */
[----:B0---4-:R-:W0:Y:S04]  /*1800*/  LDS.128 R8, [R32+0x20] ;  /* 0x0000200020087984 */ /* 0x011e280000000c00 */
[----:B------:R3:W4:Y:S04]  /*1810*/  LDS.64 R2, [R32+0x80] ;  /* 0x0000800020027984 */ /* 0x0007280000000a00 */
[----:B--2---:R3:W2:Y:S01]  /*1820*/  LDS.128 R4, [R32+0x30] ;  /* 0x0000300020047984 */ /* 0x0046a20000000c00 */
        /* <DEDUP_REMOVED lines=20> */
.L_x_499:
[----:B------:R-:W-:Y:S05]  /*1970*/  BSYNC.RECONVERGENT B1 ;  /* 0x0000000000017941 */ /* 0x000fea0003800200 */
.L_x_498:
[----:B------:R0:W1:Y:S01]  /*1980*/  LDS.128 R12, [R32+0x40] ;  /* 0x00004000200c7984 */ /* 0x0000620000000c00 */
[----:B------:R-:W-:Y:S01]  /*1990*/  DSETP.GEU.AND P0, PT, |R28|, |R10|, PT ;  /* 0x4000000a1c00722a */ /* 0x000fe20003f0e200 */
[----:B------:R-:W-:Y:S01]  /*19a0*/  BSSY.RECONVERGENT B1, `(.L_x_500) ;  /* 0x0000017000017945 */ /* 0x000fe20003800200 */
[----:B------:R-:W-:Y:S01]  /*19b0*/  IMAD.MOV.U32 R33, RZ, RZ, R4 ;  /* 0x000000ffff217224 */ /* 0x000fe200078e0004 */
[----:B------:R0:W2:Y:S01]  /*19c0*/  LDS.128 R16, [R32+0x50] ;  /* 0x0000500020107984 */ /* 0x0000a20000000c00 */
[----:B------:R-:W-:Y:S02]  /*19d0*/  IMAD.MOV.U32 R35, RZ, RZ, R5 ;  /* 0x000000ffff237224 */ /* 0x000fe400078e0005 */
[----:B------:R-:W-:Y:S01]  /*19e0*/  IMAD.MOV.U32 R8, RZ, RZ, R10 ;  /* 0x000000ffff087224 */ /* 0x000fe200078e000a */
[----:B------:R0:W3:Y:S01]  /*19f0*/  LDS.128 R20, [R32+0x60] ;  /* 0x0000600020147984 */ /* 0x0000e20000000c00 */
[----:B------:R-:W-:-:S03]  /*1a00*/  IMAD.MOV.U32 R9, RZ, RZ, R11 ;  /* 0x000000ffff097224 */ /* 0x000fc600078e000b */
[----:B------:R0:W4:Y:S03]  /*1a10*/  LDS.128 R24, [R32+0x70] ;  /* 0x0000700020187984 */ /* 0x0001260000000c00 */
        /* <DEDUP_REMOVED lines=15> */
.L_x_501:
[----:B------:R-:W-:Y:S05]  /*1b10*/  BSYNC.RECONVERGENT B1 ;  /* 0x0000000000017941 */ /* 0x000fea0003800200 */
.L_x_500:
        /* <DEDUP_REMOVED lines=21> */
.L_x_503:
[----:B------:R-:W-:Y:S05]  /*1c70*/  BSYNC.RECONVERGENT B1 ;  /* 0x0000000000017941 */ /* 0x000fea0003800200 */
.L_x_502:
[----:B------:R-:W-:Y:S01]  /*1c80*/  DSETP.GEU.AND P0, PT, |R4|, |R14|, PT ;  /* 0x4000000e0400722a */ /* 0x000fe20003f0e200 */
[----:B------:R-:W-:Y:S01]  /*1c90*/  BSSY.RECONVERGENT B1, `(.L_x_504) ;  /* 0x0000014000017945 */ /* 0x000fe20003800200 */
[----:B------:R-:W-:Y:S02]  /*1ca0*/  IMAD.MOV.U32 R6, RZ, RZ, R14 ;  /* 0x000000ffff067224 */ /* 0x000fe400078e000e */
[----:B------:R-:W-:Y:S02]  /*1cb0*/  IMAD.MOV.U32 R7, RZ, RZ, R15 ;  /* 0x000000ffff077224 */ /* 0x000fe400078e000f */
[----:B--2---:R-:W-:Y:S02]  /*1cc0*/  IMAD.MOV.U32 R9, RZ, RZ, R16 ;  /* 0x000000ffff097224 */ /* 0x004fe400078e0010 */
        /* <DEDUP_REMOVED lines=16> */
.L_x_505:
[----:B------:R-:W-:Y:S05]  /*1dd0*/  BSYNC.RECONVERGENT B1 ;  /* 0x0000000000017941 */ /* 0x000fea0003800200 */
.L_x_504:
        /* <DEDUP_REMOVED lines=21> */
.L_x_507:
[----:B------:R-:W-:Y:S05]  /*1f30*/  BSYNC.RECONVERGENT B1 ;  /* 0x0000000000017941 */ /* 0x000fea0003800200 */
.L_x_506:
[----:B------:R-:W-:Y:S01]  /*1f40*/  DSETP.GEU.AND P0, PT, |R4|, |R22|, PT ;  /* 0x400000160400722a */ /* 0x000fe20003f0e200 */
[----:B------:R-:W-:Y:S01]  /*1f50*/  BSSY.RECONVERGENT B1, `(.L_x_508) ;  /* 0x0000014000017945 */ /* 0x000fe20003800200 */
[----:B------:R-:W-:Y:S02]  /*1f60*/  IMAD.MOV.U32 R6, RZ, RZ, R22 ;  /* 0x000000ffff067224 */ /* 0x000fe400078e0016 */
[----:B------:R-:W-:Y:S02]  /*1f70*/  IMAD.MOV.U32 R7, RZ, RZ, R23 ;  /* 0x000000ffff077224 */ /* 0x000fe400078e0017 */
[----:B----4-:R-:W-:Y:S02]  /*1f80*/  IMAD.MOV.U32 R9, RZ, RZ, R24 ;  /* 0x000000ffff097224 */ /* 0x010fe400078e0018 */
        /* <DEDUP_REMOVED lines=16> */
.L_x_509:
[----:B------:R-:W-:Y:S05]  /*2090*/  BSYNC.RECONVERGENT B1 ;  /* 0x0000000000017941 */ /* 0x000fea0003800200 */
.L_x_508:
[----:B------:R-:W-:Y:S01]  /*20a0*/  DSETP.GEU.AND P0, PT, |R6|, |R26|, PT ;  /* 0x4000001a0600722a */ /* 0x000fe20003f0e200 */
[----:B------:R-:W-:Y:S02]  /*20b0*/  IMAD.MOV.U32 R12, RZ, RZ, R26 ;  /* 0x000000ffff0c7224 */ /* 0x000fe400078e001a */
[----:B------:R-:W-:Y:S02]  /*20c0*/  IMAD.MOV.U32 R13, RZ, RZ, R27 ;  /* 0x000000ffff0d7224 */ /* 0x000fe400078e001b */
        /* <DEDUP_REMOVED lines=18> */
.L_x_484:
        /* <DEDUP_REMOVED lines=8> */
[----:B------:R-:W-:Y:S01]  /*2270*/  ISETP.GT.AND P0, PT, R11, R4, PT ;  /* 0x000000040b00720c */ /* 0x000fe20003f04270 */
[----:B------:R-:W-:Y:S02]  /*2280*/  IMAD.IADD R9, R4, 0x1, R9 ;  /* 0x0000000104097824 */ /* 0x000fe400078e0209 */
[----:B------:R-:W-:-:S03]  /*2290*/  IMAD.MOV.U32 R11, RZ, RZ, R3 ;  /* 0x000000ffff0b7224 */ /* 0x000fc600078e0003 */
        /* <DEDUP_REMOVED lines=27> */
.L_x_511:
[----:B------:R-:W-:Y:S05]  /*2450*/  BSYNC.RECONVERGENT B1 ;  /* 0x0000000000017941 */ /* 0x000fea0003800200 */
.L_x_510:
[----:B------:R-:W-:Y:S01]  /*2460*/  VIADD R2, R7, 0x2 ;  /* 0x0000000207027836 */ /* 0x000fe20000000000 */
[----:B--2---:R1:W2:Y:S01]  /*2470*/  SHFL.DOWN PT, R12, R10, 0x2, R9 ;  /* 0x084000000a0c7989 */ /* 0x0042a200000e0009 */
[----:B------:R-:W-:Y:S01]  /*2480*/  BSSY.RECONVERGENT B1, `(.L_x_512) ;  /* 0x000001e000017945 */ /* 0x000fe20003800200 */
[----:B------:R-:W-:Y:S02]  /*2490*/  IMAD.MOV.U32 R8, RZ, RZ, R16 ;  /* 0x000000ffff087224 */ /* 0x000fe400078e0010 */
[----:B------:R-:W-:Y:S01]  /*24a0*/  ISETP.GT.AND P0, PT, R2, R9, PT ;  /* 0x000000090200720c */ /* 0x000fe20003f04270 */
[----:B---3--:R1:W3:Y:S01]  /*24b0*/  SHFL.DOWN PT, R13, R11, 0x2, R9 ;  /* 0x084000000b0d7989 */ /* 0x0082e200000e0009 */
[----:B------:R-:W-:Y:S02]  /*24c0*/  IMAD.MOV.U32 R14, RZ, RZ, R18 ;  /* 0x000000ffff0e7224 */ /* 0x000fe400078e0012 */
[----:B------:R-:W-:Y:S01]  /*24d0*/  IMAD.MOV.U32 R2, RZ, RZ, R10 ;  /* 0x000000ffff027224 */ /* 0x000fe200078e000a */
[----:B----4-:R1:W4:Y:S01]  /*24e0*/  SHFL.DOWN PT, R15, R16, 0x2, R9 ;  /* 0x08400000100f7989 */ /* 0x01032200000e0009 */
[----:B------:R-:W-:-:S03]  /*24f0*/  IMAD.MOV.U32 R3, RZ, RZ, R11 ;  /* 0x000000ffff037224 */ /* 0x000fc600078e000b */
[----:B0-----:R1:W0:Y:S04]  /*2500*/  SHFL.DOWN PT, R17, R18, 0x2, R9 ;  /* 0x0840000012117989 */ /* 0x00122800000e0009 */
[----:B------:R-:W-:Y:S05]  /*2510*/  @P0 BRA `(.L_x_513) ;  /* 0x0000000000500947 */ /* 0x000fea0003800000 */
[----:B--23--:R-:W-:Y:S01]  /*2520*/  DSETP.GEU.AND P0, PT, |R10|, |R12|, PT ;  /* 0x4000000c0a00722a */ /* 0x00cfe20003f0e200 */
[----:B----4-:R-:W-:Y:S02]  /*2530*/  IMAD.MOV.U32 R8, RZ, RZ, R15 ;  /* 0x000000ffff087224 */ /* 0x010fe400078e000f */
[----:B0-----:R-:W-:Y:S02]  /*2540*/  IMAD.MOV.U32 R14, RZ, RZ, R17 ;  /* 0x000000ffff0e7224 */ /* 0x001fe400078e0011 */
        /* <DEDUP_REMOVED lines=17> */
.L_x_513:
[----:B------:R-:W-:Y:S05]  /*2660*/  BSYNC.RECONVERGENT B1 ;  /* 0x0000000000017941 */ /* 0x000fea0003800200 */
.L_x_512:
[----:B------:R-:W-:Y:S01]  /*2670*/  VIADD R6, R7, 0x4 ;  /* 0x0000000407067836 */ /* 0x000fe20000000000 */
[----:B--2---:R2:W2:Y:S01]  /*2680*/  SHFL.DOWN PT, R12, R2, 0x4, R9 ;  /* 0x08800000020c7989 */ /* 0x0044a200000e0009 */
[----:B------:R-:W-:Y:S01]  /*2690*/  BSSY.RECONVERGENT B1, `(.L_x_514) ;  /* 0x000001e000017945 */ /* 0x000fe20003800200 */
[----:B-1----:R-:W-:Y:S02]  /*26a0*/  IMAD.MOV.U32 R16, RZ, RZ, R14 ;  /* 0x000000ffff107224 */ /* 0x002fe400078e000e */
        /* <DEDUP_REMOVED lines=28> */
.L_x_515:
[----:B------:R-:W-:Y:S05]  /*2870*/  BSYNC.RECONVERGENT B1 ;  /* 0x0000000000017941 */ /* 0x000fea0003800200 */
.L_x_514:
[----:B--2---:R-:W-:Y:S01]  /*2880*/  VIADD R2, R7, 0x8 ;  /* 0x0000000807027836 */ /* 0x004fe20000000000 */
[----:B------:R2:W2:Y:S01]  /*2890*/  SHFL.DOWN PT, R12, R10, 0x8, R9 ;  /* 0x090000000a0c7989 */ /* 0x0004a200000e0009 */
        /* <DEDUP_REMOVED lines=30> */
.L_x_517:
[----:B------:R-:W-:Y:S05]  /*2a80*/  BSYNC.RECONVERGENT B1 ;  /* 0x0000000000017941 */ /* 0x000fea0003800200 */
.L_x_516:
[----:B-1----:R-:W-:Y:S01]  /*2a90*/  VIADD R6, R7, 0x10 ;  /* 0x0000001007067836 */ /* 0x002fe20000000000 */
[----:B--2---:R1:W2:Y:S01]  /*2aa0*/  SHFL.DOWN PT, R10, R2, 0x10, R9 ;  /* 0x0a000000020a7989 */ /* 0x0042a200000e0009 */
[----:B------:R-:W-:Y:S01]  /*2ab0*/  BSSY.RECONVERGENT B1, `(.L_x_518) ;  /* 0x000001e000017945 */ /* 0x000fe20003800200 */
[----:B0-----:R-:W-:Y:S01]  /*2ac0*/  IMAD.MOV.U32 R17, RZ, RZ, R8 ;  /* 0x000000ffff117224 */ /* 0x001fe200078e0008 */
[----:B------:R-:W-:Y:S01]  /*2ad0*/  MOV R19, R14 ;  /* 0x0000000e00137202 */ /* 0x000fe20000000f00 */
[----:B------:R1:W0:Y:S01]  /*2ae0*/  SHFL.DOWN PT, R11, R3, 0x10, R9 ;  /* 0x0a000000030b7989 */ /* 0x00022200000e0009 */
[----:B------:R-:W-:Y:S01]  /*2af0*/  ISETP.GT.AND P0, PT, R6, R9, PT ;  /* 0x000000090600720c */ /* 0x000fe20003f04270 */
[----:B------:R-:W-:Y:S02]  /*2b00*/  IMAD.MOV.U32 R12, RZ, RZ, R2 ;  /* 0x000000ffff0c7224 */ /* 0x000fe400078e0002 */
[----:B----4-:R1:W4:Y:S01]  /*2b10*/  SHFL.DOWN PT, R15, R8, 0x10, R9 ;  /* 0x0a000000080f7989 */ /* 0x01032200000e0009 */
[----:B---3--:R-:W-:-:S03]  /*2b20*/  IMAD.MOV.U32 R13, RZ, RZ, R3 ;  /* 0x000000ffff0d7224 */ /* 0x008fc600078e0003 */
[----:B------:R1:W3:Y:S06]  /*2b30*/  SHFL.DOWN PT, R21, R14, 0x10, R9 ;  /* 0x0a0000000e157989 */ /* 0x0002ec00000e0009 */
[----:B------:R-:W-:Y:S05]  /*2b40*/  @P0 BRA `(.L_x_519) ;  /* 0x0000000000500947 */ /* 0x000fea0003800000 */
[----:B0-2---:R-:W-:Y:S01]  /*2b50*/  DSETP.GEU.AND P0, PT, |R2|, |R10|, PT ;  /* 0x4000000a0200722a */ /* 0x005fe20003f0e200 */
        /* <DEDUP_REMOVED lines=19> */
.L_x_519:
[----:B------:R-:W-:Y:S05]  /*2c90*/  BSYNC.RECONVERGENT B1 ;  /* 0x0000000000017941 */ /* 0x000fea0003800200 */
.L_x_518:
[----:B------:R-:W-:Y:S01]  /*2ca0*/  ISETP.NE.AND P0, PT, R7, RZ, PT ;  /* 0x000000ff0700720c */ /* 0x000fe20003f05270 */
[----:B------:R-:W-:-:S12]  /*2cb0*/  BSSY.RECONVERGENT B1, `(.L_x_520) ;  /* 0x000000b000017945 */ /* 0x000fd80003800200 */
[----:B------:R-:W-:Y:S05]  /*2cc0*/  @P0 BRA `(.L_x_521) ;  /* 0x0000000000240947 */ /* 0x000fea0003800000 */
[----:B------:R-:W5:Y:S01]  /*2cd0*/  S2R R6, SR_CgaCtaId ;  /* 0x0000000000067919 */ /* 0x000f620000008800 */
[----:B-1----:R-:W-:Y:S01]  /*2ce0*/  MOV R3, 0x400 ;  /* 0x0000040000037802 */ /* 0x002fe20000000f00 */
[----:B------:R-:W-:Y:S01]  /*2cf0*/  IMAD.MOV.U32 R18, RZ, RZ, R17 ;  /* 0x000000ffff127224 */ /* 0x000fe200078e0011 */
[----:B------:R-:W-:-:S04]  /*2d00*/  SHF.R.U32.HI R2, RZ, 0x1, R5 ;  /* 0x00000001ff027819 */ /* 0x000fc80000011605 */
[----:B------:R-:W-:Y:S02]  /*2d10*/  LOP3.LUT R2, R2, 0x1f0, RZ, 0xc0, !PT ;  /* 0x000001f002027812 */ /* 0x000fe400078ec0ff */
[----:B-----5:R-:W-:-:S05]  /*2d20*/  LEA R3, R6, R3, 0x18 ;  /* 0x0000000306037211 */ /* 0x020fca00078ec0ff */
[----:B------:R-:W-:-:S05]  /*2d30*/  IMAD.IADD R3, R2, 0x1, R3 ;  /* 0x0000000102037824 */ /* 0x000fca00078e0203 */
[----:B------:R1:W-:Y:S04]  /*2d40*/  STS.64 [R3+0x10], R18 ;  /* 0x0000101203007388 */ /* 0x0003e80000000a00 */
[----:B------:R1:W-:Y:S02]  /*2d50*/  STS.64 [R3+0x8], R12 ;  /* 0x0000080c03007388 */ /* 0x0003e40000000a00 */
.L_x_521:
[----:B------:R-:W-:Y:S05]  /*2d60*/  BSYNC.RECONVERGENT B1 ;  /* 0x0000000000017941 */ /* 0x000fea0003800200 */
.L_x_520:
[----:B------:R-:W-:Y:S01]  /*2d70*/  BAR.SYNC.DEFER_BLOCKING 0x0 ;  /* 0x0000000000007b1d */ /* 0x000fe20000010000 */
[----:B------:R-:W-:-:S13]  /*2d80*/  ISETP.NE.AND P1, PT, R5, RZ, PT ;  /* 0x000000ff0500720c */ /* 0x000fda0003f25270 */
[----:B------:R-:W-:Y:S05]  /*2d90*/  @P1 BRA `(.L_x_497) ;  /* 0x0000003800581947 */ /* 0x000fea0003800000 */
[----:B------:R-:W-:Y:S01]  /*2da0*/  ISETP.GE.AND P0, PT, R4, 0x21, PT ;  /* 0x000000210400780c */ /* 0x000fe20003f06270 */
[----:B0-----:R-:W-:Y:S02]  /*2db0*/  IMAD.MOV.U32 R11, RZ, RZ, R17 ;  /* 0x000000ffff0b7224 */ /* 0x001fe400078e0011 */
[----:B-1----:R-:W-:Y:S02]  /*2dc0*/  IMAD.MOV.U32 R14, RZ, RZ, R19 ;  /* 0x000000ffff0e7224 */ /* 0x002fe400078e0013 */
        /* <DEDUP_REMOVED lines=29> */
.L_x_523:
[----:B------:R-:W-:Y:S05]  /*2fa0*/  BSYNC.RECONVERGENT B1 ;  /* 0x0000000000017941 */ /* 0x000fea0003800200 */
.L_x_522:
[----:B------:R-:W-:Y:S01]  /*2fb0*/  ISETP.GE.AND P0, PT, R4, 0x41, PT ;  /* 0x000000410400780c */ /* 0x000fe20003f06270 */
[----:B------:R-:W-:Y:S02]  /*2fc0*/  IMAD.MOV.U32 R5, RZ, RZ, R11 ;  /* 0x000000ffff057224 */ /* 0x000fe400078e000b */
[----:B--2---:R-:W-:Y:S02]  /*2fd0*/  IMAD.MOV.U32 R10, RZ, RZ, R14 ;  /* 0x000000ffff0a7224 */ /* 0x004fe400078e000e */
        /* <DEDUP_REMOVED lines=29> */
.L_x_525:
[----:B------:R-:W-:Y:S05]  /*31b0*/  BSYNC.RECONVERGENT B1 ;  /* 0x0000000000017941 */ /* 0x000fea0003800200 */
.L_x_524:
        /* <DEDUP_REMOVED lines=32> */
.L_x_527:
[----:B------:R-:W-:Y:S05]  /*33c0*/  BSYNC.RECONVERGENT B1 ;  /* 0x0000000000017941 */ /* 0x000fea0003800200 */
.L_x_526:
        /* <DEDUP_REMOVED lines=32> */
.L_x_529:
[----:B------:R-:W-:Y:S05]  /*35d0*/  BSYNC.RECONVERGENT B1 ;  /* 0x0000000000017941 */ /* 0x000fea0003800200 */
.L_x_528:
        /* <DEDUP_REMOVED lines=32> */
.L_x_531:
[----:B------:R-:W-:Y:S05]  /*37e0*/  BSYNC.RECONVERGENT B1 ;  /* 0x0000000000017941 */ /* 0x000fea0003800200 */
.L_x_530:
        /* <DEDUP_REMOVED lines=32> */
.L_x_533:
[----:B------:R-:W-:Y:S05]  /*39f0*/  BSYNC.RECONVERGENT B1 ;  /* 0x0000000000017941 */ /* 0x000fea0003800200 */
.L_x_532:
        /* <DEDUP_REMOVED lines=32> */
.L_x_465:
[----:B------:R-:W0:Y:S01]  /*3c00*/  S2R R4, SR_TID.X ;  /* 0x0000000000047919 */ /* 0x000e220000002100 */
[----:B------:R-:W1:Y:S01]  /*3c10*/  LDCU.128 UR12, c[0x0][0x380] ;  /* 0x00007000ff0c77ac */ /* 0x000e620008000c00 */
[----:B------:R-:W-:Y:S02]  /*3c20*/  SHF.R.S32.HI R5, RZ, 0x1f, R10 ;  /* 0x0000001fff057819 */ /* 0x000fe4000001140a */
[----:B0-----:R-:W-:-:S04]  /*3c30*/  IADD3 R2, P0, PT, R10, R4, RZ ;  /* 0x000000040a027210 */ /* 0x001fc80007f1e0ff */
[----:B-1----:R-:W-:Y:S01]  /*3c40*/  LEA R8, P1, R2, UR12, 0x3 ;  /* 0x0000000c02087c11 */ /* 0x002fe2000f8218ff */
[----:B------:R-:W-:-:S05]  /*3c50*/  IMAD.X R3, RZ, RZ, R5, P0 ;  /* 0x000000ffff037224 */ /* 0x000fca00000e0605 */
[----:B------:R-:W-:-:S05]  /*3c60*/  LEA.HI.X R9, R2, UR13, R3, 0x3, P1 ;  /* 0x0000000d02097c11 */ /* 0x000fca00088f1c03 */
[----:B------:R-:W2:Y:S04]  /*3c70*/  LDG.E.64 R12, desc[UR10][R8.64] ;  /* 0x0000000a080c7981 */ /* 0x000ea8000c1e1b00 */
[----:B------:R-:W2:Y:S04]  /*3c80*/  LDG.E.64 R14, desc[UR10][R8.64+0x800] ;  /* 0x0008000a080e7981 */ /* 0x000ea8000c1e1b00 */
[----:B------:R-:W3:Y:S04]  /*3c90*/  LDG.E.64 R16, desc[UR10][R8.64+0x1000] ;  /* 0x0010000a08107981 */ /* 0x000ee8000c1e1b00 */
[----:B------:R-:W4:Y:S04]  /*3ca0*/  LDG.E.64 R18, desc[UR10][R8.64+0x1800] ;  /* 0x0018000a08127981 */ /* 0x000f28000c1e1b00 */
[----:B------:R0:W5:Y:S01]  /*3cb0*/  LDG.E.64 R2, desc[UR10][R8.64+0x2000] ;  /* 0x0020000a08027981 */ /* 0x000162000c1e1b00 */
[----:B------:R-:W-:Y:S01]  /*3cc0*/  BSSY.RECONVERGENT B1, `(.L_x_534) ;  /* 0x000001f000017945 */ /* 0x000fe20003800200 */
[C---:B0-----:R-:W-:Y:S01]  /*3cd0*/  LOP3.LUT R8, R4.reuse, 0x400, RZ, 0xfc, !PT ;  /* 0x0000040004087812 */ /* 0x041fe200078efcff */
[----:B------:R-:W-:Y:S01]  /*3ce0*/  VIADD R9, R4, 0x200 ;  /* 0x0000020004097836 */ /* 0x000fe20000000000 */
[----:B--2---:R-:W-:-:S06]  /*3cf0*/  DSETP.GEU.AND P0, PT, |R12|, |R14|, PT ;  /* 0x4000000e0c00722a */ /* 0x004fcc0003f0e200 */
[----:B------:R-:W-:Y:S02]  /*3d00*/  FSEL R12, R12, R14, P0 ;  /* 0x0000000e0c0c7208 */ /* 0x000fe40000000000 */
[----:B------:R-:W-:Y:S02]  /*3d10*/  FSEL R13, R13, R15, P0 ;  /* 0x0000000f0d0d7208 */ /* 0x000fe40000000000 */
[----:B------:R-:W-:-:S04]  /*3d20*/  IADD3 R14, P1, PT, R10, UR14, RZ ;  /* 0x0000000e0a0e7c10 */ /* 0x000fc8000ff3e0ff */
[----:B---3--:R-:W-:Y:S01]  /*3d30*/  DSETP.GEU.AND P2, PT, |R12|, |R16|, PT ;  /* 0x400000100c00722a */ /* 0x008fe20003f4e200 */
[----:B------:R-:W-:-:S05]  /*3d40*/  IADD3 R6, P5, PT, R8, R14, RZ ;  /* 0x0000000e08067210 */ /* 0x000fca0007fbe0ff */
[----:B------:R-:W-:Y:S02]  /*3d50*/  FSEL R12, R12, R16, P2 ;  /* 0x000000100c0c7208 */ /* 0x000fe40001000000 */
[----:B------:R-:W-:-:S06]  /*3d60*/  FSEL R13, R13, R17, P2 ;  /* 0x000000110d0d7208 */ /* 0x000fcc0001000000 */
[----:B----4-:R-:W-:-:S06]  /*3d70*/  DSETP.GEU.AND P3, PT, |R12|, |R18|, PT ;  /* 0x400000120c00722a */ /* 0x010fcc0003f6e200 */
[----:B------:R-:W-:Y:S02]  /*3d80*/  FSEL R10, R12, R18, P3 ;  /* 0x000000120c0a7208 */ /* 0x000fe40001800000 */
[----:B------:R-:W-:Y:S02]  /*3d90*/  FSEL R11, R13, R19, P3 ;  /* 0x000000130d0b7208 */ /* 0x000fe40001800000 */
[----:B------:R-:W-:Y:S01]  /*3da0*/  IADD3.X R12, PT, PT, R5, UR15, RZ, P1, !PT ;  /* 0x0000000f050c7c10 */ /* 0x000fe20008ffe4ff */
[C---:B------:R-:W-:Y:S01]  /*3db0*/  VIADD R5, R4.reuse, 0x100 ;  /* 0x0000010004057836 */ /* 0x040fe20000000000 */
[----:B------:R-:W-:Y:S02]  /*3dc0*/  ISETP.LE.AND P1, PT, R7, UR6, PT ;  /* 0x0000000607007c0c */ /* 0x000fe4000bf23270 */
[----:B-----5:R-:W-:Y:S02]  /*3dd0*/  DSETP.GEU.AND P4, PT, |R10|, |R2|, PT ;  /* 0x400000020a00722a */ /* 0x020fe40003f8e200 */
[----:B------:R-:W-:Y:S01]  /*3de0*/  @P2 SEL R9, R4, R5, P0 ;  /* 0x0000000504092207 */ /* 0x000fe20000000000 */
[----:B------:R-:W-:-:S02]  /*3df0*/  IMAD.X R5, RZ, RZ, R12, P5 ;  /* 0x000000ffff057224 */ /* 0x000fc400028e060c */
[----:B------:R-:W-:-:S09]  /*3e00*/  @!P3 VIADD R9, R4, 0x300 ;  /* 0x000003000409b836 */ /* 0x000fd20000000000 */
        /* <DEDUP_REMOVED lines=10> */
.L_x_535:
[----:B------:R-:W-:Y:S05]  /*3eb0*/  BSYNC.RECONVERGENT B1 ;  /* 0x0000000000017941 */ /* 0x000fea0003800200 */
.L_x_534:
        /* <DEDUP_REMOVED lines=12> */
[----:B------:R-:W-:-:S05]  /*3f80*/  IMAD.MOV.U32 R11, RZ, RZ, 0x500 ;  /* 0x00000500ff0b7424 */ /* 0x000fca00078e00ff */
[----:B------:R-:W2:Y:S01]  /*3f90*/  ATOMG.E.ADD.STRONG.GPU PT, R10, desc[UR10][R8.64], R11 ;  /* 0x8000000b080a79a8 */ /* 0x000ea200081ef10a */
[----:B------:R-:W0:Y:S01]  /*3fa0*/  S2UR UR5, SR_CgaCtaId ;  /* 0x00000000000579c3 */ /* 0x000e220000008800 */
[----:B------:R-:W-:Y:S02]  /*3fb0*/  UMOV UR4, 0x400 ;  /* 0x0000040000047882 */ /* 0x000fe40000000000 */
[----:B0-----:R-:W-:Y:S01]  /*3fc0*/  ULEA UR4, UR5, UR4, 0x18 ;  /* 0x0000000405047291 */ /* 0x001fe2000f8ec0ff */
[----:B--2---:R-:W-:-:S08]  /*3fd0*/  VIADD R10, R10, UR6 ;  /* 0x000000060a0a7c36 */ /* 0x004fd00008000000 */
[----:B------:R0:W-:Y:S03]  /*3fe0*/  STS [UR4+0x98], R10 ;  /* 0x0000980aff007988 */ /* 0x0001e60008000804 */
.L_x_538:
[----:B------:R-:W-:Y:S05]  /*3ff0*/  BSYNC.RECONVERGENT B1 ;  /* 0x0000000000017941 */ /* 0x000fea0003800200 */
.L_x_537:
[----:B------:R-:W1:Y:S08]  /*4000*/  S2UR UR5, SR_CgaCtaId ;  /* 0x00000000000579c3 */ /* 0x000e700000008800 */
[----:B------:R-:W-:Y:S06]  /*4010*/  BAR.SYNC.DEFER_BLOCKING 0x0 ;  /* 0x0000000000007b1d */ /* 0x000fec0000010000 */
[----:B------:R-:W-:-:S02]  /*4020*/  UMOV UR4, 0x400 ;  /* 0x0000040000047882 */ /* 0x000fc40000000000 */
[----:B-1----:R-:W-:-:S06]  /*4030*/  ULEA UR4, UR5, UR4, 0x18 ;  /* 0x0000000405047291 */ /* 0x002fcc000f8ec0ff */
[----:B------:R-:W-:-:S05]  /*4040*/  IMAD.U32 R14, RZ, RZ, UR4 ;  /* 0x00000004ff0e7e24 */ /* 0x000fca000f8e00ff */
[----:B------:R-:W0:Y:S02]  /*4050*/  LDS R12, [R14+0x98] ;  /* 0x000098000e0c7984 */ /* 0x000e240000000800 */
[----:B0-----:R-:W-:-:S05]  /*4060*/  VIADD R10, R12, 0x500 ;  /* 0x000005000c0a7836 */ /* 0x001fca0000000000 */
[----:B------:R-:W-:-:S13]  /*4070*/  ISETP.GT.AND P0, PT, R10, R7, PT ;  /* 0x000000070a00720c */ /* 0x000fda0003f04270 */
[----:B------:R-:W-:Y:S05]  /*4080*/  @P0 BRA `(.L_x_539) ;  /* 0x0000000400900947 */ /* 0x000fea0003800000 */
[----:B------:R-:W-:Y:S01]  /*4090*/  BSSY.RECONVERGENT B1, `(.L_x_539) ;  /* 0x0000063000017945 */ /* 0x000fe20003800200 */
[----:B------:R-:W-:Y:S01]  /*40a0*/  IMAD.MOV.U32 R20, RZ, RZ, R2 ;  /* 0x000000ffff147224 */ /* 0x000fe200078e0002 */
[----:B------:R-:W0:Y:S01]  /*40b0*/  LDCU UR7, c[0x0][0x398] ;  /* 0x00007300ff0777ac */ /* 0x000e220008000800 */
[----:B------:R-:W-:Y:S02]  /*40c0*/  IMAD.MOV.U32 R21, RZ, RZ, R3 ;  /* 0x000000ffff157224 */ /* 0x000fe400078e0003 */
[----:B------:R-:W-:Y:S01]  /*40d0*/  IMAD.MOV.U32 R27, RZ, RZ, R6 ;  /* 0x000000ffff1b7224 */ /* 0x000fe200078e0006 */
[----:B------:R-:W1:Y:S01]  /*40e0*/  LDCU.128 UR12, c[0x0][0x380] ;  /* 0x00007000ff0c77ac */ /* 0x000e620008000c00 */
[----:B------:R-:W-:-:S07]  /*40f0*/  IMAD.MOV.U32 R22, RZ, RZ, R5 ;  /* 0x000000ffff167224 */ /* 0x000fce00078e0005 */
.L_x_542:
[----:B------:R-:W-:-:S04]  /*4100*/  IADD3 R28, P0, PT, R4, R12, RZ ;  /* 0x0000000c041c7210 */ /* 0x000fc80007f1e0ff */
[----:B------:R-:W-:Y:S02]  /*4110*/  LEA.HI.X.SX32 R25, R12, RZ, 0x1, P0 ;  /* 0x000000ff0c197211 */ /* 0x000fe400000f0eff */
[----:B-1----:R-:W-:-:S04]  /*4120*/  LEA R6, P0, R28, UR12, 0x3 ;  /* 0x0000000c1c067c11 */ /* 0x002fc8000f8018ff */
[----:B------:R-:W-:-:S05]  /*4130*/  LEA.HI.X R7, R28, UR13, R25, 0x3, P0 ;  /* 0x0000000d1c077c11 */ /* 0x000fca00080f1c19 */
[----:B------:R-:W2:Y:S04]  /*4140*/  LDG.E.64 R18, desc[UR10][R6.64] ;  /* 0x0000000a06127981 */ /* 0x000ea8000c1e1b00 */
[----:B------:R-:W3:Y:S04]  /*4150*/  LDG.E.64 R16, desc[UR10][R6.64+0x800] ;  /* 0x0008000a06107981 */ /* 0x000ee8000c1e1b00 */
[----:B------:R-:W4:Y:S04]  /*4160*/  LDG.E.64 R12, desc[UR10][R6.64+0x1000] ;  /* 0x0010000a060c7981 */ /* 0x000f28000c1e1b00 */
[----:B------:R-:W4:Y:S01]  /*4170*/  LDG.E.64 R10, desc[UR10][R6.64+0x1800] ;  /* 0x0018000a060a7981 */ /* 0x000f22000c1e1b00 */
[----:B------:R-:W-:-:S03]  /*4180*/  IADD3 R28, P0, PT, R28, UR14, RZ ;  /* 0x0000000e1c1c7c10 */ /* 0x000fc6000ff1e0ff */
[----:B------:R1:W5:Y:S01]  /*4190*/  LDG.E.64 R2, desc[UR10][R6.64+0x2000] ;  /* 0x0020000a06027981 */ /* 0x000362000c1e1b00 */
[----:B------:R-:W-:Y:S01]  /*41a0*/  IADD3.X R25, PT, PT, R25, UR15, RZ, P0, !PT ;  /* 0x0000000f19197c10 */ /* 0x000fe200087fe4ff */
[----:B------:R-:W-:Y:S01]  /*41b0*/  BSSY.RECONVERGENT B2, `(.L_x_540) ;  /* 0x0000038000027945 */ /* 0x000fe20003800200 */
[----:B------:R-:W-:Y:S01]  /*41c0*/  BAR.SYNC.DEFER_BLOCKING 0x0 ;  /* 0x0000000000007b1d */ /* 0x000fe20000010000 */
[C---:B------:R-:W-:Y:S02]  /*41d0*/  IADD3 R24, P4, PT, R28.reuse, 0x200, RZ ;  /* 0x000002001c187810 */ /* 0x040fe40007f9e0ff */
[C---:B------:R-:W-:Y:S02]  /*41e0*/  IADD3 R15, P5, PT, R28.reuse, 0x300, RZ ;  /* 0x000003001c0f7810 */ /* 0x040fe40007fbe0ff */
[C---:B------:R-:W-:Y:S02]  /*41f0*/  IADD3 R23, P3, PT, R28.reuse, 0x100, RZ ;  /* 0x000001001c177810 */ /* 0x040fe40007f7e0ff */
[----:B-1----:R-:W-:-:S02]  /*4200*/  IADD3 R6, P6, PT, R28, 0x400, RZ ;  /* 0x000004001c067810 */ /* 0x002fc40007fde0ff */
[----:B------:R-:W-:Y:S01]  /*4210*/  IADD3.X R26, PT, PT, RZ, R25, RZ, P3, !PT ;  /* 0x00000019ff1a7210 */ /* 0x000fe20001ffe4ff */
[----:B--2---:R-:W-:-:S14]  /*4220*/  DSETP.GEU.AND P2, PT, |R20|, |R18|, PT ;  /* 0x400000121400722a */ /* 0x004fdc0003f4e200 */
[----:B------:R-:W-:-:S04]  /*4230*/  @P2 ISETP.GE.U32.AND P0, PT, R27, R28, PT ;  /* 0x0000001c1b00220c */ /* 0x000fc80003f06070 */
[----:B------:R-:W-:-:S13]  /*4240*/  @P2 ISETP.GE.AND.EX P0, PT, R22, R25, PT, P0 ;  /* 0x000000191600220c */ /* 0x000fda0003f06300 */
[----:B------:R-:W-:-:S06]  /*4250*/  @P2 DSETP.LT.OR P0, PT, |R18|, |R20|, !P0 ;  /* 0x400000141200222a */ /* 0x000fcc0004701600 */
[----:B------:R-:W-:Y:S02]  /*4260*/  @P2 FSEL R5, R20, R18, P0 ;  /* 0x0000001214052208 */ /* 0x000fe40000000000 */
[----:B------:R-:W-:Y:S01]  /*4270*/  @P2 FSEL R20, R21, R19, P0 ;  /* 0x0000001315142208 */ /* 0x000fe20000000000 */
[----:B------:R-:W-:Y:S01]  /*4280*/  IMAD.X R21, RZ, RZ, R25, P4 ;  /* 0x000000ffff157224 */ /* 0x000fe200020e0619 */
[----:B------:R-:W-:Y:S01]  /*4290*/  @P2 SEL R28, R27, R28, P0 ;  /* 0x0000001c1b1c2207 */ /* 0x000fe20000000000 */
[----:B------:R-:W-:Y:S02]  /*42a0*/  @P2 IMAD.MOV.U32 R18, RZ, RZ, R5 ;  /* 0x000000ffff122224 */ /* 0x000fe400078e0005 */
[----:B------:R-:W-:Y:S02]  /*42b0*/  @P2 IMAD.MOV.U32 R19, RZ, RZ, R20 ;  /* 0x000000ffff132224 */ /* 0x000fe400078e0014 */
[--C-:B------:R-:W-:Y:S02]  /*42c0*/  IMAD.X R20, RZ, RZ, R25.reuse, P5 ;  /* 0x000000ffff147224 */ /* 0x100fe400028e0619 */
[----:B------:R-:W-:Y:S01]  /*42d0*/  IMAD.X R5, RZ, RZ, R25, P6 ;  /* 0x000000ffff057224 */ /* 0x000fe200030e0619 */
[----:B------:R-:W-:Y:S01]  /*42e0*/  @P2 SEL R25, R22, R25, P0 ;  /* 0x0000001916192207 */ /* 0x000fe20000000000 */
        /* <DEDUP_REMOVED lines=20> */
[----:B------:R-:W-:-:S05]  /*4430*/  ISETP.NE.AND P2, PT, R4, RZ, PT ;  /* 0x000000ff0400720c */ /* 0x000fca0003f45270 */
[----:B------:R-:W-:-:S14]  /*4440*/  DSETP.GEU.AND P1, PT, |R12|, |R10|, PT ;  /* 0x4000000a0c00722a */ /* 0x000fdc0003f2e200 */
[----:B------:R-:W-:-:S04]  /*4450*/  @P1 ISETP.GE.U32.AND P0, PT, R24, R15, PT ;  /* 0x0000000f1800120c */ /* 0x000fc80003f06070 */
[----:B------:R-:W-:-:S13]  /*4460*/  @P1 ISETP.GE.AND.EX P0, PT, R21, R20, PT, P0 ;  /* 0x000000141500120c */ /* 0x000fda0003f06300 */
[----:B------:R-:W-:-:S06]  /*4470*/  @P1 DSETP.LT.OR P0, PT, |R10|, |R12|, !P0 ;  /* 0x4000000c0a00122a */ /* 0x000fcc0004701600 */
[----:B------:R-:W-:Y:S02]  /*4480*/  @P1 FSEL R16, R12, R10, P0 ;  /* 0x0000000a0c101208 */ /* 0x000fe40000000000 */
[----:B------:R-:W-:Y:S01]  /*4490*/  @P1 FSEL R13, R13, R11, P0 ;  /* 0x0000000b0d0d1208 */ /* 0x000fe20000000000 */
[----:B------:R-:W-:Y:S06]  /*44a0*/  @P2 BRA `(.L_x_541) ;  /* 0x0000000000202947 */ /* 0x000fec0003800000 */
[----:B------:R-:W-:-:S05]  /*44b0*/  IMAD.MOV.U32 R17, RZ, RZ, 0x500 ;  /* 0x00000500ff117424 */ /* 0x000fca00078e00ff */
[----:B------:R-:W2:Y:S01]  /*44c0*/  ATOMG.E.ADD.STRONG.GPU PT, R7, desc[UR10][R8.64], R17 ;  /* 0x80000011080779a8 */ /* 0x000ea200081ef10a */
[----:B------:R-:W1:Y:S01]  /*44d0*/  S2UR UR5, SR_CgaCtaId ;  /* 0x00000000000579c3 */ /* 0x000e620000008800 */
[----:B------:R-:W-:Y:S02]  /*44e0*/  UMOV UR4, 0x400 ;  /* 0x0000040000047882 */ /* 0x000fe40000000000 */
[----:B-1----:R-:W-:-:S06]  /*44f0*/  ULEA UR4, UR5, UR4, 0x18 ;  /* 0x0000000405047291 */ /* 0x002fcc000f8ec0ff */
[----:B------:R-:W-:Y:S02]  /*4500*/  IMAD.U32 R14, RZ, RZ, UR4 ;  /* 0x00000004ff0e7e24 */ /* 0x000fe4000f8e00ff */
[----:B--2---:R-:W-:-:S05]  /*4510*/  VIADD R7, R7, UR6 ;  /* 0x0000000607077c36 */ /* 0x004fca0008000000 */
[----:B------:R1:W-:Y:S02]  /*4520*/  STS [R14+0x98], R7 ;  /* 0x000098070e007388 */ /* 0x0003e40000000800 */
.L_x_541:
[----:B0-----:R-:W-:Y:S05]  /*4530*/  BSYNC.RECONVERGENT B2 ;  /* 0x0000000000027941 */ /* 0x001fea0003800200 */
.L_x_540:
[----:B------:R-:W-:Y:S01]  /*4540*/  BAR.SYNC.DEFER_BLOCKING 0x0 ;  /* 0x0000000000007b1d */ /* 0x000fe20000010000 */
[----:B------:R-:W-:Y:S01]  /*4550*/  @P1 IMAD.MOV.U32 R10, RZ, RZ, R16 ;  /* 0x000000ffff0a1224 */ /* 0x000fe200078e0010 */
[----:B------:R-:W-:Y:S01]  /*4560*/  @P1 SEL R15, R24, R15, P0 ;  /* 0x0000000f180f1207 */ /* 0x000fe20000000000 */
[----:B------:R-:W-:Y:S01]  /*4570*/  @P1 IMAD.MOV.U32 R11, RZ, RZ, R13 ;  /* 0x000000ffff0b1224 */ /* 0x000fe200078e000d */
[----:B------:R-:W-:Y:S01]  /*4580*/  @P1 SEL R20, R21, R20, P0 ;  /* 0x0000001415141207 */ /* 0x000fe20000000000 */
[----:B-1----:R-:W-:-:S04]  /*4590*/  IMAD.U32 R7, RZ, RZ, UR7 ;  /* 0x00000007ff077e24 */ /* 0x002fc8000f8e00ff */
[----:B-----5:R-:W-:-:S14]  /*45a0*/  DSETP.GEU.AND P2, PT, |R10|, |R2|, PT ;  /* 0x400000020a00722a */ /* 0x020fdc0003f4e200 */
[----:B------:R-:W-:Y:S01]  /*45b0*/  @P2 ISETP.GE.U32.AND P0, PT, R15, R6, PT ;  /* 0x000000060f00220c */ /* 0x000fe20003f06070 */
[----:B------:R-:W0:Y:S03]  /*45c0*/  LDS R12, [R14+0x98] ;  /* 0x000098000e0c7984 */ /* 0x000e260000000800 */
        /* <DEDUP_REMOVED lines=9> */
[----:B------:R-:W-:-:S02]  /*4660*/  IMAD.MOV.U32 R22, RZ, RZ, R5 ;  /* 0x000000ffff167224 */ /* 0x000fc400078e0005 */
[----:B------:R-:W-:Y:S02]  /*4670*/  IMAD.MOV.U32 R20, RZ, RZ, R2 ;  /* 0x000000ffff147224 */ /* 0x000fe400078e0002 */
[----:B------:R-:W-:Y:S02]  /*4680*/  IMAD.MOV.U32 R21, RZ, RZ, R3 ;  /* 0x000000ffff157224 */ /* 0x000fe400078e0003 */
[----:B0-----:R-:W-:-:S05]  /*4690*/  VIADD R10, R12, 0x500 ;  /* 0x000005000c0a7836 */ /* 0x001fca0000000000 */
[----:B------:R-:W-:-:S13]  /*46a0*/  ISETP.GT.AND P0, PT, R10, R7, PT ;  /* 0x000000070a00720c */ /* 0x000fda0003f04270 */
[----:B------:R-:W-:Y:S05]  /*46b0*/  @!P0 BRA `(.L_x_542) ;  /* 0xfffffff800908947 */ /* 0x000fea000383ffff */
[----:B------:R-:W-:Y:S05]  /*46c0*/  BSYNC.RECONVERGENT B1 ;  /* 0x0000000000017941 */ /* 0x000fea0003800200 */
.L_x_539:
[----:B------:R-:W-:Y:S01]  /*46d0*/  ISETP.GE.AND P0, PT, R12, R7, PT ;  /* 0x000000070c00720c */ /* 0x000fe20003f06270 */
[----:B------:R-:W0:Y:S01]  /*46e0*/  LDCU.64 UR6, c[0x0][0x388] ;  /* 0x00007100ff0677ac */ /* 0x000e220008000a00 */
[----:B------:R-:W-:Y:S01]  /*46f0*/  BSSY.RECONVERGENT B1, `(.L_x_536) ;  /* 0x00000ac000017945 */ /* 0x000fe20003800200 */
[----:B------:R-:W1:Y:S10]  /*4700*/  LDCU.64 UR4, c[0x0][0x388] ;  /* 0x00007100ff0477ac */ /* 0x000e740008000a00 */
[----:B------:R-:W-:Y:S05]  /*4710*/  @P0 BRA `(.L_x_543) ;  /* 0x0000000800a40947 */ /* 0x000fea0003800000 */
[----:B------:R-:W-:-:S05]  /*4720*/  IMAD.IADD R9, R7, 0x1, -R12 ;  /* 0x0000000107097824 */ /* 0x000fca00078e0a0c */
[----:B------:R-:W-:-:S13]  /*4730*/  ISETP.GE.AND P0, PT, R4, R9, PT ;  /* 0x000000090400720c */ /* 0x000fda0003f06270 */
[----:B------:R-:W-:Y:S05]  /*4740*/  @P0 BRA `(.L_x_543) ;  /* 0x0000000800980947 */ /* 0x000fea0003800000 */
[----:B------:R-:W-:Y:S01]  /*4750*/  LOP3.LUT R8, RZ, R4, RZ, 0x33, !PT ;  /* 0x00000004ff087212 */ /* 0x000fe200078e33ff */
[----:B------:R-:W-:Y:S03]  /*4760*/  BSSY.RECONVERGENT B2, `(.L_x_544) ;  /* 0x000002f000027945 */ /* 0x000fe60003800200 */
[----:B------:R-:W-:Y:S01]  /*4770*/  IADD3 R18, PT, PT, -R12, R7, R8 ;  /* 0x000000070c127210 */ /* 0x000fe20007ffe108 */
[----:B------:R-:W-:-:S03]  /*4780*/  IMAD.MOV.U32 R8, RZ, RZ, R4 ;  /* 0x000000ffff087224 */ /* 0x000fc600078e0004 */
[----:B------:R-:W-:-:S04]  /*4790*/  LOP3.LUT R7, R18, 0x300, RZ, 0xc0, !PT ;  /* 0x0000030012077812 */ /* 0x000fc800078ec0ff */
[----:B------:R-:W-:-:S13]  /*47a0*/  ISETP.NE.AND P0, PT, R7, 0x300, PT ;  /* 0x000003000700780c */ /* 0x000fda0003f05270 */
[----:B------:R-:W-:Y:S05]  /*47b0*/  @!P0 BRA `(.L_x_545) ;  /* 0x0000000000a48947 */ /* 0x000fea0003800000 */
[----:B------:R-:W2:Y:S01]  /*47c0*/  LDC.64 R10, c[0x0][0x380] ;  /* 0x0000e000ff0a7b82 */ /* 0x000ea20000000a00 */
[----:B------:R-:W-:Y:S01]  /*47d0*/  LEA.HI R7, R18, 0x1, RZ, 0x18 ;  /* 0x0000000112077811 */ /* 0x000fe200078fc0ff */
[----:B------:R-:W-:Y:S02]  /*47e0*/  IMAD.IADD R13, R4, 0x1, R12 ;  /* 0x00000001040d7824 */ /* 0x000fe400078e020c */
[----:B------:R-:W-:Y:S01]  /*47f0*/  IMAD.MOV.U32 R8, RZ, RZ, R4 ;  /* 0x000000ffff087224 */ /* 0x000fe200078e0004 */
[----:B------:R-:W-:-:S05]  /*4800*/  LOP3.LUT R7, R7, 0x3, RZ, 0xc0, !PT ;  /* 0x0000000307077812 */ /* 0x000fca00078ec0ff */
[----:B------:R-:W-:-:S07]  /*4810*/  IMAD.MOV R7, RZ, RZ, -R7 ;  /* 0x000000ffff077224 */ /* 0x000fce00078e0a07 */
.L_x_548:
[----:B--2---:R-:W-:-:S06]  /*4820*/  IMAD.WIDE R14, R13, 0x8, R10 ;  /* 0x000000080d0e7825 */ /* 0x004fcc00078e020a */
[----:B------:R-:W2:Y:S01]  /*4830*/  LDG.E.64 R14, desc[UR10][R14.64] ;  /* 0x0000000a0e0e7981 */ /* 0x000ea2000c1e1b00 */
[----:B-1----:R-:W-:Y:S01]  /*4840*/  IADD3 R22, P1, PT, R13, UR4, RZ ;  /* 0x000000040d167c10 */ /* 0x002fe2000ff3e0ff */
[----:B------:R-:W-:Y:S01]  /*4850*/  VIADD R7, R7, 0x1 ;  /* 0x0000000107077836 */ /* 0x000fe20000000000 */
[----:B------:R-:W-:Y:S01]  /*4860*/  BSSY.RECONVERGENT B3, `(.L_x_546) ;  /* 0x000001b000037945 */ /* 0x000fe20003800200 */
[----:B------:R-:W-:Y:S01]  /*4870*/  IMAD.MOV.U32 R19, RZ, RZ, R6 ;  /* 0x000000ffff137224 */ /* 0x000fe200078e0006 */
[----:B------:R-:W-:Y:S01]  /*4880*/  LEA.HI.X.SX32 R21, R13, UR5, 0x1, P1 ;  /* 0x000000050d157c11 */ /* 0x000fe200088f0eff */
[----:B------:R-:W-:Y:S01]  /*4890*/  IMAD.MOV.U32 R20, RZ, RZ, R5 ;  /* 0x000000ffff147224 */ /* 0x000fe200078e0005 */
[----:B------:R-:W-:Y:S01]  /*48a0*/  MOV R16, R2 ;  /* 0x0000000200107202 */ /* 0x000fe20000000f00 */
[----:B------:R-:W-:Y:S01]  /*48b0*/  IMAD.MOV.U32 R17, RZ, RZ, R3 ;  /* 0x000000ffff117224 */ /* 0x000fe200078e0003 */
[----:B------:R-:W-:Y:S01]  /*48c0*/  ISETP.NE.AND P2, PT, R7, RZ, PT ;  /* 0x000000ff0700720c */ /* 0x000fe20003f45270 */
        /* <DEDUP_REMOVED lines=20> */
.L_x_547:
[----:B0-----:R-:W-:Y:S05]  /*4a10*/  BSYNC.RECONVERGENT B3 ;  /* 0x0000000000037941 */ /* 0x001fea0003800200 */
.L_x_546:
[----:B------:R-:W-:Y:S02]  /*4a20*/  VIADD R8, R8, 0x100 ;  /* 0x0000010008087836 */ /* 0x000fe40000000000 */
[----:B------:R-:W-:Y:S01]  /*4a30*/  VIADD R13, R13, 0x100 ;  /* 0x000001000d0d7836 */ /* 0x000fe20000000000 */
[----:B------:R-:W-:Y:S06]  /*4a40*/  @P2 BRA `(.L_x_548) ;  /* 0xfffffffc00742947 */ /* 0x000fec000383ffff */
.L_x_545:
[----:B01----:R-:W-:Y:S05]  /*4a50*/  BSYNC.RECONVERGENT B2 ;  /* 0x0000000000027941 */ /* 0x003fea0003800200 */
.L_x_544:
        /* <DEDUP_REMOVED lines=9> */
.L_x_557:
[----:B------:R-:W-:-:S05]  /*4af0*/  IMAD.WIDE R22, R7, 0x8, R10 ;  /* 0x0000000807167825 */ /* 0x000fca00078e020a */
[----:B------:R-:W2:Y:S04]  /*4b00*/  LDG.E.64 R20, desc[UR10][R22.64+-0x1000] ;  /* 0xfff0000a16147981 */ /* 0x000ea8000c1e1b00 */
[----:B------:R0:W5:Y:S04]  /*4b10*/  LDG.E.64 R16, desc[UR10][R22.64+-0x800] ;  /* 0xfff8000a16107981 */ /* 0x000168000c1e1b00 */
[----:B------:R0:W5:Y:S04]  /*4b20*/  LDG.E.64 R14, desc[UR10][R22.64] ;  /* 0x0000000a160e7981 */ /* 0x000168000c1e1b00 */
[----:B------:R0:W5:Y:S01]  /*4b30*/  LDG.E.64 R12, desc[UR10][R22.64+0x800] ;  /* 0x0008000a160c7981 */ /* 0x000162000c1e1b00 */
[C---:B------:R-:W-:Y:S01]  /*4b40*/  IADD3 R29, P1, PT, R7.reuse, UR6, RZ ;  /* 0x00000006071d7c10 */ /* 0x040fe2000ff3e0ff */
[----:B------:R-:W-:Y:S03]  /*4b50*/  BSSY.RECONVERGENT B2, `(.L_x_549) ;  /* 0x0000016000027945 */ /* 0x000fe60003800200 */
[----:B------:R-:W-:Y:S01]  /*4b60*/  LEA.HI.X.SX32 R30, R7, UR7, 0x1, P1 ;  /* 0x00000007071e7c11 */ /* 0x000fe200088f0eff */
        /* <DEDUP_REMOVED lines=20> */
.L_x_550:
[----:B------:R-:W-:Y:S05]  /*4cb0*/  BSYNC.RECONVERGENT B2 ;  /* 0x0000000000027941 */ /* 0x000fea0003800200 */
.L_x_549:
        /* <DEDUP_REMOVED lines=23> */
.L_x_552:
[----:B------:R-:W-:Y:S05]  /*4e30*/  BSYNC.RECONVERGENT B2 ;  /* 0x0000000000027941 */ /* 0x000fea0003800200 */
.L_x_551:
        /* <DEDUP_REMOVED lines=24> */
.L_x_554:
[----:B------:R-:W-:Y:S05]  /*4fc0*/  BSYNC.RECONVERGENT B2 ;  /* 0x0000000000027941 */ /* 0x000fea0003800200 */
.L_x_553:
        /* <DEDUP_REMOVED lines=22> */
.L_x_556:
[----:B------:R-:W-:Y:S05]  /*5130*/  BSYNC.RECONVERGENT B2 ;  /* 0x0000000000027941 */ /* 0x000fea0003800200 */
.L_x_555:
[----:B------:R-:W-:Y:S02]  /*5140*/  VIADD R8, R8, 0x400 ;  /* 0x0000040008087836 */ /* 0x000fe40000000000 */
[----:B------:R-:W-:Y:S02]  /*5150*/  VIADD R27, R27, 0x400 ;  /* 0x000004001b1b7836 */ /* 0x000fe40000000000 */
[----:B------:R-:W-:Y:S01]  /*5160*/  VIADD R26, R26, 0x400 ;  /* 0x000004001a1a7836 */ /* 0x000fe20000000000 */
[----:B------:R-:W-:Y:S01]  /*5170*/  ISETP.GE.AND P0, PT, R8, R9, PT ;  /* 0x000000090800720c */ /* 0x000fe20003f06270 */
[----:B------:R-:W-:Y:S02]  /*5180*/  VIADD R25, R25, 0x400 ;  /* 0x0000040019197836 */ /* 0x000fe40000000000 */
[----:B------:R-:W-:-:S10]  /*5190*/  VIADD R7, R7, 0x400 ;  /* 0x0000040007077836 */ /* 0x000fd40000000000 */
[----:B------:R-:W-:Y:S05]  /*51a0*/  @!P0 BRA `(.L_x_557) ;  /* 0xfffffff800508947 */ /* 0x000fea000383ffff */
.L_x_543:
[----:B01----:R-:W-:Y:S05]  /*51b0*/  BSYNC.RECONVERGENT B1 ;  /* 0x0000000000017941 */ /* 0x003fea0003800200 */
.L_x_536:
        /* <DEDUP_REMOVED lines=13> */
[----:B------:R-:W-:Y:S01]  /*5290*/  MOV R12, R7 ;  /* 0x00000007000c7202 */ /* 0x000fe20000000f00 */
[----:B------:R-:W-:Y:S02]  /*52a0*/  IMAD.MOV.U32 R13, RZ, RZ, R16 ;  /* 0x000000ffff0d7224 */ /* 0x000fe400078e0010 */
        /* <DEDUP_REMOVED lines=17> */
.L_x_559:
[----:B------:R-:W-:Y:S05]  /*53c0*/  BSYNC.RECONVERGENT B1 ;  /* 0x0000000000017941 */ /* 0x000fea0003800200 */
.L_x_558:
        /* <DEDUP_REMOVED lines=31> */
.L_x_561:
[----:B------:R-:W-:Y:S05]  /*55c0*/  BSYNC.RECONVERGENT B1 ;  /* 0x0000000000017941 */ /* 0x000fea0003800200 */
.L_x_560:
[----:B------:R-:W-:Y:S01]  /*55d0*/  ISETP.GT.AND P0, PT, R14, 0x1b, PT ;  /* 0x0000001b0e00780c */ /* 0x000fe20003f04270 */
[----:B0-----:R0:W0:Y:S01]  /*55e0*/  SHFL.DOWN PT, R8, R2, 0x4, 0x1f ;  /* 0x08801f0002087f89 */ /* 0x00102200000e0000 */
[----:B------:R-:W-:Y:S01]  /*55f0*/  BSSY.RECONVERGENT B1, `(.L_x_562) ;  /* 0x000001d000017945 */ /* 0x000fe20003800200 */
[----:B---3--:R-:W-:Y:S02]  /*5600*/  IMAD.MOV.U32 R11, RZ, RZ, R5 ;  /* 0x000000ffff0b7224 */ /* 0x008fe400078e0005 */
[----:B------:R3:W0:Y:S01]  /*5610*/  SHFL.DOWN PT, R9, R3, 0x4, 0x1f ;  /* 0x08801f0003097f89 */ /* 0x00062200000e0000 */
[----:B------:R-:W-:Y:S02]  /*5620*/  IMAD.MOV.U32 R12, RZ, RZ, R10 ;  /* 0x000000ffff0c7224 */ /* 0x000fe400078e000a */
[----:B-1----:R-:W-:Y:S01]  /*5630*/  IMAD.MOV.U32 R6, RZ, RZ, R2 ;  /* 0x000000ffff067224 */ /* 0x002fe200078e0002 */
[----:B----4-:R3:W1:Y:S01]  /*5640*/  SHFL.DOWN PT, R16, R5, 0x4, 0x1f ;  /* 0x08801f0005107f89 */ /* 0x01066200000e0000 */
[----:B--2---:R-:W-:-:S03]  /*5650*/  IMAD.MOV.U32 R7, RZ, RZ, R3 ;  /* 0x000000ffff077224 */ /* 0x004fc600078e0003 */
[----:B------:R3:W2:Y:S01]  /*5660*/  SHFL.DOWN PT, R13, R10, 0x4, 0x1f ;  /* 0x08801f000a0d7f89 */ /* 0x0006a200000e0000 */
[----:B------:R-:W-:Y:S05]  /*5670*/  @P0 BRA `(.L_x_563) ;  /* 0x0000000000500947 */ /* 0x000fea0003800000 */
[----:B0-----:R-:W-:Y:S01]  /*5680*/  DSETP.GEU.AND P0, PT, |R2|, |R8|, PT ;  /* 0x400000080200722a */ /* 0x001fe20003f0e200 */
[----:B-1----:R-:W-:Y:S02]  /*5690*/  IMAD.MOV.U32 R11, RZ, RZ, R16 ;  /* 0x000000ffff0b7224 */ /* 0x002fe400078e0010 */
[----:B--2---:R-:W-:Y:S02]  /*56a0*/  IMAD.MOV.U32 R12, RZ, RZ, R13 ;  /* 0x000000ffff0c7224 */ /* 0x004fe400078e000d */
        /* <DEDUP_REMOVED lines=17> */
.L_x_563:
[----:B------:R-:W-:Y:S05]  /*57c0*/  BSYNC.RECONVERGENT B1 ;  /* 0x0000000000017941 */ /* 0x000fea0003800200 */
.L_x_562:
[----:B------:R-:W-:Y:S01]  /*57d0*/  ISETP.GT.AND P0, PT, R14, 0x17, PT ;  /* 0x000000170e00780c */ /* 0x000fe20003f04270 */
[----:B0-----:R0:W4:Y:S01]  /*57e0*/  SHFL.DOWN PT, R8, R6, 0x8, 0x1f ;  /* 0x09001f0006087f89 */ /* 0x00112200000e0000 */
[----:B------:R-:W-:Y:S01]  /*57f0*/  BSSY.RECONVERGENT B1, `(.L_x_564) ;  /* 0x000001d000017945 */ /* 0x000fe20003800200 */
[----:B---3--:R-:W-:Y:S02]  /*5800*/  IMAD.MOV.U32 R5, RZ, RZ, R11 ;  /* 0x000000ffff057224 */ /* 0x008fe400078e000b */
[----:B------:R0:W3:Y:S01]  /*5810*/  SHFL.DOWN PT, R9, R7, 0x8, 0x1f ;  /* 0x09001f0007097f89 */ /* 0x0000e200000e0000 */
[----:B------:R-:W-:Y:S02]  /*5820*/  IMAD.MOV.U32 R10, RZ, RZ, R12 ;  /* 0x000000ffff0a7224 */ /* 0x000fe400078e000c */
[----:B------:R-:W-:Y:S01]  /*5830*/  IMAD.MOV.U32 R2, RZ, RZ, R6 ;  /* 0x000000ffff027224 */ /* 0x000fe200078e0006 */
[----:B-1----:R0:W1:Y:S01]  /*5840*/  SHFL.DOWN PT, R16, R11, 0x8, 0x1f ;  /* 0x09001f000b107f89 */ /* 0x00206200000e0000 */
[----:B------:R-:W-:-:S03]  /*5850*/  IMAD.MOV.U32 R3, RZ, RZ, R7 ;  /* 0x000000ffff037224 */ /* 0x000fc600078e0007 */
[----:B--2---:R0:W2:Y:S01]  /*5860*/  SHFL.DOWN PT, R13, R12, 0x8, 0x1f ;  /* 0x09001f000c0d7f89 */ /* 0x0040a200000e0000 */
[----:B------:R-:W-:Y:S05]  /*5870*/  @P0 BRA `(.L_x_565) ;  /* 0x0000000000500947 */ /* 0x000fea0003800000 */
[----:B---34-:R-:W-:Y:S01]  /*5880*/  DSETP.GEU.AND P0, PT, |R6|, |R8|, PT ;  /* 0x400000080600722a */ /* 0x018fe20003f0e200 */
[----:B-1----:R-:W-:Y:S02]  /*5890*/  IMAD.MOV.U32 R5, RZ, RZ, R16 ;  /* 0x000000ffff057224 */ /* 0x002fe400078e0010 */
        /* <DEDUP_REMOVED lines=18> */
.L_x_565:
[----:B------:R-:W-:Y:S05]  /*59c0*/  BSYNC.RECONVERGENT B1 ;  /* 0x0000000000017941 */ /* 0x000fea0003800200 */
.L_x_564:
[----:B------:R-:W-:Y:S01]  /*59d0*/  ISETP.GT.AND P0, PT, R14, 0xf, PT ;  /* 0x0000000f0e00780c */ /* 0x000fe20003f04270 */
[----:B0-----:R0:W0:Y:S01]  /*59e0*/  SHFL.DOWN PT, R6, R2, 0x10, 0x1f ;  /* 0x0a001f0002067f89 */ /* 0x00102200000e0000 */
[----:B------:R-:W-:Y:S01]  /*59f0*/  BSSY.RECONVERGENT B1, `(.L_x_566) ;  /* 0x000001d000017945 */ /* 0x000fe20003800200 */
[----:B------:R-:W-:Y:S02]  /*5a00*/  IMAD.MOV.U32 R17, RZ, RZ, R5 ;  /* 0x000000ffff117224 */ /* 0x000fe400078e0005 */
[----:B------:R0:W0:Y:S01]  /*5a10*/  SHFL.DOWN PT, R7, R3, 0x10, 0x1f ;  /* 0x0a001f0003077f89 */ /* 0x00002200000e0000 */
[----:B------:R-:W-:Y:S02]  /*5a20*/  IMAD.MOV.U32 R19, RZ, RZ, R10 ;  /* 0x000000ffff137224 */ /* 0x000fe400078e000a */
[----:B------:R-:W-:Y:S01]  /*5a30*/  IMAD.MOV.U32 R12, RZ, RZ, R2 ;  /* 0x000000ffff0c7224 */ /* 0x000fe200078e0002 */
[----:B----4-:R4:W0:Y:S01]  /*5a40*/  SHFL.DOWN PT, R8, R5, 0x10, 0x1f ;  /* 0x0a001f0005087f89 */ /* 0x01082200000e0000 */
[----:B--2---:R-:W-:-:S03]  /*5a50*/  IMAD.MOV.U32 R13, RZ, RZ, R3 ;  /* 0x000000ffff0d7224 */ /* 0x004fc600078e0003 */
[----:B---3--:R4:W2:Y:S01]  /*5a60*/  SHFL.DOWN PT, R9, R10, 0x10, 0x1f ;  /* 0x0a001f000a097f89 */ /* 0x0088a200000e0000 */
[----:B------:R-:W-:Y:S05]  /*5a70*/  @P0 BRA `(.L_x_567) ;  /* 0x0000000000500947 */ /* 0x000fea0003800000 */
[----:B0-----:R-:W-:Y:S01]  /*5a80*/  DSETP.GEU.AND P0, PT, |R2|, |R6|, PT ;  /* 0x400000060200722a */ /* 0x001fe20003f0e200 */
[----:B------:R-:W-:Y:S02]  /*5a90*/  IMAD.MOV.U32 R17, RZ, RZ, R8 ;  /* 0x000000ffff117224 */ /* 0x000fe400078e0008 */
        /* <DEDUP_REMOVED lines=18> */
.L_x_567:
[----:B------:R-:W-:Y:S05]  /*5bc0*/  BSYNC.RECONVERGENT B1 ;  /* 0x0000000000017941 */ /* 0x000fea0003800200 */
.L_x_566:
[----:B------:R-:W-:Y:S01]  /*5bd0*/  ISETP.NE.AND P0, PT, R14, RZ, PT ;  /* 0x000000ff0e00720c */ /* 0x000fe20003f05270 */
[----:B------:R-:W-:-:S12]  /*5be0*/  BSSY.RECONVERGENT B1, `(.L_x_568) ;  /* 0x000000b000017945 */ /* 0x000fd80003800200 */
[----:B------:R-:W-:Y:S05]  /*5bf0*/  @P0 BRA `(.L_x_569) ;  /* 0x0000000000240947 */ /* 0x000fea0003800000 */
[----:B0-----:R-:W0:Y:S01]  /*5c00*/  S2R R6, SR_CgaCtaId ;  /* 0x0000000000067919 */ /* 0x001e220000008800 */
[----:B------:R-:W-:Y:S01]  /*5c10*/  MOV R3, 0x400 ;  /* 0x0000040000037802 */ /* 0x000fe20000000f00 */
[----:B------:R-:W-:Y:S01]  /*5c20*/  IMAD.MOV.U32 R18, RZ, RZ, R17 ;  /* 0x000000ffff127224 */ /* 0x000fe200078e0011 */
[----:B------:R-:W-:-:S04]  /*5c30*/  SHF.R.U32.HI R2, RZ, 0x1, R4 ;  /* 0x00000001ff027819 */ /* 0x000fc80000011604 */
[----:B------:R-:W-:Y:S02]  /*5c40*/  LOP3.LUT R2, R2, 0x1f0, RZ, 0xc0, !PT ;  /* 0x000001f002027812 */ /* 0x000fe400078ec0ff */
[----:B0-----:R-:W-:-:S05]  /*5c50*/  LEA R3, R6, R3, 0x18 ;  /* 0x0000000306037211 */ /* 0x001fca00078ec0ff */
[----:B------:R-:W-:-:S05]  /*5c60*/  IMAD.IADD R3, R2, 0x1, R3 ;  /* 0x0000000102037824 */ /* 0x000fca00078e0203 */
[----:B------:R3:W-:Y:S04]  /*5c70*/  STS.64 [R3+0x10], R18 ;  /* 0x0000101203007388 */ /* 0x0007e80000000a00 */
[----:B------:R3:W-:Y:S02]  /*5c80*/  STS.64 [R3+0x8], R12 ;  /* 0x0000080c03007388 */ /* 0x0007e40000000a00 */
.L_x_569:
[----:B------:R-:W-:Y:S05]  /*5c90*/  BSYNC.RECONVERGENT B1 ;  /* 0x0000000000017941 */ /* 0x000fea0003800200 */
.L_x_568:
[----:B------:R-:W-:Y:S01]  /*5ca0*/  BAR.SYNC.DEFER_BLOCKING 0x0 ;  /* 0x0000000000007b1d */ /* 0x000fe20000010000 */
[----:B------:R-:W-:-:S13]  /*5cb0*/  ISETP.NE.AND P1, PT, R4, RZ, PT ;  /* 0x000000ff0400720c */ /* 0x000fda0003f25270 */
[----:B------:R-:W-:Y:S05]  /*5cc0*/  @P1 BRA `(.L_x_497) ;  /* 0x00000008008c1947 */ /* 0x000fea0003800000 */
[----:B0--3--:R-:W0:Y:S01]  /*5cd0*/  S2R R3, SR_CgaCtaId ;  /* 0x0000000000037919 */ /* 0x009e220000008800 */
[----:B------:R-:W-:Y:S01]  /*5ce0*/  MOV R2, 0x400 ;  /* 0x0000040000027802 */ /* 0x000fe20000000f00 */
[----:B------:R-:W-:Y:S03]  /*5cf0*/  BSSY.RECONVERGENT B1, `(.L_x_570) ;  /* 0x000001a000017945 */ /* 0x000fe60003800200 */
[----:B0-----:R-:W-:-:S05]  /*5d00*/  LEA R30, R3, R2, 0x18 ;  /* 0x00000002031e7211 */ /* 0x001fca00078ec0ff */
[----:B------:R-:W0:Y:S04]  /*5d10*/  LDS.64 R14, [R30+0x18] ;  /* 0x000018001e0e7984 */ /* 0x000e280000000a00 */
[----:B----4-:R-:W3:Y:S04]  /*5d20*/  LDS.128 R4, [R30+0x20] ;  /* 0x000020001e047984 */ /* 0x010ee80000000c00 */
[----:B------:R4:W1:Y:S04]  /*5d30*/  LDS.64 R28, [R30+0x80] ;  /* 0x000080001e1c7984 */ /* 0x0008680000000a00 */
[----:B--2---:R4:W2:Y:S01]  /*5d40*/  LDS.128 R8, [R30+0x30] ;  /* 0x000030001e087984 */ /* 0x0048a20000000c00 */
[----:B0-----:R-:W-:Y:S01]  /*5d50*/  DSETP.GEU.AND P0, PT, |R12|, |R14|, PT ;  /* 0x4000000e0c00722a */ /* 0x001fe20003f0e200 */
[----:B------:R-:W-:Y:S01]  /*5d60*/  MOV R2, R14 ;  /* 0x0000000e00027202 */ /* 0x000fe20000000f00 */
[----:B------:R-:W-:-:S02]  /*5d70*/  IMAD.MOV.U32 R3, RZ, RZ, R15 ;  /* 0x000000ffff037224 */ /* 0x000fc400078e000f */
[----:B---3--:R-:W-:Y:S02]  /*5d80*/  IMAD.MOV.U32 R31, RZ, RZ, R4 ;  /* 0x000000ffff1f7224 */ /* 0x008fe400078e0004 */
[----:B------:R-:W-:-:S08]  /*5d90*/  IMAD.MOV.U32 R33, RZ, RZ, R5 ;  /* 0x000000ffff217224 */ /* 0x000fd000078e0005 */
[----:B-12-4-:R-:W-:Y:S05]  /*5da0*/  @!P0 BRA `(.L_x_571) ;  /* 0x0000000000388947 */ /* 0x016fea0003800000 */
        /* <DEDUP_REMOVED lines=14> */
.L_x_571:
[----:B------:R-:W-:Y:S05]  /*5e90*/  BSYNC.RECONVERGENT B1 ;  /* 0x0000000000017941 */ /* 0x000fea0003800200 */
.L_x_570:
        /* <DEDUP_REMOVED lines=25> */
.L_x_573:
[----:B------:R-:W-:Y:S05]  /*6030*/  BSYNC.RECONVERGENT B1 ;  /* 0x0000000000017941 */ /* 0x000fea0003800200 */
.L_x_572:
        /* <DEDUP_REMOVED lines=21> */
.L_x_575:
[----:B------:R-:W-:Y:S05]  /*6190*/  BSYNC.RECONVERGENT B1 ;  /* 0x0000000000017941 */ /* 0x000fea0003800200 */
.L_x_574:
        /* <DEDUP_REMOVED lines=21> */
.L_x_577:
[----:B------:R-:W-:Y:S05]  /*62f0*/  BSYNC.RECONVERGENT B1 ;  /* 0x0000000000017941 */ /* 0x000fea0003800200 */
.L_x_576:
        /* <DEDUP_REMOVED lines=21> */
.L_x_579:
[----:B------:R-:W-:Y:S05]  /*6450*/  BSYNC.RECONVERGENT B1 ;  /* 0x0000000000017941 */ /* 0x000fea0003800200 */
.L_x_578:
        /* <DEDUP_REMOVED lines=21> */
.L_x_581:
[----:B------:R-:W-:Y:S05]  /*65b0*/  BSYNC.RECONVERGENT B1 ;  /* 0x0000000000017941 */ /* 0x000fea0003800200 */
.L_x_580:
        /* <DEDUP_REMOVED lines=20> */
.L_x_497:
[----:B------:R-:W-:Y:S05]  /*6700*/  BSYNC.RECONVERGENT B0 ;  /* 0x0000000000007941 */ /* 0x000fea0003800200 */
.L_x_464:
[----:B------:R-:W-:Y:S05]  /*6710*/  @P1 EXIT ;  /* 0x000000000000194d */ /* 0x000fea0003800000 */
[----:B01-3--:R-:W0:Y:S01]  /*6720*/  LDC.64 R2, c[0x0][0x390] ;  /* 0x0000e400ff027b82 */ /* 0x00be220000000a00 */
[----:B------:R-:W-:Y:S02]  /*6730*/  IMAD.MOV.U32 R18, RZ, RZ, R17 ;  /* 0x000000ffff127224 */ /* 0x000fe400078e0011 */
[----:B0-----:R-:W-:-:S05]  /*6740*/  IMAD.WIDE.U32 R2, R0, 0x10, R2 ;  /* 0x0000001000027825 */ /* 0x001fca00078e0002 */
[----:B------:R-:W-:Y:S04]  /*6750*/  STG.E.64 desc[UR10][R2.64], R12 ;  /* 0x0000000c02007986 */ /* 0x000fe8000c101b0a */
[----:B------:R-:W-:Y:S01]  /*6760*/  STG.E.64 desc[UR10][R2.64+0x8], R18 ;  /* 0x0000081202007986 */ /* 0x000fe2000c101b0a */
[----:B------:R-:W-:Y:S05]  /*6770*/  EXIT ;  /* 0x000000000000794d */ /* 0x000fea0003800000 */
.L_x_582:
        /* <DEDUP_REMOVED lines=16> */
.L_x_725:


//--------------------- .text._ZN6thrust24THRUST_300001_SM_1000_NS8cuda_cub4core6detail13_kernel_agentINS1_8__reduce11ReduceAgentINS0_12zip_iteratorIN4cuda3std3__45tupleIJNS0_10device_ptrIdEENS0_17counting_iteratorIlNS0_11use_defaultESF_SF_EEEEEEEPNSB_IJdlEEESJ_iNS1_9__extrema9arg_max_fIdl10comparatorEEEEJSI_SK_iSO_EEEvDpT0_ --------------------------
	.section	.text._ZN6thrust24THRUST_300001_SM_1000_NS8cuda_cub4core6detail13_kernel_agentINS1_8__reduce11ReduceAgentINS0_12zip_iteratorIN4cuda3std3__45tupleIJNS0_10device_ptrIdEENS0_17counting_iteratorIlNS0_11use_defaultESF_SF_EEEEEEEPNSB_IJdlEEESJ_iNS1_9__extrema9arg_max_fIdl10comparatorEEEEJSI_SK_iSO_EEEvDpT0_,"ax",@progbits
	.align	128
        .global         _ZN6thrust24THRUST_300001_SM_1000_NS8cuda_cub4core6detail13_kernel_agentINS1_8__reduce11ReduceAgentINS0_12zip_iteratorIN4cuda3std3__45tupleIJNS0_10device_ptrIdEENS0_17counting_iteratorIlNS0_11use_defaultESF_SF_EEEEEEEPNSB_IJdlEEESJ_iNS1_9__extrema9arg_max_fIdl10comparatorEEEEJSI_SK_iSO_EEEvDpT0_
        .type           _ZN6thrust24THRUST_300001_SM_1000_NS8cuda_cub4core6detail13_kernel_agentINS1_8__reduce11ReduceAgentINS0_12zip_iteratorIN4cuda3std3__45tupleIJNS0_10device_ptrIdEENS0_17counting_iteratorIlNS0_11use_defaultESF_SF_EEEEEEEPNSB_IJdlEEESJ_iNS1_9__extrema9arg_max_fIdl10comparatorEEEEJSI_SK_iSO_EEEvDpT0_,@function
        .size           _ZN6thrust24THRUST_300001_SM_1000_NS8cuda_cub4core6detail13_kernel_agentINS1_8__reduce11ReduceAgentINS0_12zip_iteratorIN4cuda3std3__45tupleIJNS0_10device_ptrIdEENS0_17counting_iteratorIlNS0_11use_defaultESF_SF_EEEEEEEPNSB_IJdlEEESJ_iNS1_9__extrema9arg_max_fIdl10comparatorEEEEJSI_SK_iSO_EEEvDpT0_,(.L_x_726 - _ZN6thrust24THRUST_300001_SM_1000_NS8cuda_cub4core6detail13_kernel_agentINS1_8__reduce11ReduceAgentINS0_12zip_iteratorIN4cuda3std3__45tupleIJNS0_10device_ptrIdEENS0_17counting_iteratorIlNS0_11use_defaultESF_SF_EEEEEEEPNSB_IJdlEEESJ_iNS1_9__extrema9arg_max_fIdl10comparatorEEEEJSI_SK_iSO_EEEvDpT0_)
        .other          _ZN6thrust24THRUST_300001_SM_1000_NS8cuda_cub4core6detail13_kernel_agentINS1_8__reduce11ReduceAgentINS0_12zip_iteratorIN4cuda3std3__45tupleIJNS0_10device_ptrIdEENS0_17counting_iteratorIlNS0_11use_defaultESF_SF_EEEEEEEPNSB_IJdlEEESJ_iNS1_9__extrema9arg_max_fIdl10comparatorEEEEJSI_SK_iSO_EEEvDpT0_,@"STO_CUDA_ENTRY STV_DEFAULT"
_ZN6thrust24THRUST_300001_SM_1000_NS8cuda_cub4core6detail13_kernel_agentINS1_8__reduce11ReduceAgentINS0_12zip_iteratorIN4cuda3std3__45tupleIJNS0_10device_ptrIdEENS0_17counting_iteratorIlNS0_11use_defaultESF_SF_EEEEEEEPNSB_IJdlEEESJ_iNS1_9__extrema9arg_max_fIdl10comparatorEEEEJSI_SK_iSO_EEEvDpT0_:
.text._ZN6thrust24THRUST_300001_SM_1000_NS8cuda_cub4core6detail13_kernel_agentINS1_8__reduce11ReduceAgentINS0_12zip_iteratorIN4cuda3std3__45tupleIJNS0_10device_ptrIdEENS0_17counting_iteratorIlNS0_11use_defaultESF_SF_EEEEEEEPNSB_IJdlEEESJ_iNS1_9__extrema9arg_max_fIdl10comparatorEEEEJSI_SK_iSO_EEEvDpT0_:
        /* <DEDUP_REMOVED lines=23> */
.L_x_586:
[----:B0-----:R-:W-:Y:S05]  /*0170*/  BSYNC.RECONVERGENT B1 ;  /* 0x0000000000017941 */ /* 0x001fea0003800200 */
.L_x_585:
        /* <DEDUP_REMOVED lines=19> */
.L_x_593:
        /* <DEDUP_REMOVED lines=31> */
.L_x_592:
[----:B------:R-:W-:Y:S05]  /*04a0*/  BSYNC.RECONVERGENT B3 ;  /* 0x0000000000037941 */ /* 0x000fea0003800200 */
.L_x_591:
[----:B------:R-:W-:Y:S01]  /*04b0*/  IADD3 R14, P0, PT, R14, 0x100, RZ ;  /* 0x000001000e0e7810 */ /* 0x000fe20007f1e0ff */
[----:B------:R-:W-:Y:S02]  /*04c0*/  VIADD R10, R10, 0x100 ;  /* 0x000001000a0a7836 */ /* 0x000fe40000000000 */
[----:B------:R-:W-:Y:S02]  /*04d0*/  IMAD.X R13, RZ, RZ, R13, P3 ;  /* 0x000000ffff0d7224 */ /* 0x000fe400018e060d */
[----:B------:R-:W-:Y:S01]  /*04e0*/  IMAD.X R15, RZ, RZ, R15, P0 ;  /* 0x000000ffff0f7224 */ /* 0x000fe200000e060f */
[----:B------:R-:W-:Y:S07]  /*04f0*/  @P2 BRA `(.L_x_593) ;  /* 0xfffffffc006c2947 */ /* 0x000fee000383ffff */
.L_x_590:
[----:B------:R-:W-:Y:S05]  /*0500*/  BSYNC.RECONVERGENT B2 ;  /* 0x0000000000027941 */ /* 0x000fea0003800200 */
.L_x_589:
[----:B------:R-:W-:-:S13]  /*0510*/  ISETP.GE.U32.AND P0, PT, R16, 0x300, PT ;  /* 0x000003001000780c */ /* 0x000fda0003f06070 */
[----:B------:R-:W-:Y:S05]  /*0520*/  @!P0 BRA `(.L_x_588) ;  /* 0x0000000400bc8947 */ /* 0x000fea0003800000 */
[----:B------:R-:W0:Y:S01]  /*0530*/  LDC.64 R4, c[0x0][0x380] ;  /* 0x0000e000ff047b82 */ /* 0x000e220000000a00 */
[----:B------:R-:W-:-:S07]  /*0540*/  VIADD R20, R10, 0x200 ;  /* 0x000002000a147836 */ /* 0x000fce0000000000 */
[----:B------:R-:W1:Y:S02]  /*0550*/  LDC.64 R6, c[0x0][0x388] ;  /* 0x0000e200ff067b82 */ /* 0x000e640000000a00 */
.L_x_602:
        /* <DEDUP_REMOVED lines=30> */
.L_x_595:
[----:B------:R-:W-:Y:S05]  /*0740*/  BSYNC.RECONVERGENT B2 ;  /* 0x0000000000027941 */ /* 0x000fea0003800200 */
.L_x_594:
[----:B-----5:R-:W-:Y:S01]  /*0750*/  DSETP.GEU.AND P0, PT, |R16|, |R14|, PT ;  /* 0x4000000e1000722a */ /* 0x020fe20003f0e200 */
[C---:B------:R-:W-:Y:S01]  /*0760*/  IADD3 R19, P1, PT, R23.reuse, R6, RZ ;  /* 0x0000000617137210 */ /* 0x040fe20007f3e0ff */
[----:B------:R-:W-:Y:S01]  /*0770*/  BSSY.RECONVERGENT B2, `(.L_x_596) ;  /* 0x0000015000027945 */ /* 0x000fe20003800200 */
[----:B------:R-:W-:Y:S02]  /*0780*/  IMAD.MOV.U32 R2, RZ, RZ, R14 ;  /* 0x000000ffff027224 */ /* 0x000fe400078e000e */
[----:B------:R-:W-:Y:S01]  /*0790*/  LEA.HI.X.SX32 R18, R23, R7, 0x1, P1 ;  /* 0x0000000717127211 */ /* 0x000fe200008f0eff */
[----:B------:R-:W-:Y:S02]  /*07a0*/  IMAD.MOV.U32 R9, RZ, RZ, R19 ;  /* 0x000000ffff097224 */ /* 0x000fe400078e0013 */
[----:B------:R-:W-:Y:S02]  /*07b0*/  IMAD.MOV.U32 R3, RZ, RZ, R15 ;  /* 0x000000ffff037224 */ /* 0x000fe400078e000f */
[----:B------:R-:W-:-:S04]  /*07c0*/  IMAD.MOV.U32 R8, RZ, RZ, R18 ;  /* 0x000000ffff087224 */ /* 0x000fc800078e0012 */
        /* <DEDUP_REMOVED lines=15> */
.L_x_597:
[----:B------:R-:W-:Y:S05]  /*08c0*/  BSYNC.RECONVERGENT B2 ;  /* 0x0000000000027941 */ /* 0x000fea0003800200 */
.L_x_596:
        /* <DEDUP_REMOVED lines=25> */
.L_x_599:
[----:B------:R-:W-:Y:S05]  /*0a60*/  BSYNC.RECONVERGENT B2 ;  /* 0x0000000000027941 */ /* 0x000fea0003800200 */
.L_x_598:
        /* <DEDUP_REMOVED lines=22> */
.L_x_601:
[----:B------:R-:W-:Y:S05]  /*0bd0*/  BSYNC.RECONVERGENT B2 ;  /* 0x0000000000027941 */ /* 0x000fea0003800200 */
.L_x_600:
[C---:B------:R-:W-:Y:S01]  /*0be0*/  VIADD R10, R20.reuse, 0x200 ;  /* 0x00000200140a7836 */ /* 0x040fe20000000000 */
[----:B------:R-:W-:-:S04]  /*0bf0*/  IADD3 R20, PT, PT, R20, 0x400, RZ ;  /* 0x0000040014147810 */ /* 0x000fc80007ffe0ff */
[----:B------:R-:W-:-:S13]  /*0c00*/  ISETP.GE.AND P0, PT, R10, UR5, PT ;  /* 0x000000050a007c0c */ /* 0x000fda000bf06270 */
[----:B------:R-:W-:Y:S05]  /*0c10*/  @!P0 BRA `(.L_x_602) ;  /* 0xfffffff800508947 */ /* 0x000fea000383ffff */
.L_x_588:
[----:B------:R-:W-:Y:S05]  /*0c20*/  BSYNC.RECONVERGENT B1 ;  /* 0x0000000000017941 */ /* 0x000fea0003800200 */
.L_x_587:
        /* <DEDUP_REMOVED lines=35> */
.L_x_605:
[----:B------:R-:W-:Y:S05]  /*0e60*/  BSYNC.RECONVERGENT B1 ;  /* 0x0000000000017941 */ /* 0x000fea0003800200 */
.L_x_604:
        /* <DEDUP_REMOVED lines=31> */
.L_x_607:
[----:B------:R-:W-:Y:S05]  /*1060*/  BSYNC.RECONVERGENT B1 ;  /* 0x0000000000017941 */ /* 0x000fea0003800200 */
.L_x_606:
        /* <DEDUP_REMOVED lines=31> */
.L_x_609:
[----:B------:R-:W-:Y:S05]  /*1260*/  BSYNC.RECONVERGENT B1 ;  /* 0x0000000000017941 */ /* 0x000fea0003800200 */
.L_x_608:
[----:B------:R-:W-:Y:S01]  /*1270*/  ISETP.GT.AND P0, PT, R10, 0x17, PT ;  /* 0x000000170a00780c */ /* 0x000fe20003f04270 */
[----:B-1----:R1:W1:Y:S01]  /*1280*/  SHFL.DOWN PT, R2, R4, 0x8, 0x1f ;  /* 0x09001f0004027f89 */ /* 0x00226200000e0000 */
[----:B------:R-:W-:Y:S01]  /*1290*/  BSSY.RECONVERGENT B1, `(.L_x_610) ;  /* 0x000001d000017945 */ /* 0x000fe20003800200 */
[----:B0-----:R-:W-:Y:S02]  /*12a0*/  IMAD.MOV.U32 R8, RZ, RZ, R11 ;  /* 0x000000ffff087224 */ /* 0x001fe400078e000b */
[----:B------:R0:W0:Y:S01]  /*12b0*/  SHFL.DOWN PT, R3, R5, 0x8, 0x1f ;  /* 0x09001f0005037f89 */ /* 0x00002200000e0000 */
[----:B------:R-:W-:Y:S02]  /*12c0*/  IMAD.MOV.U32 R9, RZ, RZ, R12 ;  /* 0x000000ffff097224 */ /* 0x000fe400078e000c */
[----:B------:R-:W-:Y:S01]  /*12d0*/  IMAD.MOV.U32 R6, RZ, RZ, R4 ;  /* 0x000000ffff067224 */ /* 0x000fe200078e0004 */
[----:B---3--:R3:W0:Y:S01]  /*12e0*/  SHFL.DOWN PT, R14, R11, 0x8, 0x1f ;  /* 0x09001f000b0e7f89 */ /* 0x00862200000e0000 */
[----:B--2---:R-:W-:-:S03]  /*12f0*/  IMAD.MOV.U32 R7, RZ, RZ, R5 ;  /* 0x000000ffff077224 */ /* 0x004fc600078e0005 */
[----:B----4-:R3:W2:Y:S01]  /*1300*/  SHFL.DOWN PT, R13, R12, 0x8, 0x1f ;  /* 0x09001f000c0d7f89 */ /* 0x0106a200000e0000 */
[----:B------:R-:W-:Y:S05]  /*1310*/  @P0 BRA `(.L_x_611) ;  /* 0x0000000000500947 */ /* 0x000fea0003800000 */
[----:B01----:R-:W-:Y:S01]  /*1320*/  DSETP.GEU.AND P0, PT, |R4|, |R2|, PT ;  /* 0x400000020400722a */ /* 0x003fe20003f0e200 */
[----:B------:R-:W-:Y:S01]  /*1330*/  IMAD.MOV.U32 R8, RZ, RZ, R14 ;  /* 0x000000ffff087224 */ /* 0x000fe200078e000e */
[----:B--2---:R-:W-:Y:S01]  /*1340*/  MOV R9, R13 ;  /* 0x0000000d00097202 */ /* 0x004fe20000000f00 */
        /* <DEDUP_REMOVED lines=17> */
.L_x_611:
[----:B------:R-:W-:Y:S05]  /*1460*/  BSYNC.RECONVERGENT B1 ;  /* 0x0000000000017941 */ /* 0x000fea0003800200 */
.L_x_610:
[----:B------:R-:W-:Y:S01]  /*1470*/  ISETP.GT.AND P0, PT, R10, 0xf, PT ;  /* 0x0000000f0a00780c */ /* 0x000fe20003f04270 */
[----:B-1----:R1:W4:Y:S01]  /*1480*/  SHFL.DOWN PT, R4, R6, 0x10, 0x1f ;  /* 0x0a001f0006047f89 */ /* 0x00232200000e0000 */
[----:B------:R-:W-:Y:S01]  /*1490*/  BSSY.RECONVERGENT B1, `(.L_x_612) ;  /* 0x000001d000017945 */ /* 0x000fe20003800200 */
[----:B0-----:R-:W-:Y:S02]  /*14a0*/  IMAD.MOV.U32 R14, RZ, RZ, R8 ;  /* 0x000000ffff0e7224 */ /* 0x001fe400078e0008 */
[----:B------:R1:W0:Y:S01]  /*14b0*/  SHFL.DOWN PT, R5, R7, 0x10, 0x1f ;  /* 0x0a001f0007057f89 */ /* 0x00022200000e0000 */
[----:B------:R-:W-:Y:S02]  /*14c0*/  IMAD.MOV.U32 R15, RZ, RZ, R9 ;  /* 0x000000ffff0f7224 */ /* 0x000fe400078e0009 */
[----:B------:R-:W-:Y:S01]  /*14d0*/  IMAD.MOV.U32 R2, RZ, RZ, R6 ;  /* 0x000000ffff027224 */ /* 0x000fe200078e0006 */
[----:B---3--:R1:W3:Y:S01]  /*14e0*/  SHFL.DOWN PT, R11, R8, 0x10, 0x1f ;  /* 0x0a001f00080b7f89 */ /* 0x0082e200000e0000 */
[----:B------:R-:W-:-:S03]  /*14f0*/  IMAD.MOV.U32 R3, RZ, RZ, R7 ;  /* 0x000000ffff037224 */ /* 0x000fc600078e0007 */
[----:B------:R1:W0:Y:S01]  /*1500*/  SHFL.DOWN PT, R12, R9, 0x10, 0x1f ;  /* 0x0a001f00090c7f89 */ /* 0x00022200000e0000 */
[----:B------:R-:W-:Y:S05]  /*1510*/  @P0 BRA `(.L_x_613) ;  /* 0x0000000000500947 */ /* 0x000fea0003800000 */
[----:B0---4-:R-:W-:Y:S01]  /*1520*/  DSETP.GEU.AND P0, PT, |R6|, |R4|, PT ;  /* 0x400000040600722a */ /* 0x011fe20003f0e200 */
[----:B---3--:R-:W-:Y:S02]  /*1530*/  IMAD.MOV.U32 R14, RZ, RZ, R11 ;  /* 0x000000ffff0e7224 */ /* 0x008fe400078e000b */
        /* <DEDUP_REMOVED lines=18> */
.L_x_613:
[----:B------:R-:W-:Y:S05]  /*1660*/  BSYNC.RECONVERGENT B1 ;  /* 0x0000000000017941 */ /* 0x000fea0003800200 */
.L_x_612:
[----:B------:R-:W-:Y:S01]  /*1670*/  ISETP.NE.AND P0, PT, R10, RZ, PT ;  /* 0x000000ff0a00720c */ /* 0x000fe20003f05270 */
[----:B------:R-:W-:-:S12]  /*1680*/  BSSY.RECONVERGENT B1, `(.L_x_614) ;  /* 0x000000a000017945 */ /* 0x000fd80003800200 */
[----:B------:R-:W-:Y:S05]  /*1690*/  @P0 BRA `(.L_x_615) ;  /* 0x0000000000200947 */ /* 0x000fea0003800000 */
[----:B-1----:R-:W1:Y:S01]  /*16a0*/  S2R R6, SR_CgaCtaId ;  /* 0x0000000000067919 */ /* 0x002e620000008800 */
[----:B0-----:R-:W-:Y:S02]  /*16b0*/  MOV R5, 0x400 ;  /* 0x0000040000057802 */ /* 0x001fe40000000f00 */
[----:B----4-:R-:W-:-:S04]  /*16c0*/  SHF.R.U32.HI R4, RZ, 0x1, R0 ;  /* 0x00000001ff047819 */ /* 0x010fc80000011600 */
[----:B------:R-:W-:Y:S02]  /*16d0*/  LOP3.LUT R4, R4, 0x1f0, RZ, 0xc0, !PT ;  /* 0x000001f004047812 */ /* 0x000fe400078ec0ff */
[----:B-1----:R-:W-:-:S05]  /*16e0*/  LEA R5, R6, R5, 0x18 ;  /* 0x0000000506057211 */ /* 0x002fca00078ec0ff */
[----:B------:R-:W-:-:S05]  /*16f0*/  IMAD.IADD R5, R4, 0x1, R5 ;  /* 0x0000000104057824 */ /* 0x000fca00078e0205 */
[----:B------:R0:W-:Y:S04]  /*1700*/  STS.64 [R5+0x10], R14 ;  /* 0x0000100e05007388 */ /* 0x0001e80000000a00 */
[----:B------:R0:W-:Y:S02]  /*1710*/  STS.64 [R5+0x8], R2 ;  /* 0x0000080205007388 */ /* 0x0001e40000000a00 */
.L_x_615:
[----:B------:R-:W-:Y:S05]  /*1720*/  BSYNC.RECONVERGENT B1 ;  /* 0x0000000000017941 */ /* 0x000fea0003800200 */
.L_x_614:
        /* <DEDUP_REMOVED lines=8> */
[----:B-1--4-:R-:W1:Y:S04]  /*17b0*/  LDS.128 R4, [R0+0x20] ;  /* 0x0000200000047984 */ /* 0x012e680000000c00 */
[----:B--2---:R2:W4:Y:S04]  /*17c0*/  LDS.64 R12, [R0+0x80] ;  /* 0x00008000000c7984 */ /* 0x0045280000000a00 */
[----:B---3--:R2:W3:Y:S01]  /*17d0*/  LDS.128 R8, [R0+0x30] ;  /* 0x0000300000087984 */ /* 0x0084e20000000c00 */
[----:B0-----:R-:W-:Y:S01]  /*17e0*/  DSETP.GEU.AND P0, PT, |R2|, |R16|, PT ;  /* 0x400000100200722a */ /* 0x001fe20003f0e200 */
[----:B------:R-:W-:Y:S01]  /*17f0*/  IMAD.MOV.U32 R24, RZ, RZ, R16 ;  /* 0x000000ffff187224 */ /* 0x000fe200078e0010 */
[----:B------:R-:W-:Y:S01]  /*1800*/  MOV R25, R17 ;  /* 0x0000001100197202 */ /* 0x000fe20000000f00 */
[----:B-1----:R-:W-:-:S02]  /*1810*/  IMAD.MOV.U32 R26, RZ, RZ, R4 ;  /* 0x000000ffff1a7224 */ /* 0x002fc400078e0004 */
[----:B------:R-:W-:-:S09]  /*1820*/  IMAD.MOV.U32 R27, RZ, RZ, R5 ;  /* 0x000000ffff1b7224 */ /* 0x000fd200078e0005 */
        /* <DEDUP_REMOVED lines=15> */
.L_x_618:
[----:B------:R-:W-:Y:S05]  /*1920*/  BSYNC.RECONVERGENT B1 ;  /* 0x0000000000017941 */ /* 0x000fea0003800200 */
.L_x_617:
        /* <DEDUP_REMOVED lines=23> */
.L_x_620:
[----:B------:R-:W-:Y:S05]  /*1aa0*/  BSYNC.RECONVERGENT B1 ;  /* 0x0000000000017941 */ /* 0x000fea0003800200 */
.L_x_619:
        /* <DEDUP_REMOVED lines=21> */
.L_x_622:
[----:B------:R-:W-:Y:S05]  /*1c00*/  BSYNC.RECONVERGENT B1 ;  /* 0x0000000000017941 */ /* 0x000fea0003800200 */
.L_x_621:
        /* <DEDUP_REMOVED lines=23> */
.L_x_624:
[----:B------:R-:W-:Y:S05]  /*1d80*/  BSYNC.RECONVERGENT B1 ;  /* 0x0000000000017941 */ /* 0x000fea0003800200 */
.L_x_623:
        /* <DEDUP_REMOVED lines=21> */
.L_x_626:
[----:B------:R-:W-:Y:S05]  /*1ee0*/  BSYNC.RECONVERGENT B1 ;  /* 0x0000000000017941 */ /* 0x000fea0003800200 */
.L_x_625:
[----:B------:R-:W-:Y:S01]  /*1ef0*/  DSETP.GEU.AND P0, PT, |R2|, |R10|, PT ;  /* 0x4000000a0200722a */ /* 0x000fe20003f0e200 */
[----:B------:R-:W-:Y:S01]  /*1f00*/  BSSY.RECONVERGENT B1, `(.L_x_627) ;  /* 0x0000014000017945 */ /* 0x000fe20003800200 */
[----:B------:R-:W-:Y:S01]  /*1f10*/  IMAD.MOV.U32 R8, RZ, RZ, R10 ;  /* 0x000000ffff087224 */ /* 0x000fe200078e000a */
[----:B---3--:R-:W-:Y:S01]  /*1f20*/  MOV R0, R5 ;  /* 0x0000000500007202 */ /* 0x008fe20000000f00 */
        /* <DEDUP_REMOVED lines=17> */
.L_x_628:
[----:B------:R-:W-:Y:S05]  /*2040*/  BSYNC.RECONVERGENT B1 ;  /* 0x0000000000017941 */ /* 0x000fea0003800200 */
.L_x_627:
        /* <DEDUP_REMOVED lines=21> */
.L_x_603:
        /* <DEDUP_REMOVED lines=9> */
[----:B------:R-:W-:Y:S02]  /*2230*/  VIADD R5, R5, UR6 ;  /* 0x0000000605057c36 */ /* 0x000fe40008000000 */
        /* <DEDUP_REMOVED lines=9> */
[----:B----4-:R-:W-:Y:S01]  /*22d0*/  IMAD.MOV.U32 R14, RZ, RZ, R12 ;  /* 0x000000ffff0e7224 */ /* 0x010fe200078e000c */
[----:B------:R-:W-:Y:S01]  /*22e0*/  MOV R6, R10 ;  /* 0x0000000a00067202 */ /* 0x000fe20000000f00 */
[----:B0-----:R-:W-:Y:S02]  /*22f0*/  IMAD.MOV.U32 R16, RZ, RZ, R13 ;  /* 0x000000ffff107224 */ /* 0x001fe400078e000d */
        /* <DEDUP_REMOVED lines=16> */
.L_x_630:
[----:B------:R-:W-:Y:S05]  /*2400*/  BSYNC.RECONVERGENT B1 ;  /* 0x0000000000017941 */ /* 0x000fea0003800200 */
.L_x_629:
        /* <DEDUP_REMOVED lines=32> */
.L_x_632:
[----:B------:R-:W-:Y:S05]  /*2610*/  BSYNC.RECONVERGENT B1 ;  /* 0x0000000000017941 */ /* 0x000fea0003800200 */
.L_x_631:
[----:B-1----:R-:W-:Y:S01]  /*2620*/  VIADD R2, R4, 0x4 ;  /* 0x0000000404027836 */ /* 0x002fe20000000000 */
[----:B------:R1:W4:Y:S01]  /*2630*/  SHFL.DOWN PT, R6, R8, 0x4, R5 ;  /* 0x0880000008067989 */ /* 0x00032200000e0005 */
[----:B------:R-:W-:Y:S01]  /*2640*/  BSSY.RECONVERGENT B1, `(.L_x_633) ;  /* 0x000001e000017945 */ /* 0x000fe20003800200 */
[----:B--2---:R-:W-:Y:S01]  /*2650*/  IMAD.MOV.U32 R14, RZ, RZ, R10 ;  /* 0x000000ffff0e7224 */ /* 0x004fe200078e000a */
[----:B------:R-:W-:Y:S01]  /*2660*/  MOV R16, R12 ;  /* 0x0000000c00107202 */ /* 0x000fe20000000f00 */
[----:B------:R1:W2:Y:S01]  /*2670*/  SHFL.DOWN PT, R7, R9, 0x4, R5 ;  /* 0x0880000009077989 */ /* 0x0002a200000e0005 */
[----:B------:R-:W-:Y:S01]  /*2680*/  ISETP.GT.AND P0, PT, R2, R5, PT ;  /* 0x000000050200720c */ /* 0x000fe20003f04270 */
[----:B------:R-:W-:Y:S02]  /*2690*/  IMAD.MOV.U32 R2, RZ, RZ, R8 ;  /* 0x000000ffff027224 */ /* 0x000fe400078e0008 */
[----:B---3--:R1:W3:Y:S01]  /*26a0*/  SHFL.DOWN PT, R11, R10, 0x4, R5 ;  /* 0x088000000a0b7989 */ /* 0x0082e200000e0005 */
[----:B------:R-:W-:-:S03]  /*26b0*/  IMAD.MOV.U32 R3, RZ, RZ, R9 ;  /* 0x000000ffff037224 */ /* 0x000fc600078e0009 */
[----:B0-----:R1:W0:Y:S06]  /*26c0*/  SHFL.DOWN PT, R13, R12, 0x4, R5 ;  /* 0x088000000c0d7989 */ /* 0x00122c00000e0005 */
        /* <DEDUP_REMOVED lines=21> */
.L_x_634:
[----:B------:R-:W-:Y:S05]  /*2820*/  BSYNC.RECONVERGENT B1 ;  /* 0x0000000000017941 */ /* 0x000fea0003800200 */
.L_x_633:
        /* <DEDUP_REMOVED lines=8> */
[----:B---3--:R3:W1:Y:S01]  /*28b0*/  SHFL.DOWN PT, R11, R14, 0x8, R5 ;  /* 0x090000000e0b7989 */ /* 0x00866200000e0005 */
[----:B--2---:R-:W-:-:S03]  /*28c0*/  IMAD.MOV.U32 R7, RZ, RZ, R3 ;  /* 0x000000ffff077224 */ /* 0x004fc600078e0003 */
[----:B0-----:R3:W0:Y:S04]  /*28d0*/  SHFL.DOWN PT, R13, R16, 0x8, R5 ;  /* 0x09000000100d7989 */ /* 0x00162800000e0005 */
        /* <DEDUP_REMOVED lines=21> */
.L_x_636:
[----:B------:R-:W-:Y:S05]  /*2a30*/  BSYNC.RECONVERGENT B1 ;  /* 0x0000000000017941 */ /* 0x000fea0003800200 */
.L_x_635:
[----:B-1----:R-:W-:Y:S01]  /*2a40*/  VIADD R2, R4, 0x10 ;  /* 0x0000001004027836 */ /* 0x002fe20000000000 */
[----:B----4-:R1:W2:Y:S01]  /*2a50*/  SHFL.DOWN PT, R8, R6, 0x10, R5 ;  /* 0x0a00000006087989 */ /* 0x0102a200000e0005 */
[----:B------:R-:W-:Y:S01]  /*2a60*/  BSSY.RECONVERGENT B1, `(.L_x_637) ;  /* 0x000001e000017945 */ /* 0x000fe20003800200 */
[----:B---3--:R-:W-:Y:S02]  /*2a70*/  IMAD.MOV.U32 R14, RZ, RZ, R10 ;  /* 0x000000ffff0e7224 */ /* 0x008fe400078e000a */
[----:B------:R-:W-:Y:S01]  /*2a80*/  ISETP.GT.AND P0, PT, R2, R5, PT ;  /* 0x000000050200720c */ /* 0x000fe20003f04270 */
[----:B------:R1:W3:Y:S01]  /*2a90*/  SHFL.DOWN PT, R9, R7, 0x10, R5 ;  /* 0x0a00000007097989 */ /* 0x0002e200000e0005 */
[----:B------:R-:W-:Y:S02]  /*2aa0*/  IMAD.MOV.U32 R15, RZ, RZ, R12 ;  /* 0x000000ffff0f7224 */ /* 0x000fe400078e000c */
[----:B------:R-:W-:Y:S01]  /*2ab0*/  IMAD.MOV.U32 R2, RZ, RZ, R6 ;  /* 0x000000ffff027224 */ /* 0x000fe200078e0006 */
[----:B------:R1:W4:Y:S01]  /*2ac0*/  SHFL.DOWN PT, R11, R10, 0x10, R5 ;  /* 0x0a0000000a0b7989 */ /* 0x00032200000e0005 */
        /* <DEDUP_REMOVED lines=23> */
.L_x_638:
[----:B------:R-:W-:Y:S05]  /*2c40*/  BSYNC.RECONVERGENT B1 ;  /* 0x0000000000017941 */ /* 0x000fea0003800200 */
.L_x_637:
        /* <DEDUP_REMOVED lines=11> */
.L_x_640:
[----:B------:R-:W-:Y:S05]  /*2d00*/  BSYNC.RECONVERGENT B1 ;  /* 0x0000000000017941 */ /* 0x000fea0003800200 */
.L_x_639:
[----:B------:R-:W-:Y:S01]  /*2d10*/  BAR.SYNC.DEFER_BLOCKING 0x0 ;  /* 0x0000000000007b1d */ /* 0x000fe20000010000 */
[----:B------:R-:W-:-:S13]  /*2d20*/  ISETP.NE.AND P1, PT, R0, RZ, PT ;  /* 0x000000ff0000720c */ /* 0x000fda0003f25270 */
[----:B------:R-:W-:Y:S05]  /*2d30*/  @P1 BRA `(.L_x_616) ;  /* 0x0000003400d41947 */ /* 0x000fea0003800000 */
[----:B------:R-:W-:Y:S01]  /*2d40*/  UISETP.GE.AND UP0, UPT, UR6, 0x21, UPT ;  /* 0x000000210600788c */ /* 0x000fe2000bf06270 */
[----:B----4-:R-:W-:Y:S02]  /*2d50*/  IMAD.MOV.U32 R11, RZ, RZ, R14 ;  /* 0x000000ffff0b7224 */ /* 0x010fe400078e000e */
[----:B--2---:R-:W-:Y:S02]  /*2d60*/  IMAD.MOV.U32 R8, RZ, RZ, R15 ;  /* 0x000000ffff087224 */ /* 0x004fe400078e000f */
        /* <DEDUP_REMOVED lines=8> */
[----:B0-----:R-:W0:Y:S01]  /*2df0*/  LDS.64 R12, [UR4+0x20] ;  /* 0x00002004ff0c7984 */ /* 0x001e220008000a00 */
[----:B-1----:R-:W-:Y:S01]  /*2e00*/  DSETP.GEU.AND P0, PT, |R2|, |R6|, PT ;  /* 0x400000060200722a */ /* 0x002fe20003f0e200 */
[----:B------:R-:W-:Y:S01]  /*2e10*/  MOV R4, R6 ;  /* 0x0000000600047202 */ /* 0x000fe20000000f00 */
[----:B------:R-:W-:Y:S02]  /*2e20*/  IMAD.MOV.U32 R5, RZ, RZ, R7 ;  /* 0x000000ffff057224 */ /* 0x000fe400078e0007 */
[----:B0-----:R-:W-:Y:S02]  /*2e30*/  IMAD.MOV.U32 R11, RZ, RZ, R12 ;  /* 0x000000ffff0b7224 */ /* 0x001fe400078e000c */
        /* <DEDUP_REMOVED lines=16> */
.L_x_642:
[----:B------:R-:W-:Y:S05]  /*2f40*/  BSYNC.RECONVERGENT B1 ;  /* 0x0000000000017941 */ /* 0x000fea0003800200 */
.L_x_641:
[----:B------:R-:W-:Y:S01]  /*2f50*/  UISETP.GE.AND UP0, UPT, UR6, 0x41, UPT ;  /* 0x000000410600788c */ /* 0x000fe2000bf06270 */
[----:B---3--:R-:W-:Y:S02]  /*2f60*/  IMAD.MOV.U32 R9, RZ, RZ, R11 ;  /* 0x000000ffff097224 */ /* 0x008fe400078e000b */
[----:B------:R-:W-:Y:S02]  /*2f70*/  IMAD.MOV.U32 R0, RZ, RZ, R8 ;  /* 0x000000ffff007224 */ /* 0x000fe400078e0008 */
[----:B------:R-:W-:Y:S02]  /*2f80*/  IMAD.MOV.U32 R2, RZ, RZ, R4 ;  /* 0x000000ffff027224 */ /* 0x000fe400078e0004 */
[----:B------:R-:W-:Y:S02]  /*2f90*/  IMAD.MOV.U32 R3, RZ, RZ, R5 ;  /* 0x000000ffff037224 */ /* 0x000fe400078e0005 */
        /* <DEDUP_REMOVED lines=8> */
[----:B------:R-:W-:Y:S02]  /*3020*/  IMAD.MOV.U32 R2, RZ, RZ, R6 ;  /* 0x000000ffff027224 */ /* 0x000fe400078e0006 */
[----:B------:R-:W-:Y:S02]  /*3030*/  IMAD.MOV.U32 R3, RZ, RZ, R7 ;  /* 0x000000ffff037224 */ /* 0x000fe400078e0007 */
[----:B0-----:R-:W-:-:S02]  /*3040*/  IMAD.MOV.U32 R9, RZ, RZ, R12 ;  /* 0x000000ffff097224 */ /* 0x001fc400078e000c */
        /* <DEDUP_REMOVED lines=16> */
.L_x_644:
[----:B------:R-:W-:Y:S05]  /*3150*/  BSYNC.RECONVERGENT B1 ;  /* 0x0000000000017941 */ /* 0x000fea0003800200 */
.L_x_643:
[----:B------:R-:W-:Y:S01]  /*3160*/  UISETP.GE.AND UP0, UPT, UR6, 0x61, UPT ;  /* 0x000000610600788c */ /* 0x000fe2000bf06270 */
[----:B------:R-:W-:Y:S01]  /*3170*/  IMAD.MOV.U32 R11, RZ, RZ, R9 ;  /* 0x000000ffff0b7224 */ /* 0x000fe200078e0009 */
[----:B------:R-:W-:Y:S01]  /*3180*/  MOV R8, R0 ;  /* 0x0000000000087202 */ /* 0x000fe20000000f00 */
[----:B------:R-:W-:Y:S02]  /*3190*/  IMAD.MOV.U32 R4, RZ, RZ, R2 ;  /* 0x000000ffff047224 */ /* 0x000fe400078e0002 */
[----:B------:R-:W-:-:S04]  /*31a0*/  IMAD.MOV.U32 R5, RZ, RZ, R3 ;  /* 0x000000ffff057224 */ /* 0x000fc800078e0003 */
        /* <DEDUP_REMOVED lines=27> */
.L_x_646:
[----:B------:R-:W-:Y:S05]  /*3360*/  BSYNC.RECONVERGENT B1 ;  /* 0x0000000000017941 */ /* 0x000fea0003800200 */
.L_x_645:
[----:B------:R-:W-:Y:S01]  /*3370*/  UISETP.GE.AND UP0, UPT, UR6, 0x81, UPT ;  /* 0x000000810600788c */ /* 0x000fe2000bf06270 */
[----:B------:R-:W-:Y:S02]  /*3380*/  IMAD.MOV.U32 R9, RZ, RZ, R11 ;  /* 0x000000ffff097224 */ /* 0x000fe400078e000b */
        /* <DEDUP_REMOVED lines=30> */
.L_x_648:
[----:B------:R-:W-:Y:S05]  /*3570*/  BSYNC.RECONVERGENT B1 ;  /* 0x0000000000017941 */ /* 0x000fea0003800200 */
.L_x_647:
        /* <DEDUP_REMOVED lines=32> */
.L_x_650:
[----:B------:R-:W-:Y:S05]  /*3780*/  BSYNC.RECONVERGENT B1 ;  /* 0x0000000000017941 */ /* 0x000fea0003800200 */
.L_x_649:
        /* <DEDUP_REMOVED lines=14> */
[----:B------:R-:W-:Y:S01]  /*3870*/  IMAD.MOV.U32 R7, RZ, RZ, R3 ;  /* 0x000000ffff077224 */ /* 0x000fe200078e0003 */
[----:B0-----:R-:W-:Y:S01]  /*3880*/  MOV R0, R13 ;  /* 0x0000000d00007202 */ /* 0x001fe20000000f00 */
        /* <DEDUP_REMOVED lines=16> */
.L_x_652:
[----:B------:R-:W-:Y:S05]  /*3990*/  BSYNC.RECONVERGENT B1 ;  /* 0x0000000000017941 */ /* 0x000fea0003800200 */
.L_x_651:
[----:B------:R-:W-:Y:S01]  /*39a0*/  UISETP.GE.AND UP0, UPT, UR6, 0xe1, UPT ;  /* 0x000000e10600788c */ /* 0x000fe2000bf06270 */
[----:B------:R-:W-:Y:S02]  /*39b0*/  IMAD.MOV.U32 R14, RZ, RZ, R9 ;  /* 0x000000ffff0e7224 */ /* 0x000fe400078e0009 */
[----:B------:R-:W-:Y:S02]  /*39c0*/  IMAD.MOV.U32 R15, RZ, RZ, R0 ;  /* 0x000000ffff0f7224 */ /* 0x000fe400078e0000 */
[----:B------:R-:W-:Y:S02]  /*39d0*/  IMAD.MOV.U32 R2, RZ, RZ, R6 ;  /* 0x000000ffff027224 */ /* 0x000fe400078e0006 */
[----:B------:R-:W-:Y:S02]  /*39e0*/  IMAD.MOV.U32 R3, RZ, RZ, R7 ;  /* 0x000000ffff037224 */ /* 0x000fe400078e0007 */
[----:B------:R-:W-:Y:S05]  /*39f0*/  BRA.U !UP0, `(.L_x_616) ;  /* 0x0000002908a47547 */ /* 0x000fea000b800000 */
[----:B------:R-:W1:Y:S01]  /*3a00*/  S2UR UR5, SR_CgaCtaId ;  /* 0x00000000000579c3 */ /* 0x000e620000008800 */
[----:B------:R-:W-:Y:S02]  /*3a10*/  UMOV UR4, 0x400 ;  /* 0x0000040000047882 */ /* 0x000fe40000000000 */
[----:B-1----:R-:W-:-:S09]  /*3a20*/  ULEA UR4, UR5, UR4, 0x18 ;  /* 0x0000000405047291 */ /* 0x002fd2000f8ec0ff */
[----:B------:R-:W1:Y:S04]  /*3a30*/  LDS.64 R4, [UR4+0x78] ;  /* 0x00007804ff047984 */ /* 0x000e680008000a00 */
[----:B------:R-:W2:Y:S01]  /*3a40*/  LDS.64 R10, [UR4+0x80] ;  /* 0x00008004ff0a7984 */ /* 0x000ea20008000a00 */
        /* <DEDUP_REMOVED lines=21> */
.L_x_584:
        /* <DEDUP_REMOVED lines=30> */
[----:B------:R-:W-:Y:S02]  /*3d80*/  ISETP.GE.U32.AND.EX P0, PT, RZ, RZ, PT, P0 ;  /* 0x000000ffff00720c */ /* 0x000fe40003f06100 */
[----:B------:R-:W-:-:S11]  /*3d90*/  IADD3.X R7, PT, PT, RZ, UR7, RZ, P1, !PT ;  /* 0x00000007ff077c10 */ /* 0x000fd60008ffe4ff */
[----:B------:R-:W-:-:S06]  /*3da0*/  DSETP.LT.OR P0, PT, |R8|, |R4|, !P0 ;  /* 0x400000040800722a */ /* 0x000fcc0004701600 */
[----:B------:R-:W-:Y:S02]  /*3db0*/  FSEL R8, R4, R8, P0 ;  /* 0x0000000804087208 */ /* 0x000fe40000000000 */
[----:B------:R-:W-:Y:S02]  /*3dc0*/  FSEL R9, R5, R9, P0 ;  /* 0x0000000905097208 */ /* 0x000fe40000000000 */
[----:B------:R-:W-:Y:S02]  /*3dd0*/  SEL R23, R6, R23, P0 ;  /* 0x0000001706177207 */ /* 0x000fe40000000000 */
[----:B------:R-:W-:-:S07]  /*3de0*/  SEL R24, R7, R24, P0 ;  /* 0x0000001807187207 */ /* 0x000fce0000000000 */
.L_x_654:
[----:B------:R-:W-:Y:S05]  /*3df0*/  BSYNC.RECONVERGENT B1 ;  /* 0x0000000000017941 */ /* 0x000fea0003800200 */
.L_x_653:
[----:B------:R-:W-:Y:S01]  /*3e00*/  UISETP.GE.U32.AND UP0, UPT, UR4, 0xa00, UPT ;  /* 0x00000a000400788c */ /* 0x000fe2000bf06070 */
[----:B------:R-:W-:-:S08]  /*3e10*/  IMAD.MOV.U32 R5, RZ, RZ, 0x500 ;  /* 0x00000500ff057424 */ /* 0x000fd000078e00ff */
[----:B------:R-:W-:Y:S05]  /*3e20*/  BRA.U !UP0, `(.L_x_655) ;  /* 0x00000005084c7547 */ /* 0x000fea000b800000 */
[----:B------:R-:W-:Y:S01]  /*3e30*/  IMAD.MOV.U32 R12, RZ, RZ, R8 ;  /* 0x000000ffff0c7224 */ /* 0x000fe200078e0008 */
[----:B------:R-:W0:Y:S01]  /*3e40*/  LDCU UR4, c[0x0][0x398] ;  /* 0x00007300ff0477ac */ /* 0x000e220008000800 */
[----:B------:R-:W-:Y:S02]  /*3e50*/  IMAD.MOV.U32 R13, RZ, RZ, R9 ;  /* 0x000000ffff0d7224 */ /* 0x000fe400078e0009 */
[----:B------:R-:W-:Y:S01]  /*3e60*/  IMAD.MOV.U32 R17, RZ, RZ, 0x500 ;  /* 0x00000500ff117424 */ /* 0x000fe200078e00ff */
[----:B------:R-:W1:Y:S01]  /*3e70*/  LDCU.64 UR6, c[0x0][0x388] ;  /* 0x00007100ff0677ac */ /* 0x000e620008000a00 */
[----:B------:R-:W-:-:S05]  /*3e80*/  NOP ;  /* 0x0000000000007918 */ /* 0x000fca0000000000 */
.L_x_656:
[----:B------:R-:W-:-:S05]  /*3e90*/  IMAD.WIDE.U32 R26, R17, 0x8, R2 ;  /* 0x00000008111a7825 */ /* 0x000fca00078e0002 */
[----:B------:R-:W2:Y:S04]  /*3ea0*/  LDG.E.64 R14, desc[UR8][R26.64] ;  /* 0x000000081a0e7981 */ /* 0x000ea8000c1e1b00 */
[----:B------:R-:W3:Y:S04]  /*3eb0*/  LDG.E.64 R4, desc[UR8][R26.64+0x800] ;  /* 0x000800081a047981 */ /* 0x000ee8000c1e1b00 */
[----:B------:R-:W4:Y:S04]  /*3ec0*/  LDG.E.64 R6, desc[UR8][R26.64+0x1000] ;  /* 0x001000081a067981 */ /* 0x000f28000c1e1b00 */
[----:B------:R-:W5:Y:S04]  /*3ed0*/  LDG.E.64 R10, desc[UR8][R26.64+0x1800] ;  /* 0x001800081a0a7981 */ /* 0x000f68000c1e1b00 */
[----:B------:R-:W5:Y:S01]  /*3ee0*/  LDG.E.64 R8, desc[UR8][R26.64+0x2000] ;  /* 0x002000081a087981 */ /* 0x000f62000c1e1b00 */
[----:B-1----:R-:W-:-:S04]  /*3ef0*/  IADD3 R18, P0, P1, R0, UR6, R17 ;  /* 0x0000000600127c10 */ /* 0x002fc8000f91e011 */
[----:B------:R-:W-:Y:S01]  /*3f00*/  IADD3.X R16, PT, PT, RZ, UR7, RZ, P0, P1 ;  /* 0x00000007ff107c10 */ /* 0x000fe200087e24ff */
[----:B------:R-:W-:Y:S01]  /*3f10*/  IMAD.MOV.U32 R20, RZ, RZ, R18 ;  /* 0x000000ffff147224 */ /* 0x000fe200078e0012 */
[----:B------:R-:W-:-:S03]  /*3f20*/  IADD3 R22, P3, PT, R18, 0x100, RZ ;  /* 0x0000010012167810 */ /* 0x000fc60007f7e0ff */
        /* <DEDUP_REMOVED lines=11> */
[----:B------:R-:W-:Y:S01]  /*3fe0*/  IMAD.X R24, RZ, RZ, R16, P3 ;  /* 0x000000ffff187224 */ /* 0x000fe200018e0610 */
[----:B------:R-:W-:-:S03]  /*3ff0*/  IADD3 R13, P3, PT, R18, 0x200, RZ ;  /* 0x00000200120d7810 */ /* 0x000fc60007f7e0ff */
[----:B---3--:R-:W-:-:S14]  /*4000*/  DSETP.GEU.AND P1, PT, |R14|, |R4|, PT ;  /* 0x400000040e00722a */ /* 0x008fdc0003f2e200 */
[----:B------:R-:W-:-:S04]  /*4010*/  @P1 ISETP.GE.U32.AND P0, PT, R20, R22, PT ;  /* 0x000000161400120c */ /* 0x000fc80003f06070 */
[----:B------:R-:W-:-:S13]  /*4020*/  @P1 ISETP.GE.AND.EX P0, PT, R19, R24, PT, P0 ;  /* 0x000000181300120c */ /* 0x000fda0003f06300 */
[----:B------:R-:W-:-:S06]  /*4030*/  @P1 DSETP.LT.OR P0, PT, |R4|, |R14|, !P0 ;  /* 0x4000000e0400122a */ /* 0x000fcc0004701600 */
[----:B------:R-:W-:Y:S01]  /*4040*/  @P1 FSEL R12, R14, R4, P0 ;  /* 0x000000040e0c1208 */ /* 0x000fe20000000000 */
[----:B------:R-:W-:Y:S01]  /*4050*/  IMAD.X R14, RZ, RZ, R16, P3 ;  /* 0x000000ffff0e7224 */ /* 0x000fe200018e0610 */
[----:B------:R-:W-:Y:S02]  /*4060*/  @P1 FSEL R15, R15, R5, P0 ;  /* 0x000000050f0f1208 */ /* 0x000fe40000000000 */
[----:B------:R-:W-:Y:S01]  /*4070*/  @P1 SEL R22, R20, R22, P0 ;  /* 0x0000001614161207 */ /* 0x000fe20000000000 */
[----:B------:R-:W-:Y:S01]  /*4080*/  @P1 IMAD.MOV.U32 R4, RZ, RZ, R12 ;  /* 0x000000ffff041224 */ /* 0x000fe200078e000c */
[----:B------:R-:W-:Y:S01]  /*4090*/  IADD3 R12, P3, PT, R18, 0x300, RZ ;  /* 0x00000300120c7810 */ /* 0x000fe20007f7e0ff */
[----:B------:R-:W-:Y:S02]  /*40a0*/  @P1 IMAD.MOV.U32 R5, RZ, RZ, R15 ;  /* 0x000000ffff051224 */ /* 0x000fe400078e000f */
[----:B------:R-:W-:Y:S01]  /*40b0*/  IMAD.MOV.U32 R15, RZ, RZ, R24 ;  /* 0x000000ffff0f7224 */ /* 0x000fe200078e0018 */
[----:B------:R-:W-:-:S03]  /*40c0*/  @P1 SEL R15, R19, R24, P0 ;  /* 0x00000018130f1207 */ /* 0x000fc60000000000 */
[----:B----4-:R-:W-:-:S14]  /*40d0*/  DSETP.GEU.AND P2, PT, |R4|, |R6|, PT ;  /* 0x400000060400722a */ /* 0x010fdc0003f4e200 */
[----:B------:R-:W-:-:S04]  /*40e0*/  @P2 ISETP.GE.U32.AND P0, PT, R22, R13, PT ;  /* 0x0000000d1600220c */ /* 0x000fc80003f06070 */
[----:B------:R-:W-:-:S13]  /*40f0*/  @P2 ISETP.GE.AND.EX P0, PT, R15, R14, PT, P0 ;  /* 0x0000000e0f00220c */ /* 0x000fda0003f06300 */
[----:B------:R-:W-:-:S06]  /*4100*/  @P2 DSETP.LT.OR P0, PT, |R6|, |R4|, !P0 ;  /* 0x400000040600222a */ /* 0x000fcc0004701600 */
[----:B------:R-:W-:Y:S02]  /*4110*/  @P2 FSEL R4, R4, R6, P0 ;  /* 0x0000000604042208 */ /* 0x000fe40000000000 */
[----:B------:R-:W-:Y:S02]  /*4120*/  @P2 FSEL R5, R5, R7, P0 ;  /* 0x0000000705052208 */ /* 0x000fe40000000000 */
[----:B------:R-:W-:Y:S01]  /*4130*/  @P2 SEL R14, R15, R14, P0 ;  /* 0x0000000e0f0e2207 */ /* 0x000fe20000000000 */
[----:B------:R-:W-:Y:S02]  /*4140*/  @P2 IMAD.MOV.U32 R6, RZ, RZ, R4 ;  /* 0x000000ffff062224 */ /* 0x000fe400078e0004 */
[----:B------:R-:W-:Y:S02]  /*4150*/  @P2 IMAD.MOV.U32 R7, RZ, RZ, R5 ;  /* 0x000000ffff072224 */ /* 0x000fe400078e0005 */
[----:B------:R-:W-:Y:S01]  /*4160*/  IMAD.MOV.U32 R5, RZ, RZ, R13 ;  /* 0x000000ffff057224 */ /* 0x000fe200078e000d */
[----:B------:R-:W-:Y:S01]  /*4170*/  @P2 SEL R5, R22, R13, P0 ;  /* 0x0000000d16052207 */ /* 0x000fe20000000000 */
        /* <DEDUP_REMOVED lines=13> */
[----:B------:R-:W-:-:S04]  /*4250*/  IADD3 R5, PT, PT, R17, 0xa00, RZ ;  /* 0x00000a0011057810 */ /* 0x000fc80007ffe0ff */
[----:B0-----:R-:W-:Y:S01]  /*4260*/  ISETP.GT.AND P1, PT, R5, UR4, PT ;  /* 0x0000000405007c0c */ /* 0x001fe2000bf24270 */
[----:B------:R-:W-:Y:S01]  /*4270*/  DSETP.GEU.AND P2, PT, |R10|, |R8|, PT ;  /* 0x400000080a00722a */ /* 0x000fe20003f4e200 */
[----:B------:R-:W-:-:S04]  /*4280*/  VIADD R5, R17, 0x500 ;  /* 0x0000050011057836 */ /* 0x000fc80000000000 */
[----:B------:R-:W-:-:S09]  /*4290*/  IMAD.MOV.U32 R17, RZ, RZ, R5 ;  /* 0x000000ffff117224 */ /* 0x000fd200078e0005 */
        /* <DEDUP_REMOVED lines=12> */
.L_x_655:
        /* <DEDUP_REMOVED lines=14> */
[----:B------:R-:W-:Y:S01]  /*4440*/  IMAD.IADD R7, R0, 0x1, R5 ;  /* 0x0000000100077824 */ /* 0x000fe200078e0205 */
[----:B------:R-:W-:-:S04]  /*4450*/  LEA.HI R4, R10, 0x1, RZ, 0x18 ;  /* 0x000000010a047811 */ /* 0x000fc800078fc0ff */
[C---:B------:R-:W-:Y:S02]  /*4460*/  IADD3 R14, P0, PT, R7.reuse, UR6, RZ ;  /* 0x00000006070e7c10 */ /* 0x040fe4000ff1e0ff */
[----:B------:R-:W-:Y:S01]  /*4470*/  LOP3.LUT R6, R4, 0x3, RZ, 0xc0, !PT ;  /* 0x0000000304067812 */ /* 0x000fe200078ec0ff */
[----:B------:R-:W-:Y:S02]  /*4480*/  IMAD.MOV.U32 R4, RZ, RZ, R0 ;  /* 0x000000ffff047224 */ /* 0x000fe400078e0000 */
[----:B------:R-:W-:Y:S02]  /*4490*/  IMAD.X R15, RZ, RZ, UR7, P0 ;  /* 0x00000007ff0f7e24 */ /* 0x000fe400080e06ff */
[----:B------:R-:W-:Y:S02]  /*44a0*/  IMAD.MOV R11, RZ, RZ, -R6 ;  /* 0x000000ffff0b7224 */ /* 0x000fe400078e0a06 */
[----:B0-----:R-:W-:-:S04]  /*44b0*/  IMAD.WIDE.U32 R2, R7, 0x8, R2 ;  /* 0x0000000807027825 */ /* 0x001fc800078e0002 */
[----:B------:R-:W-:Y:S02]  /*44c0*/  IMAD.MOV.U32 R12, RZ, RZ, R2 ;  /* 0x000000ffff0c7224 */ /* 0x000fe400078e0002 */
[----:B------:R-:W-:-:S07]  /*44d0*/  IMAD.MOV.U32 R13, RZ, RZ, R3 ;  /* 0x000000ffff0d7224 */ /* 0x000fce00078e0003 */
.L_x_663:
[----:B------:R-:W-:Y:S02]  /*44e0*/  IMAD.MOV.U32 R2, RZ, RZ, R12 ;  /* 0x000000ffff027224 */ /* 0x000fe400078e000c */
[----:B------:R-:W-:-:S06]  /*44f0*/  IMAD.MOV.U32 R3, RZ, RZ, R13 ;  /* 0x000000ffff037224 */ /* 0x000fcc00078e000d */
[----:B------:R-:W2:Y:S01]  /*4500*/  LDG.E.64 R2, desc[UR8][R2.64] ;  /* 0x0000000802027981 */ /* 0x000ea2000c1e1b00 */
[----:B------:R-:W-:Y:S01]  /*4510*/  VIADD R11, R11, 0x1 ;  /* 0x000000010b0b7836 */ /* 0x000fe20000000000 */
[----:B------:R-:W-:Y:S01]  /*4520*/  BSSY.RECONVERGENT B3, `(.L_x_661) ;  /* 0x000001b000037945 */ /* 0x000fe20003800200 */
[----:B------:R-:W-:Y:S01]  /*4530*/  IMAD.MOV.U32 R19, RZ, RZ, R23 ;  /* 0x000000ffff137224 */ /* 0x000fe200078e0017 */
[----:B------:R-:W-:Y:S01]  /*4540*/  MOV R7, R9 ;  /* 0x0000000900077202 */ /* 0x000fe20000000f00 */
[----:B------:R-:W-:Y:S01]  /*4550*/  IMAD.MOV.U32 R16, RZ, RZ, R24 ;  /* 0x000000ffff107224 */ /* 0x000fe200078e0018 */
[----:B------:R-:W-:Y:S01]  /*4560*/  ISETP.NE.AND P2, PT, R11, RZ, PT ;  /* 0x000000ff0b00720c */ /* 0x000fe20003f45270 */
[----:B------:R-:W-:Y:S01]  /*4570*/  IMAD.MOV.U32 R6, RZ, RZ, R8 ;  /* 0x000000ffff067224 */ /* 0x000fe200078e0008 */
[----:B------:R-:W-:Y:S01]  /*4580*/  IADD3 R12, P3, PT, R12, 0x800, RZ ;  /* 0x000008000c0c7810 */ /* 0x000fe20007f7e0ff */
[----:B------:R-:W-:Y:S02]  /*4590*/  IMAD.MOV.U32 R23, RZ, RZ, R14 ;  /* 0x000000ffff177224 */ /* 0x000fe400078e000e */
[----:B------:R-:W-:Y:S01]  /*45a0*/  IMAD.MOV.U32 R24, RZ, RZ, R15 ;  /* 0x000000ffff187224 */ /* 0x000fe200078e000f */
[----:B--2---:R-:W-:Y:S01]  /*45b0*/  DSETP.GEU.AND P0, PT, |R8|, |R2|, PT ;  /* 0x400000020800722a */ /* 0x004fe20003f0e200 */
[----:B------:R-:W-:-:S02]  /*45c0*/  IMAD.MOV.U32 R8, RZ, RZ, R2 ;  /* 0x000000ffff087224 */ /* 0x000fc400078e0002 */
        /* <DEDUP_REMOVED lines=16> */
.L_x_662:
[----:B------:R-:W-:Y:S05]  /*46d0*/  BSYNC.RECONVERGENT B3 ;  /* 0x0000000000037941 */ /* 0x000fea0003800200 */
.L_x_661:
[----:B------:R-:W-:Y:S01]  /*46e0*/  IADD3 R14, P0, PT, R14, 0x100, RZ ;  /* 0x000001000e0e7810 */ /* 0x000fe20007f1e0ff */
[----:B------:R-:W-:Y:S02]  /*46f0*/  VIADD R4, R4, 0x100 ;  /* 0x0000010004047836 */ /* 0x000fe40000000000 */
[----:B------:R-:W-:Y:S02]  /*4700*/  IMAD.X R13, RZ, RZ, R13, P3 ;  /* 0x000000ffff0d7224 */ /* 0x000fe400018e060d */
[----:B------:R-:W-:Y:S01]  /*4710*/  IMAD.X R15, RZ, RZ, R15, P0 ;  /* 0x000000ffff0f7224 */ /* 0x000fe200000e060f */
[----:B------:R-:W-:Y:S07]  /*4720*/  @P2 BRA `(.L_x_663) ;  /* 0xfffffffc006c2947 */ /* 0x000fee000383ffff */
.L_x_660:
[----:B------:R-:W-:Y:S05]  /*4730*/  BSYNC.RECONVERGENT B2 ;  /* 0x0000000000027941 */ /* 0x000fea0003800200 */
.L_x_659:
[----:B------:R-:W-:-:S13]  /*4740*/  ISETP.GE.U32.AND P0, PT, R10, 0x300, PT ;  /* 0x000003000a00780c */ /* 0x000fda0003f06070 */
[----:B------:R-:W-:Y:S05]  /*4750*/  @!P0 BRA `(.L_x_658) ;  /* 0x0000000400fc8947 */ /* 0x000fea0003800000 */
[----:B------:R-:W0:Y:S01]  /*4760*/  LDCU.128 UR12, c[0x0][0x380] ;  /* 0x00007000ff0c77ac */ /* 0x000e220008000c00 */
[----:B------:R-:W1:Y:S01]  /*4770*/  LDC.64 R20, c[0x0][0x380] ;  /* 0x0000e000ff147b82 */ /* 0x000e620000000a00 */
[C---:B------:R-:W-:Y:S01]  /*4780*/  IADD3 R7, P1, PT, R4.reuse, R5, RZ ;  /* 0x0000000504077210 */ /* 0x040fe20007f3e0ff */
[C---:B------:R-:W-:Y:S02]  /*4790*/  IMAD.IADD R16, R4.reuse, 0x1, R5 ;  /* 0x0000000104107824 */ /* 0x040fe400078e0205 */
[----:B------:R-:W-:Y:S02]  /*47a0*/  VIADD R22, R4, 0x200 ;  /* 0x0000020004167836 */ /* 0x000fe40000000000 */
[----:B------:R-:W-:Y:S02]  /*47b0*/  IMAD.X R10, RZ, RZ, RZ, P1 ;  /* 0x000000ffff0a7224 */ /* 0x000fe400008e06ff */
[----:B------:R-:W2:Y:S01]  /*47c0*/  LDC.64 R2, c[0x0][0x388] ;  /* 0x0000e200ff027b82 */ /* 0x000ea20000000a00 */
[----:B0-----:R-:W-:-:S02]  /*47d0*/  LEA R6, P2, R7, UR12, 0x3 ;  /* 0x0000000c07067c11 */ /* 0x001fc4000f8418ff */
[----:B------:R-:W-:Y:S02]  /*47e0*/  IADD3 R18, P0, PT, R16, UR14, RZ ;  /* 0x0000000e10127c10 */ /* 0x000fe4000ff1e0ff */
[----:B------:R-:W-:Y:S02]  /*47f0*/  IADD3 R6, P1, PT, R6, 0x1800, RZ ;  /* 0x0000180006067810 */ /* 0x000fe40007f3e0ff */
[----:B------:R-:W-:Y:S01]  /*4800*/  LEA.HI.X R5, R7, UR13, R10, 0x3, P2 ;  /* 0x0000000d07057c11 */ /* 0x000fe200090f1c0a */
[----:B-1----:R-:W-:-:S04]  /*4810*/  IMAD.WIDE.U32 R20, R16, 0x8, R20 ;  /* 0x0000000810147825 */ /* 0x002fc800078e0014 */
[----:B------:R-:W-:Y:S02]  /*4820*/  IMAD.X R19, RZ, RZ, UR15, P0 ;  /* 0x0000000fff137e24 */ /* 0x000fe400080e06ff */
[----:B------:R-:W-:-:S07]  /*4830*/  IMAD.X R5, RZ, RZ, R5, P1 ;  /* 0x000000ffff057224 */ /* 0x000fce00008e0605 */
.L_x_672:
[----:B------:R-:W3:Y:S01]  /*4840*/  LDG.E.64 R14, desc[UR8][R20.64] ;  /* 0x00000008140e7981 */ /* 0x000ee2000c1e1b00 */
[----:B------:R-:W-:-:S05]  /*4850*/  IMAD.MOV.U32 R4, RZ, RZ, R6 ;  /* 0x000000ffff047224 */ /* 0x000fca00078e0006 */
[----:B------:R0:W5:Y:S04]  /*4860*/  LDG.E.64 R10, desc[UR8][R4.64+-0x1000] ;  /* 0xfff00008040a7981 */ /* 0x000168000c1e1b00 */
[----:B------:R0:W5:Y:S01]  /*4870*/  LDG.E.64 R6, desc[UR8][R4.64+-0x800] ;  /* 0xfff8000804067981 */ /* 0x000162000c1e1b00 */
[----:B------:R-:W-:Y:S01]  /*4880*/  BSSY.RECONVERGENT B2, `(.L_x_664) ;  /* 0x0000015000027945 */ /* 0x000fe20003800200 */
[----:B------:R-:W-:Y:S02]  /*4890*/  IMAD.MOV.U32 R26, RZ, RZ, R18 ;  /* 0x000000ffff1a7224 */ /* 0x000fe400078e0012 */
[----:B------:R-:W-:Y:S01]  /*48a0*/  IMAD.MOV.U32 R25, RZ, RZ, R19 ;  /* 0x000000ffff197224 */ /* 0x000fe200078e0013 */
[----:B---3--:R-:W-:Y:S01]  /*48b0*/  DSETP.GEU.AND P0, PT, |R8|, |R14|, PT ;  /* 0x4000000e0800722a */ /* 0x008fe20003f0e200 */
[----:B------:R-:W-:Y:S01]  /*48c0*/  MOV R12, R14 ;  /* 0x0000000e000c7202 */ /* 0x000fe20000000f00 */
[----:B------:R-:W-:-:S12]  /*48d0*/  IMAD.MOV.U32 R13, RZ, RZ, R15 ;  /* 0x000000ffff0d7224 */ /* 0x000fd800078e000f */
        /* <DEDUP_REMOVED lines=15> */
.L_x_665:
[----:B------:R-:W-:Y:S05]  /*49d0*/  BSYNC.RECONVERGENT B2 ;  /* 0x0000000000027941 */ /* 0x000fea0003800200 */
.L_x_664:
[----:B-----5:R-:W-:Y:S01]  /*49e0*/  DSETP.GEU.AND P0, PT, |R12|, |R10|, PT ;  /* 0x4000000a0c00722a */ /* 0x020fe20003f0e200 */
[----:B------:R-:W-:Y:S01]  /*49f0*/  VIADD R9, R16, 0x100 ;  /* 0x0000010010097836 */ /* 0x000fe20000000000 */
[----:B------:R-:W-:Y:S01]  /*4a00*/  BSSY.RECONVERGENT B2, `(.L_x_666) ;  /* 0x0000016000027945 */ /* 0x000fe20003800200 */
[----:B------:R-:W-:-:S03]  /*4a10*/  IMAD.MOV.U32 R8, RZ, RZ, R10 ;  /* 0x000000ffff087224 */ /* 0x000fc600078e000a */
[----:B--2---:R-:W-:Y:S01]  /*4a20*/  IADD3 R23, P1, PT, R9, R2, RZ ;  /* 0x0000000209177210 */ /* 0x004fe20007f3e0ff */
[----:B------:R-:W-:-:S04]  /*4a30*/  IMAD.MOV.U32 R9, RZ, RZ, R11 ;  /* 0x000000ffff097224 */ /* 0x000fc800078e000b */
[----:B------:R-:W-:Y:S02]  /*4a40*/  IMAD.X R24, RZ, RZ, R3, P1 ;  /* 0x000000ffff187224 */ /* 0x000fe400008e0603 */
[----:B------:R-:W-:Y:S02]  /*4a50*/  IMAD.MOV.U32 R15, RZ, RZ, R23 ;  /* 0x000000ffff0f7224 */ /* 0x000fe400078e0017 */
[----:B------:R-:W-:Y:S01]  /*4a60*/  IMAD.MOV.U32 R14, RZ, RZ, R24 ;  /* 0x000000ffff0e7224 */ /* 0x000fe200078e0018 */
        /* <DEDUP_REMOVED lines=15> */
.L_x_667:
[----:B------:R-:W-:Y:S05]  /*4b60*/  BSYNC.RECONVERGENT B2 ;  /* 0x0000000000027941 */ /* 0x000fea0003800200 */
.L_x_666:
[----:B------:R0:W5:Y:S01]  /*4b70*/  LDG.E.64 R10, desc[UR8][R4.64] ;  /* 0x00000008040a7981 */ /* 0x000162000c1e1b00 */
[----:B------:R-:W-:Y:S01]  /*4b80*/  DSETP.GEU.AND P0, PT, |R8|, |R6|, PT ;  /* 0x400000060800722a */ /* 0x000fe20003f0e200 */
[----:B------:R-:W-:Y:S01]  /*4b90*/  VIADD R13, R16, 0x200 ;  /* 0x00000200100d7836 */ /* 0x000fe20000000000 */
[----:B------:R-:W-:Y:S01]  /*4ba0*/  BSSY.RECONVERGENT B2, `(.L_x_668) ;  /* 0x0000016000027945 */ /* 0x000fe20003800200 */
[----:B------:R-:W-:-:S03]  /*4bb0*/  MOV R12, R6 ;  /* 0x00000006000c7202 */ /* 0x000fc60000000f00 */
[----:B------:R-:W-:Y:S01]  /*4bc0*/  IADD3 R24, P1, PT, R13, R2, RZ ;  /* 0x000000020d187210 */ /* 0x000fe20007f3e0ff */
[----:B------:R-:W-:-:S04]  /*4bd0*/  IMAD.MOV.U32 R13, RZ, RZ, R7 ;  /* 0x000000ffff0d7224 */ /* 0x000fc800078e0007 */
[----:B------:R-:W-:Y:S02]  /*4be0*/  IMAD.X R23, RZ, RZ, R3, P1 ;  /* 0x000000ffff177224 */ /* 0x000fe400008e0603 */
        /* <DEDUP_REMOVED lines=17> */
.L_x_669:
[----:B------:R-:W-:Y:S05]  /*4d00*/  BSYNC.RECONVERGENT B2 ;  /* 0x0000000000027941 */ /* 0x000fea0003800200 */
.L_x_668:
[----:B-----5:R-:W-:Y:S01]  /*4d10*/  DSETP.GEU.AND P0, PT, |R12|, |R10|, PT ;  /* 0x4000000a0c00722a */ /* 0x020fe20003f0e200 */
[----:B------:R-:W-:Y:S01]  /*4d20*/  VIADD R7, R16, 0x300 ;  /* 0x0000030010077836 */ /* 0x000fe20000000000 */
[----:B------:R-:W-:Y:S01]  /*4d30*/  BSSY.RECONVERGENT B2, `(.L_x_670) ;  /* 0x0000016000027945 */ /* 0x000fe20003800200 */
[----:B------:R-:W-:Y:S02]  /*4d40*/  IMAD.MOV.U32 R8, RZ, RZ, R10 ;  /* 0x000000ffff087224 */ /* 0x000fe400078e000a */
[----:B------:R-:W-:Y:S01]  /*4d50*/  IMAD.MOV.U32 R9, RZ, RZ, R11 ;  /* 0x000000ffff097224 */ /* 0x000fe200078e000b */
[----:B------:R-:W-:-:S05]  /*4d60*/  IADD3 R7, P1, PT, R7, R2, RZ ;  /* 0x0000000207077210 */ /* 0x000fca0007f3e0ff */
        /* <DEDUP_REMOVED lines=18> */
.L_x_671:
[----:B------:R-:W-:Y:S05]  /*4e90*/  BSYNC.RECONVERGENT B2 ;  /* 0x0000000000027941 */ /* 0x000fea0003800200 */
.L_x_670:
[----:B------:R-:W-:Y:S01]  /*4ea0*/  VIADD R10, R22, 0x200 ;  /* 0x00000200160a7836 */ /* 0x000fe20000000000 */
[----:B------:R-:W-:Y:S01]  /*4eb0*/  IADD3 R6, P2, PT, R4, 0x2000, RZ ;  /* 0x0000200004067810 */ /* 0x000fe20007f5e0ff */
[----:B------:R-:W-:Y:S01]  /*4ec0*/  VIADD R22, R22, 0x400 ;  /* 0x0000040016167836 */ /* 0x000fe20000000000 */
[----:B------:R-:W-:Y:S01]  /*4ed0*/  IADD3 R18, P1, PT, R18, 0x400, RZ ;  /* 0x0000040012127810 */ /* 0x000fe20007f3e0ff */
[----:B------:R-:W-:Y:S01]  /*4ee0*/  VIADD R16, R16, 0x400 ;  /* 0x0000040010107836 */ /* 0x000fe20000000000 */
[----:B------:R-:W-:Y:S01]  /*4ef0*/  ISETP.GE.AND P0, PT, R10, R17, PT ;  /* 0x000000110a00720c */ /* 0x000fe20003f06270 */
[----:B------:R-:W-:Y:S01]  /*4f00*/  IMAD.X R5, RZ, RZ, R5, P2 ;  /* 0x000000ffff057224 */ /* 0x000fe200010e0605 */
[----:B------:R-:W-:Y:S02]  /*4f10*/  IADD3 R20, P2, PT, R20, 0x2000, RZ ;  /* 0x0000200014147810 */ /* 0x000fe40007f5e0ff */
[----:B------:R-:W-:-:S03]  /*4f20*/  IADD3.X R19, PT, PT, RZ, R19, RZ, P1, !PT ;  /* 0x00000013ff137210 */ /* 0x000fc60000ffe4ff */
[----:B------:R-:W-:-:S06]  /*4f30*/  IMAD.X R21, RZ, RZ, R21, P2 ;  /* 0x000000ffff157224 */ /* 0x000fcc00010e0615 */
[----:B------:R-:W-:Y:S05]  /*4f40*/  @!P0 BRA `(.L_x_672) ;  /* 0xfffffff8003c8947 */ /* 0x000fea000383ffff */
.L_x_658:
[----:B------:R-:W-:Y:S05]  /*4f50*/  BSYNC.RECONVERGENT B1 ;  /* 0x0000000000017941 */ /* 0x000fea0003800200 */
.L_x_657:
        /* <DEDUP_REMOVED lines=32> */
.L_x_674:
[----:B------:R-:W-:Y:S05]  /*5160*/  BSYNC.RECONVERGENT B1 ;  /* 0x0000000000017941 */ /* 0x000fea0003800200 */
.L_x_673:
        /* <DEDUP_REMOVED lines=31> */
.L_x_676:
[----:B------:R-:W-:Y:S05]  /*5360*/  BSYNC.RECONVERGENT B1 ;  /* 0x0000000000017941 */ /* 0x000fea0003800200 */
.L_x_675:
        /* <DEDUP_REMOVED lines=31> */
.L_x_678:
[----:B------:R-:W-:Y:S05]  /*5560*/  BSYNC.RECONVERGENT B1 ;  /* 0x0000000000017941 */ /* 0x000fea0003800200 */
.L_x_677:
[----:B------:R-:W-:Y:S01]  /*5570*/  ISETP.GT.AND P0, PT, R10, 0x17, PT ;  /* 0x000000170a00780c */ /* 0x000fe20003f04270 */
[----:B-1----:R1:W1:Y:S01]  /*5580*/  SHFL.DOWN PT, R6, R2, 0x8, 0x1f ;  /* 0x09001f0002067f89 */ /* 0x00226200000e0000 */
[----:B------:R-:W-:Y:S01]  /*5590*/  BSSY.RECONVERGENT B1, `(.L_x_679) ;  /* 0x000001d000017945 */ /* 0x000fe20003800200 */
[----:B0-----:R-:W-:Y:S01]  /*55a0*/  IMAD.MOV.U32 R8, RZ, RZ, R11 ;  /* 0x000000ffff087224 */ /* 0x001fe200078e000b */
[----:B------:R-:W-:Y:S01]  /*55b0*/  MOV R4, R2 ;  /* 0x0000000200047202 */ /* 0x000fe20000000f00 */
[----:B--2---:R0:W2:Y:S01]  /*55c0*/  SHFL.DOWN PT, R7, R3, 0x8, 0x1f ;  /* 0x09001f0003077f89 */ /* 0x0040a200000e0000 */
[----:B------:R-:W-:Y:S02]  /*55d0*/  IMAD.MOV.U32 R9, RZ, RZ, R12 ;  /* 0x000000ffff097224 */ /* 0x000fe400078e000c */
[----:B------:R-:W-:Y:S01]  /*55e0*/  IMAD.MOV.U32 R5, RZ, RZ, R3 ;  /* 0x000000ffff057224 */ /* 0x000fe200078e0003 */
[----:B---3--:R0:W3:Y:S04]  /*55f0*/  SHFL.DOWN PT, R14, R11, 0x8, 0x1f ;  /* 0x09001f000b0e7f89 */ /* 0x0080e800000e0000 */
        /* <DEDUP_REMOVED lines=22> */
.L_x_680:
[----:B------:R-:W-:Y:S05]  /*5760*/  BSYNC.RECONVERGENT B1 ;  /* 0x0000000000017941 */ /* 0x000fea0003800200 */
.L_x_679:
        /* <DEDUP_REMOVED lines=31> */
.L_x_682:
[----:B------:R-:W-:Y:S05]  /*5960*/  BSYNC.RECONVERGENT B1 ;  /* 0x0000000000017941 */ /* 0x000fea0003800200 */
.L_x_681:
        /* <DEDUP_REMOVED lines=11> */
.L_x_684:
[----:B------:R-:W-:Y:S05]  /*5a20*/  BSYNC.RECONVERGENT B1 ;  /* 0x0000000000017941 */ /* 0x000fea0003800200 */
.L_x_683:
        /* <DEDUP_REMOVED lines=31> */
.L_x_686:
[----:B------:R-:W-:Y:S05]  /*5c20*/  BSYNC.RECONVERGENT B1 ;  /* 0x0000000000017941 */ /* 0x000fea0003800200 */
.L_x_685:
        /* <DEDUP_REMOVED lines=23> */
.L_x_688:
[----:B------:R-:W-:Y:S05]  /*5da0*/  BSYNC.RECONVERGENT B1 ;  /* 0x0000000000017941 */ /* 0x000fea0003800200 */
.L_x_687:
[----:B------:R-:W-:Y:S01]  /*5db0*/  DSETP.GEU.AND P0, PT, |R4|, |R10|, PT ;  /* 0x4000000a0400722a */ /* 0x000fe20003f0e200 */
[----:B------:R-:W-:Y:S01]  /*5dc0*/  BSSY.RECONVERGENT B1, `(.L_x_689) ;  /* 0x0000014000017945 */ /* 0x000fe20003800200 */
[----:B------:R-:W-:Y:S01]  /*5dd0*/  IMAD.MOV.U32 R2, RZ, RZ, R10 ;  /* 0x000000ffff027224 */ /* 0x000fe200078e000a */
[----:B------:R-:W-:Y:S01]  /*5de0*/  MOV R3, R11 ;  /* 0x0000000b00037202 */ /* 0x000fe20000000f00 */
        /* <DEDUP_REMOVED lines=17> */
.L_x_690:
[----:B------:R-:W-:Y:S05]  /*5f00*/  BSYNC.RECONVERGENT B1 ;  /* 0x0000000000017941 */ /* 0x000fea0003800200 */
.L_x_689:
        /* <DEDUP_REMOVED lines=23> */
.L_x_692:
[----:B------:R-:W-:Y:S05]  /*6080*/  BSYNC.RECONVERGENT B1 ;  /* 0x0000000000017941 */ /* 0x000fea0003800200 */
.L_x_691:
        /* <DEDUP_REMOVED lines=21> */
.L_x_694:
[----:B------:R-:W-:Y:S05]  /*61e0*/  BSYNC.RECONVERGENT B1 ;  /* 0x0000000000017941 */ /* 0x000fea0003800200 */
.L_x_693:
        /* <DEDUP_REMOVED lines=21> */
.L_x_696:
[----:B------:R-:W-:Y:S05]  /*6340*/  BSYNC.RECONVERGENT B1 ;  /* 0x0000000000017941 */ /* 0x000fea0003800200 */
.L_x_695:
        /* <DEDUP_REMOVED lines=20> */
.L_x_616:
[----:B------:R-:W-:Y:S05]  /*6490*/  BSYNC.RECONVERGENT B0 ;  /* 0x0000000000007941 */ /* 0x000fea0003800200 */
.L_x_583:
[----:B------:R-:W-:Y:S05]  /*64a0*/  @P1 EXIT ;  /* 0x000000000000194d */ /* 0x000fea0003800000 */
[----:B012-4-:R-:W0:Y:S02]  /*64b0*/  LDC.64 R4, c[0x0][0x390] ;  /* 0x0000e400ff047b82 */ /* 0x017e240000000a00 */
[----:B0-----:R-:W-:Y:S04]  /*64c0*/  STG.E.64 desc[UR8][R4.64], R2 ;  /* 0x0000000204007986 */ /* 0x001fe8000c101b08 */
[----:B------:R-:W-:Y:S01]  /*64d0*/  STG.E.64 desc[UR8][R4.64+0x8], R14 ;  /* 0x0000080e04007986 */ /* 0x000fe2000c101b08 */
[----:B------:R-:W-:Y:S05]  /*64e0*/  EXIT ;  /* 0x000000000000794d */ /* 0x000fea0003800000 */
.L_x_697:
        /* <DEDUP_REMOVED lines=9> */
.L_x_726:


//--------------------- .text._Z15backward_kernelPKdPdmi --------------------------
	.section	.text._Z15backward_kernelPKdPdmi,"ax",@progbits
	.align	128
        .global         _Z15backward_kernelPKdPdmi
        .type           _Z15backward_kernelPKdPdmi,@function
        .size           _Z15backward_kernelPKdPdmi,(.L_x_727 - _Z15backward_kernelPKdPdmi)
        .other          _Z15backward_kernelPKdPdmi,@"STO_CUDA_ENTRY STV_DEFAULT"
_Z15backward_kernelPKdPdmi:
.text._Z15backward_kernelPKdPdmi:
[----:B------:R-:W-:Y:S01]  /*0000*/  LDC R1, c[0x0][0x37c] ;  /* 0x0000df00ff017b82 */ /* 0x000fe20000000800 */
[----:B------:R-:W0:Y:S01]  /*0010*/  S2R R0, SR_CTAID.X ;  /* 0x0000000000007919 */ /* 0x000e220000002500 */
[----:B------:R-:W0:Y:S06]  /*0020*/  LDCU UR4, c[0x0][0x360] ;  /* 0x00006c00ff0477ac */ /* 0x000e2c0008000800 */
[----:B------:R-:W1:Y:S01]  /*0030*/  LDC R5, c[0x0][0x398] ;  /* 0x0000e600ff057b82 */ /* 0x000e620000000800 */
[----:B------:R-:W0:Y:S02]  /*0040*/  S2R R3, SR_TID.X ;  /* 0x0000000000037919 */ /* 0x000e240000002100 */
[----:B0-----:R-:W-:-:S05]  /*0050*/  IMAD R0, R0, UR4, R3 ;  /* 0x0000000400007c24 */ /* 0x001fca000f8e0203 */
[----:B------:R-:W-:-:S04]  /*0060*/  LOP3.LUT R0, RZ, R0, RZ, 0x33, !PT ;  /* 0x00000000ff007212 */ /* 0x000fc800078e33ff */
[----:B-1----:R-:W-:-:S04]  /*0070*/  IADD3 R0, PT, PT, R0, R5, RZ ;  /* 0x0000000500007210 */ /* 0x002fc80007ffe0ff */
[----:B------:R-:W-:-:S13]  /*0080*/  ISETP.GE.AND P0, PT, R0, RZ, PT ;  /* 0x000000ff0000720c */ /* 0x000fda0003f06270 */
[----:B------:R-:W-:Y:S05]  /*0090*/  @!P0 EXIT ;  /* 0x000000000000894d */ /* 0x000fea0003800000 */
[----:B------:R-:W0:Y:S01]  /*00a0*/  LDC.64 R2, c[0x0][0x388] ;  /* 0x0000e200ff027b82 */ /* 0x000e220000000a00 */
[----:B------:R-:W1:Y:S01]  /*00b0*/  LDCU UR5, c[0x0][0x370] ;  /* 0x00006e00ff0577ac */ /* 0x000e620008000800 */
[----:B------:R-:W-:Y:S01]  /*00c0*/  SHF.R.S32.HI R18, RZ, 0x1f, R5 ;  /* 0x0000001fff127819 */ /* 0x000fe20000011405 */
[----:B------:R-:W2:Y:S01]  /*00d0*/  LDCU.64 UR6, c[0x0][0x358] ;  /* 0x00006b00ff0677ac */ /* 0x000ea20008000a00 */
[----:B------:R-:W3:Y:S01]  /*00e0*/  LDCU.64 UR8, c[0x0][0x390] ;  /* 0x00007200ff0877ac */ /* 0x000ee20008000a00 */
[----:B------:R-:W4:Y:S01]  /*00f0*/  LDCU.64 UR10, c[0x0][0x380] ;  /* 0x00007000ff0a77ac */ /* 0x000f220008000a00 */
[----:B-1----:R-:W-:Y:S01]  /*0100*/  UIMAD UR4, UR4, UR5, URZ ;  /* 0x00000005040472a4 */ /* 0x002fe2000f8e02ff */
[----:B0-234-:R-:W-:-:S11]  /*0110*/  IMAD.WIDE R6, R5, 0x8, R2 ;  /* 0x0000000805067825 */ /* 0x01dfd600078e0202 */
.L_x_698:
[----:B0-----:R-:W-:Y:S01]  /*0120*/  MOV R8, R0 ;  /* 0x0000000000087202 */ /* 0x001fe20000000f00 */
[----:B------:R-:W-:Y:S02]  /*0130*/  IMAD R4, R18, UR8, RZ ;  /* 0x0000000812047c24 */ /* 0x000fe4000f8e02ff */
[----:B------:R-:W-:Y:S02]  /*0140*/  IMAD.MOV.U32 R9, RZ, RZ, RZ ;  /* 0x000000ffff097224 */ /* 0x000fe400078e00ff */
[C---:B------:R-:W-:Y:S02]  /*0150*/  IMAD R11, R5.reuse, UR9, R4 ;  /* 0x00000009050b7c24 */ /* 0x040fe4000f8e0204 */
[----:B------:R-:W-:-:S04]  /*0160*/  IMAD.WIDE.U32 R8, R5, UR8, R8 ;  /* 0x0000000805087c25 */ /* 0x000fc8000f8e0008 */
[----:B------:R-:W-:Y:S01]  /*0170*/  IMAD.WIDE.U32 R12, R0, 0x8, R2 ;  /* 0x00000008000c7825 */ /* 0x000fe200078e0002 */
[----:B------:R-:W-:Y:S02]  /*0180*/  IADD3 R9, PT, PT, R9, R11, RZ ;  /* 0x0000000b09097210 */ /* 0x000fe40007ffe0ff */
[C---:B------:R-:W-:Y:S01]  /*0190*/  LEA R16, P0, R8.reuse, UR10, 0x3 ;  /* 0x0000000a08107c11 */ /* 0x040fe2000f8018ff */
[----:B------:R-:W2:Y:S03]  /*01a0*/  LDG.E.64 R10, desc[UR6][R6.64] ;  /* 0x00000006060a7981 */ /* 0x000ea6000c1e1b00 */
[----:B------:R-:W-:Y:S01]  /*01b0*/  LEA.HI.X R17, R8, UR11, R9, 0x3, P0 ;  /* 0x0000000b08117c11 */ /* 0x000fe200080f1c09 */
[----:B------:R-:W2:Y:S04]  /*01c0*/  LDG.E.64 R14, desc[UR6][R12.64] ;  /* 0x000000060c0e7981 */ /* 0x000ea8000c1e1b00 */
[----:B------:R-:W2:Y:S01]  /*01d0*/  LDG.E.64 R8, desc[UR6][R16.64] ;  /* 0x0000000610087981 */ /* 0x000ea2000c1e1b00 */
[----:B------:R-:W-:-:S05]  /*01e0*/  VIADD R0, R0, -UR4 ;  /* 0x8000000400007c36 */ /* 0x000fca0008000000 */
[----:B------:R-:W-:Y:S01]  /*01f0*/  ISETP.GT.AND P0, PT, R0, -0x1, PT ;  /* 0xffffffff0000780c */ /* 0x000fe20003f04270 */
[----:B--2---:R-:W-:-:S07]  /*0200*/  DFMA R8, -R8, R10, R14 ;  /* 0x0000000a0808722b */ /* 0x004fce000000010e */
[----:B------:R0:W-:Y:S05]  /*0210*/  STG.E.64 desc[UR6][R12.64], R8 ;  /* 0x000000080c007986 */ /* 0x0001ea000c101b06 */
[----:B------:R-:W-:Y:S05]  /*0220*/  @P0 BRA `(.L_x_698) ;  /* 0xfffffffc00bc0947 */ /* 0x000fea000383ffff */
[----:B------:R-:W-:Y:S05]  /*0230*/  EXIT ;  /* 0x000000000000794d */ /* 0x000fea0003800000 */
.L_x_699:
        /* <DEDUP_REMOVED lines=12> */
.L_x_727:


//--------------------- .text._Z24row_normalization_kernelPdmi --------------------------
	.section	.text._Z24row_normalization_kernelPdmi,"ax",@progbits
	.align	128
        .global         _Z24row_normalization_kernelPdmi
        .type           _Z24row_normalization_kernelPdmi,@function
        .size           _Z24row_normalization_kernelPdmi,(.L_x_717 - _Z24row_normalization_kernelPdmi)
        .other          _Z24row_normalization_kernelPdmi,@"STO_CUDA_ENTRY STV_DEFAULT"
_Z24row_normalization_kernelPdmi:
.text._Z24row_normalization_kernelPdmi:
[----:B------:R-:W-:Y:S01]  /*0000*/  LDC R1, c[0x0][0x37c] ;  /* 0x0000df00ff017b82 */ /* 0x000fe20000000800 */
[----:B------:R-:W0:Y:S01]  /*0010*/  S2R R0, SR_CTAID.X ;  /* 0x0000000000007919 */ /* 0x000e220000002500 */
[----:B------:R-:W1:Y:S01]  /*0020*/  LDCU.64 UR10, c[0x0][0x388] ;  /* 0x00007100ff0a77ac */ /* 0x000e620008000a00 */
[----:B------:R-:W0:Y:S01]  /*0030*/  S2R R3, SR_TID.X ;  /* 0x0000000000037919 */ /* 0x000e220000002100 */
[----:B------:R-:W0:Y:S01]  /*0040*/  LDCU UR8, c[0x0][0x360] ;  /* 0x00006c00ff0877ac */ /* 0x000e220008000800 */
[----:B------:R-:W2:Y:S01]  /*0050*/  LDCU UR6, c[0x0][0x390] ;  /* 0x00007200ff0677ac */ /* 0x000ea20008000800 */
[----:B-1----:R-:W-:-:S04]  /*0060*/  UIADD3 UR14, UP0, UPT, UR10, 0x1, URZ ;  /* 0x000000010a0e7890 */ /* 0x002fc8000ff1e0ff */
[----:B------:R-:W-:Y:S01]  /*0070*/  UIADD3.X UR15, UPT, UPT, URZ, UR11, URZ, UP0, !UPT ;  /* 0x0000000bff0f7290 */ /* 0x000fe200087fe4ff */
[----:B0-----:R-:W-:-:S05]  /*0080*/  IMAD R0, R0, UR8, R3 ;  /* 0x0000000800007c24 */ /* 0x001fca000f8e0203 */
[----:B------:R-:W-:Y:S01]  /*0090*/  IMAD.U32 R3, RZ, RZ, UR15 ;  /* 0x0000000fff037e24 */ /* 0x000fe2000f8e00ff */
[----:B--2---:R-:W-:-:S04]  /*00a0*/  IADD3.X R2, PT, PT, R0, UR6, RZ, PT, !PT ;  /* 0x0000000600027c10 */ /* 0x004fc8000bffe4ff */
[----:B------:R-:W-:Y:S02]  /*00b0*/  ISETP.LT.U32.AND P0, PT, R2, UR14, PT ;  /* 0x0000000e02007c0c */ /* 0x000fe4000bf01070 */
[----:B------:R-:W-:-:S04]  /*00c0*/  SHF.R.S32.HI R0, RZ, 0x1f, R2 ;  /* 0x0000001fff007819 */ /* 0x000fc80000011402 */
[----:B------:R-:W-:-:S13]  /*00d0*/  ISETP.GT.U32.AND.EX P0, PT, R3, R0, PT, P0 ;  /* 0x000000000300720c */ /* 0x000fda0003f04100 */
[----:B------:R-:W-:Y:S05]  /*00e0*/  @!P0 EXIT ;  /* 0x000000000000894d */ /* 0x000fea0003800000 */
[----:B------:R-:W0:Y:S01]  /*00f0*/  LDCU.64 UR12, c[0x0][0x380] ;  /* 0x00007000ff0c77ac */ /* 0x000e220008000a00 */
[----:B------:R-:W1:Y:S01]  /*0100*/  LDC.64 R12, c[0x0][0x380] ;  /* 0x0000e000ff0c7b82 */ /* 0x000e620000000a00 */
[----:B------:R-:W-:-:S04]  /*0110*/  USHF.R.S32.HI UR7, URZ, 0x1f, UR6 ;  /* 0x0000001fff077899 */ /* 0x000fc80008011406 */
[----:B------:R-:W-:-:S03]  /*0120*/  UIMAD UR9, UR7, UR10, URZ ;  /* 0x0000000a070972a4 */ /* 0x000fc6000f8e02ff */
[----:B------:R-:W2:Y:S01]  /*0130*/  LDC.64 R10, c[0x0][0x388] ;  /* 0x0000e200ff0a7b82 */ /* 0x000ea20000000a00 */
[----:B------:R-:W-:Y:S02]  /*0140*/  UIMAD.WIDE.U32 UR4, UR6, UR10, UR6 ;  /* 0x0000000a060472a5 */ /* 0x000fe4000f8e0006 */
[----:B------:R-:W-:Y:S01]  /*0150*/  UIMAD UR9, UR6, UR11, UR9 ;  /* 0x0000000b060972a4 */ /* 0x000fe2000f8e0209 */
[----:B------:R-:W3:Y:S03]  /*0160*/  LDCU.64 UR10, c[0x0][0x358] ;  /* 0x00006b00ff0a77ac */ /* 0x000ee60008000a00 */
[----:B------:R-:W-:Y:S02]  /*0170*/  UIADD3 UR9, UPT, UPT, UR5, UR9, URZ ;  /* 0x0000000905097290 */ /* 0x000fe4000fffe0ff */
[----:B0-----:R-:W-:-:S04]  /*0180*/  ULEA UR5, UP0, UR4, UR12, 0x3 ;  /* 0x0000000c04057291 */ /* 0x001fc8000f8018ff */
[----:B------:R-:W-:Y:S02]  /*0190*/  ULEA.HI.X UR4, UR4, UR13, UR9, 0x3, UP0 ;  /* 0x0000000d04047291 */ /* 0x000fe400080f1c09 */
[----:B------:R-:W-:Y:S02]  /*01a0*/  IMAD.U32 R24, RZ, RZ, UR5 ;  /* 0x00000005ff187e24 */ /* 0x000fe4000f8e00ff */
[----:B------:R-:W-:Y:S01]  /*01b0*/  IMAD.MOV.U32 R3, RZ, RZ, R0 ;  /* 0x000000ffff037224 */ /* 0x000fe200078e0000 */
[----:B------:R-:W0:Y:S01]  /*01c0*/  LDCU UR9, c[0x0][0x390] ;  /* 0x00007200ff0977ac */ /* 0x000e220008000800 */
[----:B------:R-:W-:-:S06]  /*01d0*/  IMAD.U32 R25, RZ, RZ, UR4 ;  /* 0x00000004ff197e24 */ /* 0x000fcc000f8e00ff */
[----:B---3--:R-:W5:Y:S01]  /*01e0*/  LDG.E.64 R24, desc[UR10][R24.64] ;  /* 0x0000000a18187981 */ /* 0x008f62000c1e1b00 */
[----:B------:R-:W3:Y:S01]  /*01f0*/  LDCU UR4, c[0x0][0x370] ;  /* 0x00006e00ff0477ac */ /* 0x000ee20008000800 */
[----:B------:R-:W-:Y:S01]  /*0200*/  IMAD.MOV.U32 R0, RZ, RZ, R2 ;  /* 0x000000ffff007224 */ /* 0x000fe200078e0002 */
[----:B01-3--:R-:W-:-:S12]  /*0210*/  UIMAD UR8, UR8, UR4, URZ ;  /* 0x00000004080872a4 */ /* 0x00bfd8000f8e02ff */
.L_x_702:
[-C--:B--2---:R-:W-:Y:S01]  /*0220*/  IMAD R3, R3, R10.reuse, RZ ;  /* 0x0000000a03037224 */ /* 0x084fe200078e02ff */
[----:B------:R-:W-:Y:S01]  /*0230*/  UMOV UR4, UR9 ;  /* 0x0000000900047c82 */ /* 0x000fe20008000000 */
[----:B------:R-:W-:Y:S02]  /*0240*/  UMOV UR5, UR7 ;  /* 0x0000000700057c82 */ /* 0x000fe40008000000 */
[C---:B------:R-:W-:Y:S02]  /*0250*/  IMAD R3, R0.reuse, R11, R3 ;  /* 0x0000000b00037224 */ /* 0x040fe400078e0203 */
[----:B------:R-:W-:-:S04]  /*0260*/  IMAD.WIDE.U32 R4, R0, R10, UR4 ;  /* 0x0000000400047e25 */ /* 0x000fc8000f8e000a */
[----:B------:R-:W-:Y:S01]  /*0270*/  IMAD.IADD R0, R5, 0x1, R3 ;  /* 0x0000000105007824 */ /* 0x000fe200078e0203 */
[----:B------:R-:W-:-:S04]  /*0280*/  LEA R8, P0, R4, R12, 0x3 ;  /* 0x0000000c04087211 */ /* 0x000fc800078018ff */
[----:B------:R-:W-:-:S05]  /*0290*/  LEA.HI.X R9, R4, R13, R0, 0x3, P0 ;  /* 0x0000000d04097211 */ /* 0x000fca00000f1c00 */
[----:B------:R-:W2:Y:S01]  /*02a0*/  LDG.E.64 R14, desc[UR10][R8.64] ;  /* 0x0000000a080e7981 */ /* 0x000ea2000c1e1b00 */
[----:B-----5:R-:W0:Y:S01]  /*02b0*/  MUFU.RCP64H R5, R25 ;  /* 0x0000001900057308 */ /* 0x020e220000001800 */
[----:B------:R-:W-:Y:S01]  /*02c0*/  IMAD.MOV.U32 R4, RZ, RZ, 0x1 ;  /* 0x00000001ff047424 */ /* 0x000fe200078e00ff */
[----:B------:R-:W-:Y:S05]  /*02d0*/  BSSY.RECONVERGENT B0, `(.L_x_700) ;  /* 0x0000011000007945 */ /* 0x000fea0003800200 */
[----:B0-----:R-:W-:-:S08]  /*02e0*/  DFMA R6, -R24, R4, 1 ;  /* 0x3ff000001806742b */ /* 0x001fd00000000104 */
[----:B------:R-:W-:-:S08]  /*02f0*/  DFMA R6, R6, R6, R6 ;  /* 0x000000060606722b */ /* 0x000fd00000000006 */
[----:B------:R-:W-:-:S08]  /*0300*/  DFMA R6, R4, R6, R4 ;  /* 0x000000060406722b */ /* 0x000fd00000000004 */
[----:B------:R-:W-:-:S08]  /*0310*/  DFMA R4, -R24, R6, 1 ;  /* 0x3ff000001804742b */ /* 0x000fd00000000106 */
[----:B------:R-:W-:-:S08]  /*0320*/  DFMA R4, R6, R4, R6 ;  /* 0x000000040604722b */ /* 0x000fd00000000006 */
[----:B--2---:R-:W-:Y:S01]  /*0330*/  DMUL R6, R14, R4 ;  /* 0x000000040e067228 */ /* 0x004fe20000000000 */
[----:B------:R-:W-:-:S07]  /*0340*/  FSETP.GEU.AND P1, PT, |R15|, 6.5827683646048100446e-37, PT ;  /* 0x036000000f00780b */ /* 0x000fce0003f2e200 */
[----:B------:R-:W-:-:S08]  /*0350*/  DFMA R16, -R24, R6, R14 ;  /* 0x000000061810722b */ /* 0x000fd0000000010e */
[----:B------:R-:W-:-:S10]  /*0360*/  DFMA R4, R4, R16, R6 ;  /* 0x000000100404722b */ /* 0x000fd40000000006 */
[----:B------:R-:W-:-:S05]  /*0370*/  FFMA R0, RZ, R25, R5 ;  /* 0x00000019ff007223 */ /* 0x000fca0000000005 */
[----:B------:R-:W-:-:S13]  /*0380*/  FSETP.GT.AND P0, PT, |R0|, 1.469367938527859385e-39, PT ;  /* 0x001000000000780b */ /* 0x000fda0003f04200 */
[----:B------:R-:W-:Y:S05]  /*0390*/  @P0 BRA P1, `(.L_x_701) ;  /* 0x0000000000100947 */ /* 0x000fea0000800000 */
[----:B------:R-:W-:-:S07]  /*03a0*/  MOV R0, 0x3c0 ;  /* 0x000003c000007802 */ /* 0x000fce0000000f00 */
[----:B------:R-:W-:Y:S05]  /*03b0*/  CALL.REL.NOINC `($__internal_0_$__cuda_sm20_div_rn_f64_full) ;  /* 0x0000000000307944 */ /* 0x000fea0003c00000 */
[----:B------:R-:W-:Y:S02]  /*03c0*/  IMAD.MOV.U32 R4, RZ, RZ, R3 ;  /* 0x000000ffff047224 */ /* 0x000fe400078e0003 */
[----:B------:R-:W-:-:S07]  /*03d0*/  IMAD.MOV.U32 R5, RZ, RZ, R6 ;  /* 0x000000ffff057224 */ /* 0x000fce00078e0006 */
.L_x_701:
[----:B------:R-:W-:Y:S05]  /*03e0*/  BSYNC.RECONVERGENT B0 ;  /* 0x0000000000007941 */ /* 0x000fea0003800200 */
.L_x_700:
[----:B------:R-:W-:Y:S01]  /*03f0*/  VIADD R0, R2, UR8 ;  /* 0x0000000802007c36 */ /* 0x000fe20008000000 */
[----:B------:R0:W-:Y:S01]  /*0400*/  STG.E.64 desc[UR10][R8.64], R4 ;  /* 0x0000000408007986 */ /* 0x0001e2000c101b0a */
[----:B------:R-:W-:-:S03]  /*0410*/  IMAD.U32 R2, RZ, RZ, UR15 ;  /* 0x0000000fff027e24 */ /* 0x000fc6000f8e00ff */
[----:B------:R-:W-:Y:S02]  /*0420*/  ISETP.LT.U32.AND P0, PT, R0, UR14, PT ;  /* 0x0000000e00007c0c */ /* 0x000fe4000bf01070 */
[----:B------:R-:W-:-:S04]  /*0430*/  SHF.R.S32.HI R3, RZ, 0x1f, R0 ;  /* 0x0000001fff037819 */ /* 0x000fc80000011400 */
[----:B------:R-:W-:Y:S01]  /*0440*/  ISETP.GT.U32.AND.EX P0, PT, R2, R3, PT, P0 ;  /* 0x000000030200720c */ /* 0x000fe20003f04100 */
[----:B------:R-:W-:-:S12]  /*0450*/  IMAD.MOV.U32 R2, RZ, RZ, R0 ;  /* 0x000000ffff027224 */ /* 0x000fd800078e0000 */
[----:B0-----:R-:W-:Y:S05]  /*0460*/  @P0 BRA `(.L_x_702) ;  /* 0xfffffffc006c0947 */ /* 0x001fea000383ffff */
[----:B------:R-:W-:Y:S05]  /*0470*/  EXIT ;  /* 0x000000000000794d */ /* 0x000fea0003800000 */
        .weak           $__internal_0_$__cuda_sm20_div_rn_f64_full
        .type           $__internal_0_$__cuda_sm20_div_rn_f64_full,@function
        .size           $__internal_0_$__cuda_sm20_div_rn_f64_full,(.L_x_717 - $__internal_0_$__cuda_sm20_div_rn_f64_full)
$__internal_0_$__cuda_sm20_div_rn_f64_full:
[C---:B------:R-:W-:Y:S01]  /*0480*/  FSETP.GEU.AND P0, PT, |R25|.reuse, 1.469367938527859385e-39, PT ;  /* 0x001000001900780b */ /* 0x040fe20003f0e200 */
[----:B------:R-:W-:Y:S01]  /*0490*/  IMAD.MOV.U32 R20, RZ, RZ, 0x1 ;  /* 0x00000001ff147424 */ /* 0x000fe200078e00ff */
[----:B------:R-:W-:Y:S01]  /*04a0*/  LOP3.LUT R6, R25, 0x800fffff, RZ, 0xc0, !PT ;  /* 0x800fffff19067812 */ /* 0x000fe200078ec0ff */
[----:B------:R-:W-:Y:S01]  /*04b0*/  BSSY.RECONVERGENT B1, `(.L_x_703) ;  /* 0x0000054000017945 */ /* 0x000fe20003800200 */
[C---:B------:R-:W-:Y:S02]  /*04c0*/  FSETP.GEU.AND P2, PT, |R15|.reuse, 1.469367938527859385e-39, PT ;  /* 0x001000000f00780b */ /* 0x040fe40003f4e200 */
[----:B------:R-:W-:Y:S01]  /*04d0*/  LOP3.LUT R7, R6, 0x3ff00000, RZ, 0xfc, !PT ;  /* 0x3ff0000006077812 */ /* 0x000fe200078efcff */
[----:B------:R-:W-:Y:S01]  /*04e0*/  IMAD.MOV.U32 R6, RZ, RZ, R24 ;  /* 0x000000ffff067224 */ /* 0x000fe200078e0018 */
[----:B------:R-:W-:Y:S02]  /*04f0*/  LOP3.LUT R3, R15, 0x7ff00000, RZ, 0xc0, !PT ;  /* 0x7ff000000f037812 */ /* 0x000fe400078ec0ff */
[----:B------:R-:W-:-:S03]  /*0500*/  LOP3.LUT R26, R25, 0x7ff00000, RZ, 0xc0, !PT ;  /* 0x7ff00000191a7812 */ /* 0x000fc600078ec0ff */
[----:B------:R-:W-:Y:S01]  /*0510*/  @!P0 DMUL R6, R24, 8.98846567431157953865e+307 ;  /* 0x7fe0000018068828 */ /* 0x000fe20000000000 */
[----:B------:R-:W-:-:S03]  /*0520*/  ISETP.GE.U32.AND P1, PT, R3, R26, PT ;  /* 0x0000001a0300720c */ /* 0x000fc60003f26070 */
[----:B------:R-:W-:Y:S01]  /*0530*/  @!P2 LOP3.LUT R4, R25, 0x7ff00000, RZ, 0xc0, !PT ;  /* 0x7ff000001904a812 */ /* 0x000fe200078ec0ff */
[----:B------:R-:W-:Y:S01]  /*0540*/  @!P2 IMAD.MOV.U32 R22, RZ, RZ, RZ ;  /* 0x000000ffff16a224 */ /* 0x000fe200078e00ff */
[----:B------:R-:W0:Y:S02]  /*0550*/  MUFU.RCP64H R21, R7 ;  /* 0x0000000700157308 */ /* 0x000e240000001800 */
[----:B------:R-:W-:Y:S01]  /*0560*/  @!P2 ISETP.GE.U32.AND P3, PT, R3, R4, PT ;  /* 0x000000040300a20c */ /* 0x000fe20003f66070 */
[----:B------:R-:W-:Y:S01]  /*0570*/  IMAD.MOV.U32 R4, RZ, RZ, 0x1ca00000 ;  /* 0x1ca00000ff047424 */ /* 0x000fe200078e00ff */
[----:B------:R-:W-:-:S04]  /*0580*/  @!P0 LOP3.LUT R26, R7, 0x7ff00000, RZ, 0xc0, !PT ;  /* 0x7ff00000071a8812 */ /* 0x000fc800078ec0ff */
[----:B------:R-:W-:-:S04]  /*0590*/  @!P2 SEL R5, R4, 0x63400000, !P3 ;  /* 0x634000000405a807 */ /* 0x000fc80005800000 */
[----:B------:R-:W-:-:S04]  /*05a0*/  @!P2 LOP3.LUT R5, R5, 0x80000000, R15, 0xf8, !PT ;  /* 0x800000000505a812 */ /* 0x000fc800078ef80f */
[----:B------:R-:W-:Y:S01]  /*05b0*/  @!P2 LOP3.LUT R23, R5, 0x100000, RZ, 0xfc, !PT ;  /* 0x001000000517a812 */ /* 0x000fe200078efcff */
[----:B0-----:R-:W-:-:S08]  /*05c0*/  DFMA R16, R20, -R6, 1 ;  /* 0x3ff000001410742b */ /* 0x001fd00000000806 */
[----:B------:R-:W-:-:S08]  /*05d0*/  DFMA R16, R16, R16, R16 ;  /* 0x000000101010722b */ /* 0x000fd00000000010 */
[----:B------:R-:W-:Y:S01]  /*05e0*/  DFMA R20, R20, R16, R20 ;  /* 0x000000101414722b */ /* 0x000fe20000000014 */
[----:B------:R-:W-:Y:S01]  /*05f0*/  SEL R17, R4, 0x63400000, !P1 ;  /* 0x6340000004117807 */ /* 0x000fe20004800000 */
[----:B------:R-:W-:-:S03]  /*0600*/  IMAD.MOV.U32 R16, RZ, RZ, R14 ;  /* 0x000000ffff107224 */ /* 0x000fc600078e000e */
[----:B------:R-:W-:-:S03]  /*0610*/  LOP3.LUT R17, R17, 0x800fffff, R15, 0xf8, !PT ;  /* 0x800fffff11117812 */ /* 0x000fc600078ef80f */
[----:B------:R-:W-:-:S03]  /*0620*/  DFMA R18, R20, -R6, 1 ;  /* 0x3ff000001412742b */ /* 0x000fc60000000806 */
[----:B------:R-:W-:-:S05]  /*0630*/  @!P2 DFMA R16, R16, 2, -R22 ;  /* 0x400000001010a82b */ /* 0x000fca0000000816 */
[----:B------:R-:W-:-:S08]  /*0640*/  DFMA R18, R20, R18, R20 ;  /* 0x000000121412722b */ /* 0x000fd00000000014 */
[----:B------:R-:W-:-:S08]  /*0650*/  DMUL R20, R18, R16 ;  /* 0x0000001012147228 */ /* 0x000fd00000000000 */
[----:B------:R-:W-:-:S08]  /*0660*/  DFMA R22, R20, -R6, R16 ;  /* 0x800000061416722b */ /* 0x000fd00000000010 */
[----:B------:R-:W-:Y:S01]  /*0670*/  DFMA R22, R18, R22, R20 ;  /* 0x000000161216722b */ /* 0x000fe20000000014 */
[----:B------:R-:W-:Y:S01]  /*0680*/  IMAD.MOV.U32 R19, RZ, RZ, R3 ;  /* 0x000000ffff137224 */ /* 0x000fe200078e0003 */
[----:B------:R-:W-:-:S05]  /*0690*/  @!P2 LOP3.LUT R19, R17, 0x7ff00000, RZ, 0xc0, !PT ;  /* 0x7ff000001113a812 */ /* 0x000fca00078ec0ff */
[----:B------:R-:W-:-:S05]  /*06a0*/  VIADD R5, R19, 0xffffffff ;  /* 0xffffffff13057836 */ /* 0x000fca0000000000 */
[----:B------:R-:W-:Y:S01]  /*06b0*/  ISETP.GT.U32.AND P0, PT, R5, 0x7feffffe, PT ;  /* 0x7feffffe0500780c */ /* 0x000fe20003f04070 */
[----:B------:R-:W-:-:S05]  /*06c0*/  VIADD R5, R26, 0xffffffff ;  /* 0xffffffff1a057836 */ /* 0x000fca0000000000 */
[----:B------:R-:W-:-:S13]  /*06d0*/  ISETP.GT.U32.OR P0, PT, R5, 0x7feffffe, P0 ;  /* 0x7feffffe0500780c */ /* 0x000fda0000704470 */
[----:B------:R-:W-:Y:S05]  /*06e0*/  @P0 BRA `(.L_x_704) ;  /* 0x00000000006c0947 */ /* 0x000fea0003800000 */
[----:B------:R-:W-:-:S04]  /*06f0*/  LOP3.LUT R14, R25, 0x7ff00000, RZ, 0xc0, !PT ;  /* 0x7ff00000190e7812 */ /* 0x000fc800078ec0ff */
[CC--:B------:R-:W-:Y:S02]  /*0700*/  VIADDMNMX R5, R3.reuse, -R14.reuse, 0xb9600000, !PT ;  /* 0xb960000003057446 */ /* 0x0c0fe4000780090e */
[----:B------:R-:W-:Y:S01]  /*0710*/  ISETP.GE.U32.AND P0, PT, R3, R14, PT ;  /* 0x0000000e0300720c */ /* 0x000fe20003f06070 */
[----:B------:R-:W-:Y:S01]  /*0720*/  IMAD.MOV.U32 R14, RZ, RZ, RZ ;  /* 0x000000ffff0e7224 */ /* 0x000fe200078e00ff */
[----:B------:R-:W-:Y:S02]  /*0730*/  VIMNMX R3, PT, PT, R5, 0x46a00000, PT ;  /* 0x46a0000005037848 */ /* 0x000fe40003fe0100 */
[----:B------:R-:W-:-:S05]  /*0740*/  SEL R4, R4, 0x63400000, !P0 ;  /* 0x6340000004047807 */ /* 0x000fca0004000000 */
[----:B------:R-:W-:-:S04]  /*0750*/  IMAD.IADD R3, R3, 0x1, -R4 ;  /* 0x0000000103037824 */ /* 0x000fc800078e0a04 */
[----:B------:R-:W-:-:S06]  /*0760*/  VIADD R15, R3, 0x7fe00000 ;  /* 0x7fe00000030f7836 */ /* 0x000fcc0000000000 */
[----:B------:R-:W-:-:S10]  /*0770*/  DMUL R4, R22, R14 ;  /* 0x0000000e16047228 */ /* 0x000fd40000000000 */
[----:B------:R-:W-:-:S13]  /*0780*/  FSETP.GTU.AND P0, PT, |R5|, 1.469367938527859385e-39, PT ;  /* 0x001000000500780b */ /* 0x000fda0003f0c200 */
[----:B------:R-:W-:Y:S05]  /*0790*/  @P0 BRA `(.L_x_705) ;  /* 0x0000000000940947 */ /* 0x000fea0003800000 */
[----:B------:R-:W-:Y:S01]  /*07a0*/  DFMA R6, R22, -R6, R16 ;  /* 0x800000061606722b */ /* 0x000fe20000000010 */
[----:B------:R-:W-:-:S09]  /*07b0*/  IMAD.MOV.U32 R14, RZ, RZ, RZ ;  /* 0x000000ffff0e7224 */ /* 0x000fd200078e00ff */
[C---:B------:R-:W-:Y:S02]  /*07c0*/  FSETP.NEU.AND P0, PT, R7.reuse, RZ, PT ;  /* 0x000000ff0700720b */ /* 0x040fe40003f0d000 */
[----:B------:R-:W-:-:S04]  /*07d0*/  LOP3.LUT R17, R7, 0x80000000, R25, 0x48, !PT ;  /* 0x8000000007117812 */ /* 0x000fc800078e4819 */
[----:B------:R-:W-:-:S07]  /*07e0*/  LOP3.LUT R15, R17, R15, RZ, 0xfc, !PT ;  /* 0x0000000f110f7212 */ /* 0x000fce00078efcff */
[----:B------:R-:W-:Y:S05]  /*07f0*/  @!P0 BRA `(.L_x_705) ;  /* 0x00000000007c8947 */ /* 0x000fea0003800000 */
[----:B------:R-:W-:Y:S01]  /*0800*/  IMAD.MOV R7, RZ, RZ, -R3 ;  /* 0x000000ffff077224 */ /* 0x000fe200078e0a03 */
[----:B------:R-:W-:Y:S01]  /*0810*/  DMUL.RP R14, R22, R14 ;  /* 0x0000000e160e7228 */ /* 0x000fe20000008000 */
[----:B------:R-:W-:Y:S01]  /*0820*/  IMAD.MOV.U32 R6, RZ, RZ, RZ ;  /* 0x000000ffff067224 */ /* 0x000fe200078e00ff */
[----:B------:R-:W-:-:S05]  /*0830*/  IADD3 R3, PT, PT, -R3, -0x43300000, RZ ;  /* 0xbcd0000003037810 */ /* 0x000fca0007ffe1ff */
[----:B------:R-:W-:-:S03]  /*0840*/  DFMA R6, R4, -R6, R22 ;  /* 0x800000060406722b */ /* 0x000fc60000000016 */
[----:B------:R-:W-:-:S07]  /*0850*/  LOP3.LUT R17, R15, R17, RZ, 0x3c, !PT ;  /* 0x000000110f117212 */ /* 0x000fce00078e3cff */
[----:B------:R-:W-:-:S04]  /*0860*/  FSETP.NEU.AND P0, PT, |R7|, R3, PT ;  /* 0x000000030700720b */ /* 0x000fc80003f0d200 */
[----:B------:R-:W-:Y:S02]  /*0870*/  FSEL R4, R14, R4, !P0 ;  /* 0x000000040e047208 */ /* 0x000fe40004000000 */
[----:B------:R-:W-:Y:S01]  /*0880*/  FSEL R5, R17, R5, !P0 ;  /* 0x0000000511057208 */ /* 0x000fe20004000000 */
[----:B------:R-:W-:Y:S06]  /*0890*/  BRA `(.L_x_705) ;  /* 0x0000000000547947 */ /* 0x000fec0003800000 */
.L_x_704:
[----:B------:R-:W-:-:S14]  /*08a0*/  DSETP.NAN.AND P0, PT, R14, R14, PT ;  /* 0x0000000e0e00722a */ /* 0x000fdc0003f08000 */
[----:B------:R-:W-:Y:S05]  /*08b0*/  @P0 BRA `(.L_x_706) ;  /* 0x0000000000440947 */ /* 0x000fea0003800000 */
[----:B------:R-:W-:-:S14]  /*08c0*/  DSETP.NAN.AND P0, PT, R24, R24, PT ;  /* 0x000000181800722a */ /* 0x000fdc0003f08000 */
[----:B------:R-:W-:Y:S05]  /*08d0*/  @P0 BRA `(.L_x_707) ;  /* 0x0000000000300947 */ /* 0x000fea0003800000 */
[----:B------:R-:W-:Y:S01]  /*08e0*/  ISETP.NE.AND P0, PT, R19, R26, PT ;  /* 0x0000001a1300720c */ /* 0x000fe20003f05270 */
[----:B------:R-:W-:Y:S02]  /*08f0*/  IMAD.MOV.U32 R4, RZ, RZ, 0x0 ;  /* 0x00000000ff047424 */ /* 0x000fe400078e00ff */
[----:B------:R-:W-:-:S10]  /*0900*/  IMAD.MOV.U32 R5, RZ, RZ, -0x80000 ;  /* 0xfff80000ff057424 */ /* 0x000fd400078e00ff */
[----:B------:R-:W-:Y:S05]  /*0910*/  @!P0 BRA `(.L_x_705) ;  /* 0x0000000000348947 */ /* 0x000fea0003800000 */
[----:B------:R-:W-:Y:S02]  /*0920*/  ISETP.NE.AND P0, PT, R19, 0x7ff00000, PT ;  /* 0x7ff000001300780c */ /* 0x000fe40003f05270 */
[----:B------:R-:W-:Y:S02]  /*0930*/  LOP3.LUT R5, R15, 0x80000000, R25, 0x48, !PT ;  /* 0x800000000f057812 */ /* 0x000fe400078e4819 */
[----:B------:R-:W-:-:S13]  /*0940*/  ISETP.EQ.OR P0, PT, R26, RZ, !P0 ;  /* 0x000000ff1a00720c */ /* 0x000fda0004702670 */
[----:B------:R-:W-:Y:S01]  /*0950*/  @P0 LOP3.LUT R3, R5, 0x7ff00000, RZ, 0xfc, !PT ;  /* 0x7ff0000005030812 */ /* 0x000fe200078efcff */
[----:B------:R-:W-:Y:S02]  /*0960*/  @!P0 IMAD.MOV.U32 R4, RZ, RZ, RZ ;  /* 0x000000ffff048224 */ /* 0x000fe400078e00ff */
[----:B------:R-:W-:Y:S02]  /*0970*/  @P0 IMAD.MOV.U32 R4, RZ, RZ, RZ ;  /* 0x000000ffff040224 */ /* 0x000fe400078e00ff */
[----:B------:R-:W-:Y:S01]  /*0980*/  @P0 IMAD.MOV.U32 R5, RZ, RZ, R3 ;  /* 0x000000ffff050224 */ /* 0x000fe200078e0003 */
[----:B------:R-:W-:Y:S06]  /*0990*/  BRA `(.L_x_705) ;  /* 0x0000000000147947 */ /* 0x000fec0003800000 */
.L_x_707:
[----:B------:R-:W-:Y:S01]  /*09a0*/  LOP3.LUT R5, R25, 0x80000, RZ, 0xfc, !PT ;  /* 0x0008000019057812 */ /* 0x000fe200078efcff */
[----:B------:R-:W-:Y:S01]  /*09b0*/  IMAD.MOV.U32 R4, RZ, RZ, R24 ;  /* 0x000000ffff047224 */ /* 0x000fe200078e0018 */
[----:B------:R-:W-:Y:S06]  /*09c0*/  BRA `(.L_x_705) ;  /* 0x0000000000087947 */ /* 0x000fec0003800000 */
.L_x_706:
[----:B------:R-:W-:Y:S01]  /*09d0*/  LOP3.LUT R5, R15, 0x80000, RZ, 0xfc, !PT ;  /* 0x000800000f057812 */ /* 0x000fe200078efcff */
[----:B------:R-:W-:-:S07]  /*09e0*/  IMAD.MOV.U32 R4, RZ, RZ, R14 ;  /* 0x000000ffff047224 */ /* 0x000fce00078e000e */
.L_x_705:
[----:B------:R-:W-:Y:S05]  /*09f0*/  BSYNC.RECONVERGENT B1 ;  /* 0x0000000000017941 */ /* 0x000fea0003800200 */
.L_x_703:
[----:B------:R-:W-:Y:S02]  /*0a00*/  IMAD.MOV.U32 R3, RZ, RZ, R4 ;  /* 0x000000ffff037224 */ /* 0x000fe400078e0004 */
[----:B------:R-:W-:Y:S02]  /*0a10*/  IMAD.MOV.U32 R6, RZ, RZ, R5 ;  /* 0x000000ffff067224 */ /* 0x000fe400078e0005 */
[----:B------:R-:W-:Y:S02]  /*0a20*/  IMAD.MOV.U32 R4, RZ, RZ, R0 ;  /* 0x000000ffff047224 */ /* 0x000fe400078e0000 */
[----:B------:R-:W-:-:S04]  /*0a30*/  IMAD.MOV.U32 R5, RZ, RZ, 0x0 ;  /* 0x00000000ff057424 */ /* 0x000fc800078e00ff */
[----:B------:R-:W-:Y:S05]  /*0a40*/  RET.REL.NODEC R4 `(_Z24row_normalization_kernelPdmi) ;  /* 0xfffffff4046c7950 */ /* 0x000fea0003c3ffff */
.L_x_708:
        /* <DEDUP_REMOVED lines=11> */
.L_x_717:


//--------------------- .text._Z26forward_elimination_kernelPdmi --------------------------
	.section	.text._Z26forward_elimination_kernelPdmi,"ax",@progbits
	.align	128
        .global         _Z26forward_elimination_kernelPdmi
        .type           _Z26forward_elimination_kernelPdmi,@function
        .size           _Z26forward_elimination_kernelPdmi,(.L_x_729 - _Z26forward_elimination_kernelPdmi)
        .other          _Z26forward_elimination_kernelPdmi,@"STO_CUDA_ENTRY STV_DEFAULT"
_Z26forward_elimination_kernelPdmi:
.text._Z26forward_elimination_kernelPdmi:
[----:B------:R-:W-:Y:S01]  /*0000*/  LDC R1, c[0x0][0x37c] ;  /* 0x0000df00ff017b82 */ /* 0x000fe20000000800 */
[----:B------:R-:W0:Y:S01]  /*0010*/  S2R R0, SR_CTAID.Y ;  /* 0x0000000000007919 */ /* 0x000e220000002600 */
[----:B------:R-:W1:Y:S01]  /*0020*/  LDCU.64 UR8, c[0x0][0x388] ;  /* 0x00007100ff0877ac */ /* 0x000e620008000a00 */
[----:B------:R-:W0:Y:S01]  /*0030*/  S2R R3, SR_TID.Y ;  /* 0x0000000000037919 */ /* 0x000e220000002200 */
[----:B------:R-:W0:Y:S01]  /*0040*/  LDCU UR4, c[0x0][0x364] ;  /* 0x00006c80ff0477ac */ /* 0x000e220008000800 */
[----:B------:R-:W2:Y:S01]  /*0050*/  LDCU UR13, c[0x0][0x390] ;  /* 0x00007200ff0d77ac */ /* 0x000ea20008000800 */
[----:B-1----:R-:W-:-:S04]  /*0060*/  UIADD3 UR8, UP0, UPT, UR8, 0x1, URZ ;  /* 0x0000000108087890 */ /* 0x002fc8000ff1e0ff */
[----:B------:R-:W-:-:S06]  /*0070*/  UIADD3.X UR9, UPT, UPT, URZ, UR9, URZ, UP0, !UPT ;  /* 0x00000009ff097290 */ /* 0x000fcc00087fe4ff */
[----:B------:R-:W-:Y:S02]  /*0080*/  IMAD.U32 R2, RZ, RZ, UR9 ;  /* 0x00000009ff027e24 */ /* 0x000fe4000f8e00ff */
[----:B0-----:R-:W-:-:S05]  /*0090*/  IMAD R0, R0, UR4, R3 ;  /* 0x0000000400007c24 */ /* 0x001fca000f8e0203 */
[----:B--2---:R-:W-:-:S04]  /*00a0*/  IADD3.X R0, PT, PT, R0, UR13, RZ, PT, !PT ;  /* 0x0000000d00007c10 */ /* 0x004fc8000bffe4ff */
[----:B------:R-:W-:Y:S02]  /*00b0*/  ISETP.LT.U32.AND P0, PT, R0, UR8, PT ;  /* 0x0000000800007c0c */ /* 0x000fe4000bf01070 */
[----:B------:R-:W-:-:S04]  /*00c0*/  SHF.R.S32.HI R17, RZ, 0x1f, R0 ;  /* 0x0000001fff117819 */ /* 0x000fc80000011400 */
[----:B------:R-:W-:-:S13]  /*00d0*/  ISETP.GT.U32.AND.EX P0, PT, R2, R17, PT, P0 ;  /* 0x000000110200720c */ /* 0x000fda0003f04100 */
[----:B------:R-:W-:Y:S05]  /*00e0*/  @!P0 EXIT ;  /* 0x000000000000894d */ /* 0x000fea0003800000 */
[----:B------:R-:W0:Y:S01]  /*00f0*/  S2R R15, SR_TID.X ;  /* 0x00000000000f7919 */ /* 0x000e220000002100 */
[----:B------:R-:W0:Y:S01]  /*0100*/  LDCU UR5, c[0x0][0x360] ;  /* 0x00006c00ff0577ac */ /* 0x000e220008000800 */
[----:B------:R-:W-:Y:S01]  /*0110*/  IMAD.MOV.U32 R19, RZ, RZ, R0 ;  /* 0x000000ffff137224 */ /* 0x000fe200078e0000 */
[----:B------:R-:W0:Y:S01]  /*0120*/  S2R R2, SR_CTAID.X ;  /* 0x0000000000027919 */ /* 0x000e220000002500 */
[----:B------:R-:W1:Y:S01]  /*0130*/  LDCU UR6, c[0x0][0x374] ;  /* 0x00006e80ff0677ac */ /* 0x000e620008000800 */
[----:B------:R-:W2:Y:S01]  /*0140*/  LDCU UR7, c[0x0][0x370] ;  /* 0x00006e00ff0777ac */ /* 0x000ea20008000800 */
[----:B------:R-:W3:Y:S01]  /*0150*/  LDCU.64 UR10, c[0x0][0x358] ;  /* 0x00006b00ff0a77ac */ /* 0x000ee20008000a00 */
[----:B------:R-:W-:Y:S02]  /*0160*/  USHF.R.S32.HI UR12, URZ, 0x1f, UR13 ;  /* 0x0000001fff0c7899 */ /* 0x000fe4000801140d */
[----:B-1----:R-:W-:Y:S01]  /*0170*/  UIMAD UR4, UR4, UR6, URZ ;  /* 0x00000006040472a4 */ /* 0x002fe2000f8e02ff */
[----:B0-----:R-:W-:Y:S01]  /*0180*/  IMAD R15, R2, UR5, R15 ;  /* 0x00000005020f7c24 */ /* 0x001fe2000f8e020f */
[----:B--2---:R-:W-:-:S04]  /*0190*/  UIMAD UR5, UR5, UR7, URZ ;  /* 0x00000007050572a4 */ /* 0x004fc8000f8e02ff */
[----:B------:R-:W-:-:S04]  /*01a0*/  IADD3.X R15, PT, PT, R15, UR13, RZ, PT, !PT ;  /* 0x0000000d0f0f7c10 */ /* 0x000fc8000bffe4ff */
[----:B---3--:R-:W-:-:S07]  /*01b0*/  SHF.R.S32.HI R14, RZ, 0x1f, R15 ;  /* 0x0000001fff0e7819 */ /* 0x008fce000001140f */
.L_x_712:
[----:B------:R-:W0:Y:S01]  /*01c0*/  LDC.64 R2, c[0x0][0x388] ;  /* 0x0000e200ff027b82 */ /* 0x000e220000000a00 */
[----:B------:R-:W-:Y:S01]  /*01d0*/  BSSY.RECONVERGENT B0, `(.L_x_709) ;  /* 0x0000027000007945 */ /* 0x000fe20003800200 */
[----:B0-----:R-:W-:-:S04]  /*01e0*/  ISETP.GE.U32.AND P0, PT, R15, R2, PT ;  /* 0x000000020f00720c */ /* 0x001fc80003f06070 */
[----:B------:R-:W-:-:S13]  /*01f0*/  ISETP.GE.U32.AND.EX P0, PT, R14, R3, PT, P0 ;  /* 0x000000030e00720c */ /* 0x000fda0003f06100 */
[----:B------:R-:W-:Y:S05]  /*0200*/  @P0 BRA `(.L_x_710) ;  /* 0x00000000008c0947 */ /* 0x000fea0003800000 */
[----:B------:R-:W0:Y:S01]  /*0210*/  LDC R4, c[0x0][0x390] ;  /* 0x0000e400ff047b82 */ /* 0x000e220000000800 */
[----:B------:R-:W-:Y:S01]  /*0220*/  IMAD.U32 R5, RZ, RZ, UR12 ;  /* 0x0000000cff057e24 */ /* 0x000fe2000f8e00ff */
[----:B------:R-:W-:Y:S01]  /*0230*/  MOV R16, R15 ;  /* 0x0000000f00107202 */ /* 0x000fe20000000f00 */
[-C--:B------:R-:W-:Y:S02]  /*0240*/  IMAD R8, R17, R2.reuse, RZ ;  /* 0x0000000211087224 */ /* 0x080fe400078e02ff */
[----:B------:R-:W-:Y:S02]  /*0250*/  IMAD.MOV.U32 R22, RZ, RZ, R15 ;  /* 0x000000ffff167224 */ /* 0x000fe400078e000f */
[C---:B------:R-:W-:Y:S01]  /*0260*/  IMAD R9, R19.reuse, R3, R8 ;  /* 0x0000000313097224 */ /* 0x040fe200078e0208 */
[----:B------:R-:W1:Y:S01]  /*0270*/  LDC.64 R6, c[0x0][0x380] ;  /* 0x0000e000ff067b82 */ /* 0x000e620000000a00 */
[----:B------:R-:W-:Y:S02]  /*0280*/  IMAD.MOV.U32 R23, RZ, RZ, R14 ;  /* 0x000000ffff177224 */ /* 0x000fe400078e000e */
[----:B0-----:R-:W-:-:S05]  /*0290*/  IMAD.WIDE.U32 R10, R19, R2, R4 ;  /* 0x00000002130a7225 */ /* 0x001fca00078e0004 */
[----:B------:R-:W-:Y:S02]  /*02a0*/  IADD3 R9, PT, PT, R11, R9, RZ ;  /* 0x000000090b097210 */ /* 0x000fe40007ffe0ff */
[----:B-1----:R-:W-:-:S04]  /*02b0*/  LEA R8, P0, R10, R6, 0x3 ;  /* 0x000000060a087211 */ /* 0x002fc800078018ff */
[----:B------:R-:W-:-:S09]  /*02c0*/  LEA.HI.X R9, R10, R7, R9, 0x3, P0 ;  /* 0x000000070a097211 */ /* 0x000fd200000f1c09 */
.L_x_711:
[----:B------:R-:W-:Y:S02]  /*02d0*/  IMAD R10, R2, UR12, RZ ;  /* 0x0000000c020a7c24 */ /* 0x000fe4000f8e02ff */
[-C--:B------:R-:W-:Y:S02]  /*02e0*/  IMAD R12, R17, R2.reuse, RZ ;  /* 0x00000002110c7224 */ /* 0x080fe400078e02ff */
[----:B------:R-:W-:-:S04]  /*02f0*/  IMAD.WIDE.U32 R20, R4, R2, R22 ;  /* 0x0000000204147225 */ /* 0x000fc800078e0016 */
[----:B------:R-:W-:Y:S01]  /*0300*/  IMAD R11, R4, R3, R10 ;  /* 0x00000003040b7224 */ /* 0x000fe200078e020a */
[----:B------:R-:W-:Y:S01]  /*0310*/  LEA R10, P0, R20, R6, 0x3 ;  /* 0x00000006140a7211 */ /* 0x000fe200078018ff */
[----:B------:R-:W-:-:S04]  /*0320*/  IMAD.WIDE.U32 R22, R19, R2, R22 ;  /* 0x0000000213167225 */ /* 0x000fc800078e0016 */
[----:B------:R-:W-:Y:S01]  /*0330*/  IMAD R13, R19, R3, R12 ;  /* 0x00000003130d7224 */ /* 0x000fe200078e020c */
[----:B------:R-:W-:Y:S01]  /*0340*/  LEA R12, P1, R22, R6, 0x3 ;  /* 0x00000006160c7211 */ /* 0x000fe200078218ff */
[----:B------:R-:W-:Y:S02]  /*0350*/  IMAD.IADD R11, R21, 0x1, R11 ;  /* 0x00000001150b7824 */ /* 0x000fe400078e020b */
[----:B------:R-:W-:-:S03]  /*0360*/  IMAD.IADD R13, R13, 0x1, R23 ;  /* 0x000000010d0d7824 */ /* 0x000fc600078e0217 */
[-C--:B------:R-:W-:Y:S02]  /*0370*/  LEA.HI.X R11, R20, R7.reuse, R11, 0x3, P0 ;  /* 0x00000007140b7211 */ /* 0x080fe400000f1c0b */
[----:B------:R-:W-:Y:S01]  /*0380*/  LEA.HI.X R13, R22, R7, R13, 0x3, P1 ;  /* 0x00000007160d7211 */ /* 0x000fe200008f1c0d */
[----:B------:R-:W2:Y:S04]  /*0390*/  LDG.E.64 R20, desc[UR10][R8.64] ;  /* 0x0000000a08147981 */ /* 0x000ea8000c1e1b00 */
[----:B------:R-:W2:Y:S04]  /*03a0*/  LDG.E.64 R10, desc[UR10][R10.64] ;  /* 0x0000000a0a0a7981 */ /* 0x000ea8000c1e1b00 */
[----:B------:R-:W2:Y:S02]  /*03b0*/  LDG.E.64 R22, desc[UR10][R12.64] ;  /* 0x0000000a0c167981 */ /* 0x000ea4000c1e1b00 */
[----:B--2---:R-:W-:Y:S01]  /*03c0*/  DFMA R20, -R20, R10, R22 ;  /* 0x0000000a1414722b */ /* 0x004fe20000000116 */
[----:B------:R-:W-:-:S04]  /*03d0*/  IADD3 R22, PT, PT, R16, UR5, RZ ;  /* 0x0000000510167c10 */ /* 0x000fc8000fffe0ff */
[----:B------:R-:W-:Y:S02]  /*03e0*/  ISETP.GE.U32.AND P0, PT, R22, R2, PT ;  /* 0x000000021600720c */ /* 0x000fe40003f06070 */
[----:B------:R0:W-:Y:S01]  /*03f0*/  STG.E.64 desc[UR10][R12.64], R20 ;  /* 0x000000140c007986 */ /* 0x0001e2000c101b0a */
[--C-:B------:R-:W-:Y:S01]  /*0400*/  SHF.R.S32.HI R23, RZ, 0x1f, R22.reuse ;  /* 0x0000001fff177819 */ /* 0x100fe20000011416 */
[----:B------:R-:W-:-:S03]  /*0410*/  IMAD.MOV.U32 R16, RZ, RZ, R22 ;  /* 0x000000ffff107224 */ /* 0x000fc600078e0016 */
[----:B------:R-:W-:-:S13]  /*0420*/  ISETP.GE.U32.AND.EX P0, PT, R23, R3, PT, P0 ;  /* 0x000000031700720c */ /* 0x000fda0003f06100 */
[----:B0-----:R-:W-:Y:S05]  /*0430*/  @!P0 BRA `(.L_x_711) ;  /* 0xfffffffc00a48947 */ /* 0x001fea000383ffff */
.L_x_710:
[----:B------:R-:W-:Y:S05]  /*0440*/  BSYNC.RECONVERGENT B0 ;  /* 0x0000000000007941 */ /* 0x000fea0003800200 */
.L_x_709:
[----:B------:R-:W-:Y:S01]  /*0450*/  VIADD R19, R0, UR4 ;  /* 0x0000000400137c36 */ /* 0x000fe20008000000 */
[----:B------:R-:W-:-:S04]  /*0460*/  MOV R0, UR9 ;  /* 0x0000000900007c02 */ /* 0x000fc80008000f00 */
[----:B------:R-:W-:Y:S02]  /*0470*/  ISETP.LT.U32.AND P0, PT, R19, UR8, PT ;  /* 0x0000000813007c0c */ /* 0x000fe4000bf01070 */
[----:B------:R-:W-:-:S04]  /*0480*/  SHF.R.S32.HI R17, RZ, 0x1f, R19 ;  /* 0x0000001fff117819 */ /* 0x000fc80000011413 */
[----:B------:R-:W-:Y:S01]  /*0490*/  ISETP.GT.U32.AND.EX P0, PT, R0, R17, PT, P0 ;  /* 0x000000110000720c */ /* 0x000fe20003f04100 */
[----:B------:R-:W-:-:S12]  /*04a0*/  IMAD.MOV.U32 R0, RZ, RZ, R19 ;  /* 0x000000ffff007224 */ /* 0x000fd800078e0013 */
[----:B------:R-:W-:Y:S05]  /*04b0*/  @P0 BRA `(.L_x_712) ;  /* 0xfffffffc00400947 */ /* 0x000fea000383ffff */
[----:B------:R-:W-:Y:S05]  /*04c0*/  EXIT ;  /* 0x000000000000794d */ /* 0x000fea0003800000 */
.L_x_713:
        /* <DEDUP_REMOVED lines=11> */
.L_x_729:


//--------------------- .text._Z19row_exchange_kernelPdmii --------------------------
	.section	.text._Z19row_exchange_kernelPdmii,"ax",@progbits
	.align	128
        .global         _Z19row_exchange_kernelPdmii
        .type           _Z19row_exchange_kernelPdmii,@function
        .size           _Z19row_exchange_kernelPdmii,(.L_x_730 - _Z19row_exchange_kernelPdmii)
        .other          _Z19row_exchange_kernelPdmii,@"STO_CUDA_ENTRY STV_DEFAULT"
_Z19row_exchange_kernelPdmii:
.text._Z19row_exchange_kernelPdmii:
        /* <DEDUP_REMOVED lines=9> */
[----:B------:R-:W-:Y:S02]  /*0090*/  IMAD.U32 R3, RZ, RZ, UR11 ;  /* 0x0000000bff037e24 */ /* 0x000fe4000f8e00ff */
[----:B--2---:R-:W-:-:S05]  /*00a0*/  VIADD R0, R0, UR12 ;  /* 0x0000000c00007c36 */ /* 0x004fca0008000000 */
[----:B------:R-:W-:Y:S02]  /*00b0*/  ISETP.LT.U32.AND P0, PT, R0, UR10, PT ;  /* 0x0000000a00007c0c */ /* 0x000fe4000bf01070 */
[----:B------:R-:W-:-:S04]  /*00c0*/  SHF.R.S32.HI R2, RZ, 0x1f, R0 ;  /* 0x0000001fff027819 */ /* 0x000fc80000011400 */
[----:B------:R-:W-:-:S13]  /*00d0*/  ISETP.GT.U32.AND.EX P0, PT, R3, R2, PT, P0 ;  /* 0x000000020300720c */ /* 0x000fda0003f04100 */
[----:B------:R-:W-:Y:S05]  /*00e0*/  @!P0 EXIT ;  /* 0x000000000000894d */ /* 0x000fea0003800000 */
[----:B------:R-:W0:Y:S01]  /*00f0*/  LDCU UR13, c[0x0][0x394] ;  /* 0x00007280ff0d77ac */ /* 0x000e220008000800 */
[----:B------:R-:W-:Y:S01]  /*0100*/  BSSY.RECONVERGENT B0, `(.L_x_714) ;  /* 0x0000022000007945 */ /* 0x000fe20003800200 */
[----:B------:R-:W-:Y:S01]  /*0110*/  MOV R10, R2 ;  /* 0x00000002000a7202 */ /* 0x000fe20000000f00 */
[----:B------:R-:W-:Y:S01]  /*0120*/  IMAD.MOV.U32 R11, RZ, RZ, R0 ;  /* 0x000000ffff0b7224 */ /* 0x000fe200078e0000 */
[----:B------:R-:W1:Y:S01]  /*0130*/  LDCU UR5, c[0x0][0x370] ;  /* 0x00006e00ff0577ac */ /* 0x000e620008000800 */
[----:B------:R-:W2:Y:S01]  /*0140*/  LDCU.64 UR6, c[0x0][0x358] ;  /* 0x00006b00ff0677ac */ /* 0x000ea20008000a00 */
[----:B------:R-:W3:Y:S01]  /*0150*/  LDCU.64 UR16, c[0x0][0x380] ;  /* 0x00007000ff1077ac */ /* 0x000ee20008000a00 */
[----:B------:R-:W-:Y:S02]  /*0160*/  USHF.R.S32.HI UR8, URZ, 0x1f, UR12 ;  /* 0x0000001fff087899 */ /* 0x000fe4000801140c */
[----:B0-----:R-:W-:Y:S02]  /*0170*/  USHF.R.S32.HI UR9, URZ, 0x1f, UR13 ;  /* 0x0000001fff097899 */ /* 0x001fe4000801140d */
[----:B-1----:R-:W-:-:S12]  /*0180*/  UIMAD UR4, UR4, UR5, URZ ;  /* 0x00000005040472a4 */ /* 0x002fd8000f8e02ff */
.L_x_715:
[----:B0-----:R-:W-:Y:S01]  /*0190*/  MOV R5, UR8 ;  /* 0x0000000800057c02 */ /* 0x001fe20008000f00 */
[----:B------:R-:W-:Y:S02]  /*01a0*/  IMAD R10, R10, UR14, RZ ;  /* 0x0000000e0a0a7c24 */ /* 0x000fe4000f8e02ff */
[----:B------:R-:W-:Y:S02]  /*01b0*/  IMAD.U32 R4, RZ, RZ, UR12 ;  /* 0x0000000cff047e24 */ /* 0x000fe4000f8e00ff */
[----:B------:R-:W-:Y:S02]  /*01c0*/  IMAD.U32 R8, RZ, RZ, UR13 ;  /* 0x0000000dff087e24 */ /* 0x000fe4000f8e00ff */
[----:B------:R-:W-:Y:S02]  /*01d0*/  IMAD.U32 R9, RZ, RZ, UR9 ;  /* 0x00000009ff097e24 */ /* 0x000fe4000f8e00ff */
[C---:B------:R-:W-:Y:S02]  /*01e0*/  IMAD R7, R11.reuse, UR15, R10 ;  /* 0x0000000f0b077c24 */ /* 0x040fe4000f8e020a */
[----:B------:R-:W-:-:S04]  /*01f0*/  IMAD.WIDE.U32 R4, R11, UR14, R4 ;  /* 0x0000000e0b047c25 */ /* 0x000fc8000f8e0004 */
[----:B------:R-:W-:Y:S01]  /*0200*/  IMAD.WIDE.U32 R8, R11, UR14, R8 ;  /* 0x0000000e0b087c25 */ /* 0x000fe2000f8e0008 */
[----:B------:R-:W-:Y:S02]  /*0210*/  IADD3 R3, PT, PT, R5, R7, RZ ;  /* 0x0000000705037210 */ /* 0x000fe40007ffe0ff */
[----:B---3--:R-:W-:Y:S01]  /*0220*/  LEA R2, P0, R4, UR16, 0x3 ;  /* 0x0000001004027c11 */ /* 0x008fe2000f8018ff */
[----:B------:R-:W-:Y:S01]  /*0230*/  IMAD.IADD R5, R7, 0x1, R9 ;  /* 0x0000000107057824 */ /* 0x000fe200078e0209 */
[----:B------:R-:W-:Y:S02]  /*0240*/  LEA R6, P1, R8, UR16, 0x3 ;  /* 0x0000001008067c11 */ /* 0x000fe4000f8218ff */
[----:B------:R-:W-:Y:S02]  /*0250*/  LEA.HI.X R3, R4, UR17, R3, 0x3, P0 ;  /* 0x0000001104037c11 */ /* 0x000fe400080f1c03 */
[----:B------:R-:W-:-:S03]  /*0260*/  LEA.HI.X R7, R8, UR17, R5, 0x3, P1 ;  /* 0x0000001108077c11 */ /* 0x000fc600088f1c05 */
[----:B--2---:R-:W2:Y:S04]  /*0270*/  LDG.E.64 R4, desc[UR6][R2.64] ;  /* 0x0000000602047981 */ /* 0x004ea8000c1e1b00 */
[----:B------:R-:W3:Y:S01]  /*0280*/  LDG.E.64 R8, desc[UR6][R6.64] ;  /* 0x0000000606087981 */ /* 0x000ee2000c1e1b00 */
[----:B------:R-:W-:Y:S01]  /*0290*/  IADD3 R11, PT, PT, R0, UR4, RZ ;  /* 0x00000004000b7c10 */ /* 0x000fe2000fffe0ff */
[----:B------:R-:W-:-:S03]  /*02a0*/  IMAD.U32 R13, RZ, RZ, UR11 ;  /* 0x0000000bff0d7e24 */ /* 0x000fc6000f8e00ff */
[----:B------:R-:W-:Y:S02]  /*02b0*/  ISETP.LT.U32.AND P0, PT, R11, UR10, PT ;  /* 0x0000000a0b007c0c */ /* 0x000fe4000bf01070 */
[----:B------:R-:W-:-:S04]  /*02c0*/  SHF.R.S32.HI R10, RZ, 0x1f, R11 ;  /* 0x0000001fff0a7819 */ /* 0x000fc8000001140b */
[----:B------:R-:W-:Y:S02]  /*02d0*/  ISETP.GT.U32.AND.EX P0, PT, R13, R10, PT, P0 ;  /* 0x0000000a0d00720c */ /* 0x000fe40003f04100 */
[----:B------:R-:W-:Y:S01]  /*02e0*/  MOV R0, R11 ;  /* 0x0000000b00007202 */ /* 0x000fe20000000f00 */
[----:B---3--:R0:W-:Y:S04]  /*02f0*/  STG.E.64 desc[UR6][R2.64], R8 ;  /* 0x0000000802007986 */ /* 0x0081e8000c101b06 */
[----:B--2---:R0:W-:Y:S06]  /*0300*/  STG.E.64 desc[UR6][R6.64], R4 ;  /* 0x0000000406007986 */ /* 0x0041ec000c101b06 */
[----:B------:R-:W-:Y:S05]  /*0310*/  @P0 BRA `(.L_x_715) ;  /* 0xfffffffc009c0947 */ /* 0x000fea000383ffff */
[----:B------:R-:W-:Y:S05]  /*0320*/  BSYNC.RECONVERGENT B0 ;  /* 0x0000000000007941 */ /* 0x000fea0003800200 */
.L_x_714:
[----:B------:R-:W-:Y:S05]  /*0330*/  EXIT ;  /* 0x000000000000794d */ /* 0x000fea0003800000 */
.L_x_716:
        /* <DEDUP_REMOVED lines=12> */
.L_x_730:


//--------------------- .nv.shared._ZN3cub18CUB_300001_SM_10006detail11EmptyKernelIvEEvv --------------------------
	.section	.nv.shared._ZN3cub18CUB_300001_SM_10006detail11EmptyKernelIvEEvv,"aw",@nobits
	.sectionflags	@""
	.align	16
	.zero		1024


//--------------------- .nv.shared.reserved.0     --------------------------
	.section	.nv.shared.reserved.0,"aw",@nobits
	.weak		__nv_reservedSMEM_offset_0_alias
	.size		__nv_reservedSMEM_offset_0_alias, 0, 64
	.other		__nv_reservedSMEM_offset_0_alias,@"STO_CUDA_RESERVED_SHARED STV_DEFAULT"
__nv_reservedSMEM_offset_0_alias:
	.zero		0
	.zero		64


//--------------------- .nv.global                --------------------------
	.section	.nv.global,"aw",@nobits
.nv.global:
	.type		_ZN34_INTERNAL_b3fbff0c_4_k_cu_19a2dd716thrust24THRUST_300001_SM_1000_NS12placeholders2_8E,@object
	.size		_ZN34_INTERNAL_b3fbff0c_4_k_cu_19a2dd716thrust24THRUST_300001_SM_1000_NS12placeholders2_8E,(_ZN34_INTERNAL_b3fbff0c_4_k_cu_19a2dd714cuda3std3__436_GLOBAL__N__b3fbff0c_4_k_cu_19a2dd716ignoreE - _ZN34_INTERNAL_b3fbff0c_4_k_cu_19a2dd716thrust24THRUST_300001_SM_1000_NS12placeholders2_8E)
_ZN34_INTERNAL_b3fbff0c_4_k_cu_19a2dd716thrust24THRUST_300001_SM_1000_NS12placeholders2_8E:
	.zero		1
	.type		_ZN34_INTERNAL_b3fbff0c_4_k_cu_19a2dd714cuda3std3__436_GLOBAL__N__b3fbff0c_4_k_cu_19a2dd716ignoreE,@object
	.size		_ZN34_INTERNAL_b3fbff0c_4_k_cu_19a2dd714cuda3std3__436_GLOBAL__N__b3fbff0c_4_k_cu_19a2dd716ignoreE,(_ZN34_INTERNAL_b3fbff0c_4_k_cu_19a2dd714cuda3std6ranges3__45__cpo4dataE - _ZN34_INTERNAL_b3fbff0c_4_k_cu_19a2dd714cuda3std3__436_GLOBAL__N__b3fbff0c_4_k_cu_19a2dd716ignoreE)
_ZN34_INTERNAL_b3fbff0c_4_k_cu_19a2dd714cuda3std3__436_GLOBAL__N__b3fbff0c_4_k_cu_19a2dd716ignoreE:
	.zero		1
	.type		_ZN34_INTERNAL_b3fbff0c_4_k_cu_19a2dd714cuda3std6ranges3__45__cpo4dataE,@object
	.size		_ZN34_INTERNAL_b3fbff0c_4_k_cu_19a2dd714cuda3std6ranges3__45__cpo4dataE,(_ZN34_INTERNAL_b3fbff0c_4_k_cu_19a2dd716thrust24THRUST_300001_SM_1000_NS6system3cpp3parE - _ZN34_INTERNAL_b3fbff0c_4_k_cu_19a2dd714cuda3std6ranges3__45__cpo4dataE)
_ZN34_INTERNAL_b3fbff0c_4_k_cu_19a2dd714cuda3std6ranges3__45__cpo4dataE:
	.zero		1
	.type		_ZN34_INTERNAL_b3fbff0c_4_k_cu_19a2dd716thrust24THRUST_300001_SM_1000_NS6system3cpp3parE,@object
	.size		_ZN34_INTERNAL_b3fbff0c_4_k_cu_19a2dd716thrust24THRUST_300001_SM_1000_NS6system3cpp3parE,(_ZN34_INTERNAL_b3fbff0c_4_k_cu_19a2dd714cuda3std3__45__cpo5beginE - _ZN34_INTERNAL_b3fbff0c_4_k_cu_19a2dd716thrust24THRUST_300001_SM_1000_NS6system3cpp3parE)
_ZN34_INTERNAL_b3fbff0c_4_k_cu_19a2dd716thrust24THRUST_300001_SM_1000_NS6system3cpp3parE:
	.zero		1
	.type		_ZN34_INTERNAL_b3fbff0c_4_k_cu_19a2dd714cuda3std3__45__cpo5beginE,@object
	.size		_ZN34_INTERNAL_b3fbff0c_4_k_cu_19a2dd714cuda3std3__45__cpo5beginE,(_ZN34_INTERNAL_b3fbff0c_4_k_cu_19a2dd714cuda3std6ranges3__45__cpo5beginE - _ZN34_INTERNAL_b3fbff0c_4_k_cu_19a2dd714cuda3std3__45__cpo5beginE)
_ZN34_INTERNAL_b3fbff0c_4_k_cu_19a2dd714cuda3std3__45__cpo5beginE:
	.zero		1
	.type		_ZN34_INTERNAL_b3fbff0c_4_k_cu_19a2dd714cuda3std6ranges3__45__cpo5beginE,@object
	.size		_ZN34_INTERNAL_b3fbff0c_4_k_cu_19a2dd714cuda3std6ranges3__45__cpo5beginE,(_ZN34_INTERNAL_b3fbff0c_4_k_cu_19a2dd716thrust24THRUST_300001_SM_1000_NS6deviceE - _ZN34_INTERNAL_b3fbff0c_4_k_cu_19a2dd714cuda3std6ranges3__45__cpo5beginE)
_ZN34_INTERNAL_b3fbff0c_4_k_cu_19a2dd714cuda3std6ranges3__45__cpo5beginE:
	.zero		1
	.type		_ZN34_INTERNAL_b3fbff0c_4_k_cu_19a2dd716thrust24THRUST_300001_SM_1000_NS6deviceE,@object
	.size		_ZN34_INTERNAL_b3fbff0c_4_k_cu_19a2dd716thrust24THRUST_300001_SM_1000_NS6deviceE,(_ZN34_INTERNAL_b3fbff0c_4_k_cu_19a2dd714cuda3std3__47nulloptE - _ZN34_INTERNAL_b3fbff0c_4_k_cu_19a2dd716thrust24THRUST_300001_SM_1000_NS6deviceE)
_ZN34_INTERNAL_b3fbff0c_4_k_cu_19a2dd716thrust24THRUST_300001_SM_1000_NS6deviceE:
	.zero		1
	.type		_ZN34_INTERNAL_b3fbff0c_4_k_cu_19a2dd714cuda3std3__47nulloptE,@object
	.size		_ZN34_INTERNAL_b3fbff0c_4_k_cu_19a2dd714cuda3std3__47nulloptE,(_ZN34_INTERNAL_b3fbff0c_4_k_cu_19a2dd714cuda3std6ranges3__45__cpo8distanceE - _ZN34_INTERNAL_b3fbff0c_4_k_cu_19a2dd714cuda3std3__47nulloptE)
_ZN34_INTERNAL_b3fbff0c_4_k_cu_19a2dd714cuda3std3__47nulloptE:
	.zero		1
	.type		_ZN34_INTERNAL_b3fbff0c_4_k_cu_19a2dd714cuda3std6ranges3__45__cpo8distanceE,@object
	.size		_ZN34_INTERNAL_b3fbff0c_4_k_cu_19a2dd714cuda3std6ranges3__45__cpo8distanceE,(_ZN34_INTERNAL_b3fbff0c_4_k_cu_19a2dd716thrust24THRUST_300001_SM_1000_NS12placeholders2_4E - _ZN34_INTERNAL_b3fbff0c_4_k_cu_19a2dd714cuda3std6ranges3__45__cpo8distanceE)
_ZN34_INTERNAL_b3fbff0c_4_k_cu_19a2dd714cuda3std6ranges3__45__cpo8distanceE:
	.zero		1
	.type		_ZN34_INTERNAL_b3fbff0c_4_k_cu_19a2dd716thrust24THRUST_300001_SM_1000_NS12placeholders2_4E,@object
	.size		_ZN34_INTERNAL_b3fbff0c_4_k_cu_19a2dd716thrust24THRUST_300001_SM_1000_NS12placeholders2_4E,(_ZN34_INTERNAL_b3fbff0c_4_k_cu_19a2dd714cuda3std3__45__cpo6rbeginE - _ZN34_INTERNAL_b3fbff0c_4_k_cu_19a2dd716thrust24THRUST_300001_SM_1000_NS12placeholders2_4E)
_ZN34_INTERNAL_b3fbff0c_4_k_cu_19a2dd716thrust24THRUST_300001_SM_1000_NS12placeholders2_4E:
	.zero		1
	.type		_ZN34_INTERNAL_b3fbff0c_4_k_cu_19a2dd714cuda3std3__45__cpo6rbeginE,@object
	.size		_ZN34_INTERNAL_b3fbff0c_4_k_cu_19a2dd714cuda3std3__45__cpo6rbeginE,(_ZN34_INTERNAL_b3fbff0c_4_k_cu_19a2dd714cuda3std6ranges3__45__cpo7advanceE - _ZN34_INTERNAL_b3fbff0c_4_k_cu_19a2dd714cuda3std3__45__cpo6rbeginE)
_ZN34_INTERNAL_b3fbff0c_4_k_cu_19a2dd714cuda3std3__45__cpo6rbeginE:
	.zero		1
	.type		_ZN34_INTERNAL_b3fbff0c_4_k_cu_19a2dd714cuda3std6ranges3__45__cpo7advanceE,@object
	.size		_ZN34_INTERNAL_b3fbff0c_4_k_cu_19a2dd714cuda3std6ranges3__45__cpo7advanceE,(_ZN34_INTERNAL_b3fbff0c_4_k_cu_19a2dd716thrust24THRUST_300001_SM_1000_NS12placeholders3_10E - _ZN34_INTERNAL_b3fbff0c_4_k_cu_19a2dd714cuda3std6ranges3__45__cpo7advanceE)
_ZN34_INTERNAL_b3fbff0c_4_k_cu_19a2dd714cuda3std6ranges3__45__cpo7advanceE:
	.zero		1
	.type		_ZN34_INTERNAL_b3fbff0c_4_k_cu_19a2dd716thrust24THRUST_300001_SM_1000_NS12placeholders3_10E,@object
	.size		_ZN34_INTERNAL_b3fbff0c_4_k_cu_19a2dd716thrust24THRUST_300001_SM_1000_NS12placeholders3_10E,(_ZN34_INTERNAL_b3fbff0c_4_k_cu_19a2dd714cuda3std3__48in_placeE - _ZN34_INTERNAL_b3fbff0c_4_k_cu_19a2dd716thrust24THRUST_300001_SM_1000_NS12placeholders3_10E)
_ZN34_INTERNAL_b3fbff0c_4_k_cu_19a2dd716thrust24THRUST_300001_SM_1000_NS12placeholders3_10E:
	.zero		1
	.type		_ZN34_INTERNAL_b3fbff0c_4_k_cu_19a2dd714cuda3std3__48in_placeE,@object
	.size		_ZN34_INTERNAL_b3fbff0c_4_k_cu_19a2dd714cuda3std3__48in_placeE,(_ZN34_INTERNAL_b3fbff0c_4_k_cu_19a2dd714cuda3std6ranges3__45__cpo4sizeE - _ZN34_INTERNAL_b3fbff0c_4_k_cu_19a2dd714cuda3std3__48in_placeE)
_ZN34_INTERNAL_b3fbff0c_4_k_cu_19a2dd714cuda3std3__48in_placeE:
	.zero		1
	.type		_ZN34_INTERNAL_b3fbff0c_4_k_cu_19a2dd714cuda3std6ranges3__45__cpo4sizeE,@object
	.size		_ZN34_INTERNAL_b3fbff0c_4_k_cu_19a2dd714cuda3std6ranges3__45__cpo4sizeE,(_ZN34_INTERNAL_b3fbff0c_4_k_cu_19a2dd716thrust24THRUST_300001_SM_1000_NS12placeholders2_2E - _ZN34_INTERNAL_b3fbff0c_4_k_cu_19a2dd714cuda3std6ranges3__45__cpo4sizeE)
_ZN34_INTERNAL_b3fbff0c_4_k_cu_19a2dd714cuda3std6ranges3__45__cpo4sizeE:
	.zero		1
	.type		_ZN34_INTERNAL_b3fbff0c_4_k_cu_19a2dd716thrust24THRUST_300001_SM_1000_NS12placeholders2_2E,@object
	.size		_ZN34_INTERNAL_b3fbff0c_4_k_cu_19a2dd716thrust24THRUST_300001_SM_1000_NS12placeholders2_2E,(_ZN34_INTERNAL_b3fbff0c_4_k_cu_19a2dd714cuda3std3__45__cpo6cbeginE - _ZN34_INTERNAL_b3fbff0c_4_k_cu_19a2dd716thrust24THRUST_300001_SM_1000_NS12placeholders2_2E)
_ZN34_INTERNAL_b3fbff0c_4_k_cu_19a2dd716thrust24THRUST_300001_SM_1000_NS12placeholders2_2E:
	.zero		1
	.type		_ZN34_INTERNAL_b3fbff0c_4_k_cu_19a2dd714cuda3std3__45__cpo6cbeginE,@object
	.size		_ZN34_INTERNAL_b3fbff0c_4_k_cu_19a2dd714cuda3std3__45__cpo6cbeginE,(_ZN34_INTERNAL_b3fbff0c_4_k_cu_19a2dd714cuda3std6ranges3__45__cpo6cbeginE - _ZN34_INTERNAL_b3fbff0c_4_k_cu_19a2dd714cuda3std3__45__cpo6cbeginE)
_ZN34_INTERNAL_b3fbff0c_4_k_cu_19a2dd714cuda3std3__45__cpo6cbeginE:
	.zero		1
	.type		_ZN34_INTERNAL_b3fbff0c_4_k_cu_19a2dd714cuda3std6ranges3__45__cpo6cbeginE,@object
	.size		_ZN34_INTERNAL_b3fbff0c_4_k_cu_19a2dd714cuda3std6ranges3__45__cpo6cbeginE,(_ZN34_INTERNAL_b3fbff0c_4_k_cu_19a2dd716thrust24THRUST_300001_SM_1000_NS12placeholders2_6E - _ZN34_INTERNAL_b3fbff0c_4_k_cu_19a2dd714cuda3std6ranges3__45__cpo6cbeginE)
_ZN34_INTERNAL_b3fbff0c_4_k_cu_19a2dd714cuda3std6ranges3__45__cpo6cbeginE:
	.zero		1
	.type		_ZN34_INTERNAL_b3fbff0c_4_k_cu_19a2dd716thrust24THRUST_300001_SM_1000_NS12placeholders2_6E,@object
	.size		_ZN34_INTERNAL_b3fbff0c_4_k_cu_19a2dd716thrust24THRUST_300001_SM_1000_NS12placeholders2_6E,(_ZN34_INTERNAL_b3fbff0c_4_k_cu_19a2dd714cuda3std3__45__cpo7crbeginE - _ZN34_INTERNAL_b3fbff0c_4_k_cu_19a2dd716thrust24THRUST_300001_SM_1000_NS12placeholders2_6E)
_ZN34_INTERNAL_b3fbff0c_4_k_cu_19a2dd716thrust24THRUST_300001_SM_1000_NS12placeholders2_6E:
	.zero		1
	.type		_ZN34_INTERNAL_b3fbff0c_4_k_cu_19a2dd714cuda3std3__45__cpo7crbeginE,@object
	.size		_ZN34_INTERNAL_b3fbff0c_4_k_cu_19a2dd714cuda3std3__45__cpo7crbeginE,(_ZN34_INTERNAL_b3fbff0c_4_k_cu_19a2dd714cuda3std6ranges3__45__cpo4nextE - _ZN34_INTERNAL_b3fbff0c_4_k_cu_19a2dd714cuda3std3__45__cpo7crbeginE)
_ZN34_INTERNAL_b3fbff0c_4_k_cu_19a2dd714cuda3std3__45__cpo7crbeginE:
	.zero		1
	.type		_ZN34_INTERNAL_b3fbff0c_4_k_cu_19a2dd714cuda3std6ranges3__45__cpo4nextE,@object
	.size		_ZN34_INTERNAL_b3fbff0c_4_k_cu_19a2dd714cuda3std6ranges3__45__cpo4nextE,(_ZN34_INTERNAL_b3fbff0c_4_k_cu_19a2dd714cuda3std6ranges3__45__cpo4swapE - _ZN34_INTERNAL_b3fbff0c_4_k_cu_19a2dd714cuda3std6ranges3__45__cpo4nextE)
_ZN34_INTERNAL_b3fbff0c_4_k_cu_19a2dd714cuda3std6ranges3__45__cpo4nextE:
	.zero		1
	.type		_ZN34_INTERNAL_b3fbff0c_4_k_cu_19a2dd714cuda3std6ranges3__45__cpo4swapE,@object
	.size		_ZN34_INTERNAL_b3fbff0c_4_k_cu_19a2dd714cuda3std6ranges3__45__cpo4swapE,(_ZN34_INTERNAL_b3fbff0c_4_k_cu_19a2dd716thrust24THRUST_300001_SM_1000_NS8cuda_cub10par_nosyncE - _ZN34_INTERNAL_b3fbff0c_4_k_cu_19a2dd714cuda3std6ranges3__45__cpo4swapE)
_ZN34_INTERNAL_b3fbff0c_4_k_cu_19a2dd714cuda3std6ranges3__45__cpo4swapE:
	.zero		1
	.type		_ZN34_INTERNAL_b3fbff0c_4_k_cu_19a2dd716thrust24THRUST_300001_SM_1000_NS8cuda_cub10par_nosyncE,@object
	.size		_ZN34_INTERNAL_b3fbff0c_4_k_cu_19a2dd716thrust24THRUST_300001_SM_1000_NS8cuda_cub10par_nosyncE,(_ZN34_INTERNAL_b3fbff0c_4_k_cu_19a2dd716thrust24THRUST_300001_SM_1000_NS3seqE - _ZN34_INTERNAL_b3fbff0c_4_k_cu_19a2dd716thrust24THRUST_300001_SM_1000_NS8cuda_cub10par_nosyncE)
_ZN34_INTERNAL_b3fbff0c_4_k_cu_19a2dd716thrust24THRUST_300001_SM_1000_NS8cuda_cub10par_nosyncE:
	.zero		1
	.type		_ZN34_INTERNAL_b3fbff0c_4_k_cu_19a2dd716thrust24THRUST_300001_SM_1000_NS3seqE,@object
	.size		_ZN34_INTERNAL_b3fbff0c_4_k_cu_19a2dd716thrust24THRUST_300001_SM_1000_NS3seqE,(_ZN34_INTERNAL_b3fbff0c_4_k_cu_19a2dd714cuda3std3__420unreachable_sentinelE - _ZN34_INTERNAL_b3fbff0c_4_k_cu_19a2dd716thrust24THRUST_300001_SM_1000_NS3seqE)
_ZN34_INTERNAL_b3fbff0c_4_k_cu_19a2dd716thrust24THRUST_300001_SM_1000_NS3seqE:
	.zero		1
	.type		_ZN34_INTERNAL_b3fbff0c_4_k_cu_19a2dd714cuda3std3__420unreachable_sentinelE,@object
	.size		_ZN34_INTERNAL_b3fbff0c_4_k_cu_19a2dd714cuda3std3__420unreachable_sentinelE,(_ZN34_INTERNAL_b3fbff0c_4_k_cu_19a2dd714cuda3std6ranges3__45__cpo5ssizeE - _ZN34_INTERNAL_b3fbff0c_4_k_cu_19a2dd714cuda3std3__420unreachable_sentinelE)
_ZN34_INTERNAL_b3fbff0c_4_k_cu_19a2dd714cuda3std3__420unreachable_sentinelE:
	.zero		1
	.type		_ZN34_INTERNAL_b3fbff0c_4_k_cu_19a2dd714cuda3std6ranges3__45__cpo5ssizeE,@object
	.size		_ZN34_INTERNAL_b3fbff0c_4_k_cu_19a2dd714cuda3std6ranges3__45__cpo5ssizeE,(_ZN34_INTERNAL_b3fbff0c_4_k_cu_19a2dd716thrust24THRUST_300001_SM_1000_NS12placeholders2_3E - _ZN34_INTERNAL_b3fbff0c_4_k_cu_19a2dd714cuda3std6ranges3__45__cpo5ssizeE)
_ZN34_INTERNAL_b3fbff0c_4_k_cu_19a2dd714cuda3std6ranges3__45__cpo5ssizeE:
	.zero		1
	.type		_ZN34_INTERNAL_b3fbff0c_4_k_cu_19a2dd716thrust24THRUST_300001_SM_1000_NS12placeholders2_3E,@object
	.size		_ZN34_INTERNAL_b3fbff0c_4_k_cu_19a2dd716thrust24THRUST_300001_SM_1000_NS12placeholders2_3E,(_ZN34_INTERNAL_b3fbff0c_4_k_cu_19a2dd714cuda3std3__45__cpo4cendE - _ZN34_INTERNAL_b3fbff0c_4_k_cu_19a2dd716thrust24THRUST_300001_SM_1000_NS12placeholders2_3E)
_ZN34_INTERNAL_b3fbff0c_4_k_cu_19a2dd716thrust24THRUST_300001_SM_1000_NS12placeholders2_3E:
	.zero		1
	.type		_ZN34_INTERNAL_b3fbff0c_4_k_cu_19a2dd714cuda3std3__45__cpo4cendE,@object
	.size		_ZN34_INTERNAL_b3fbff0c_4_k_cu_19a2dd714cuda3std3__45__cpo4cendE,(_ZN34_INTERNAL_b3fbff0c_4_k_cu_19a2dd714cuda3std6ranges3__45__cpo4cendE - _ZN34_INTERNAL_b3fbff0c_4_k_cu_19a2dd714cuda3std3__45__cpo4cendE)
_ZN34_INTERNAL_b3fbff0c_4_k_cu_19a2dd714cuda3std3__45__cpo4cendE:
	.zero		1
	.type		_ZN34_INTERNAL_b3fbff0c_4_k_cu_19a2dd714cuda3std6ranges3__45__cpo4cendE,@object
	.size		_ZN34_INTERNAL_b3fbff0c_4_k_cu_19a2dd714cuda3std6ranges3__45__cpo4cendE,(_ZN34_INTERNAL_b3fbff0c_4_k_cu_19a2dd716thrust24THRUST_300001_SM_1000_NS12placeholders2_7E - _ZN34_INTERNAL_b3fbff0c_4_k_cu_19a2dd714cuda3std6ranges3__45__cpo4cendE)
_ZN34_INTERNAL_b3fbff0c_4_k_cu_19a2dd714cuda3std6ranges3__45__cpo4cendE:
	.zero		1
	.type		_ZN34_INTERNAL_b3fbff0c_4_k_cu_19a2dd716thrust24THRUST_300001_SM_1000_NS12placeholders2_7E,@object
	.size		_ZN34_INTERNAL_b3fbff0c_4_k_cu_19a2dd716thrust24THRUST_300001_SM_1000_NS12placeholders2_7E,(_ZN34_INTERNAL_b3fbff0c_4_k_cu_19a2dd714cuda3std3__45__cpo5crendE - _ZN34_INTERNAL_b3fbff0c_4_k_cu_19a2dd716thrust24THRUST_300001_SM_1000_NS12placeholders2_7E)
_ZN34_INTERNAL_b3fbff0c_4_k_cu_19a2dd716thrust24THRUST_300001_SM_1000_NS12placeholders2_7E:
	.zero		1
	.type		_ZN34_INTERNAL_b3fbff0c_4_k_cu_19a2dd714cuda3std3__45__cpo5crendE,@object
	.size		_ZN34_INTERNAL_b3fbff0c_4_k_cu_19a2dd714cuda3std3__45__cpo5crendE,(_ZN34_INTERNAL_b3fbff0c_4_k_cu_19a2dd714cuda3std6ranges3__45__cpo4prevE - _ZN34_INTERNAL_b3fbff0c_4_k_cu_19a2dd714cuda3std3__45__cpo5crendE)
_ZN34_INTERNAL_b3fbff0c_4_k_cu_19a2dd714cuda3std3__45__cpo5crendE:
	.zero		1
	.type		_ZN34_INTERNAL_b3fbff0c_4_k_cu_19a2dd714cuda3std6ranges3__45__cpo4prevE,@object
	.size		_ZN34_INTERNAL_b3fbff0c_4_k_cu_19a2dd714cuda3std6ranges3__45__cpo4prevE,(_ZN34_INTERNAL_b3fbff0c_4_k_cu_19a2dd714cuda3std6ranges3__45__cpo9iter_moveE - _ZN34_INTERNAL_b3fbff0c_4_k_cu_19a2dd714cuda3std6ranges3__45__cpo4prevE)
_ZN34_INTERNAL_b3fbff0c_4_k_cu_19a2dd714cuda3std6ranges3__45__cpo4prevE:
	.zero		1
	.type		_ZN34_INTERNAL_b3fbff0c_4_k_cu_19a2dd714cuda3std6ranges3__45__cpo9iter_moveE,@object
	.size		_ZN34_INTERNAL_b3fbff0c_4_k_cu_19a2dd714cuda3std6ranges3__45__cpo9iter_moveE,(_ZN34_INTERNAL_b3fbff0c_4_k_cu_19a2dd716thrust24THRUST_300001_SM_1000_NS6system6detail10sequential3seqE - _ZN34_INTERNAL_b3fbff0c_4_k_cu_19a2dd714cuda3std6ranges3__45__cpo9iter_moveE)
_ZN34_INTERNAL_b3fbff0c_4_k_cu_19a2dd714cuda3std6ranges3__45__cpo9iter_moveE:
	.zero		1
	.type		_ZN34_INTERNAL_b3fbff0c_4_k_cu_19a2dd716thrust24THRUST_300001_SM_1000_NS6system6detail10sequential3seqE,@object
	.size		_ZN34_INTERNAL_b3fbff0c_4_k_cu_19a2dd716thrust24THRUST_300001_SM_1000_NS6system6detail10sequential3seqE,(_ZN34_INTERNAL_b3fbff0c_4_k_cu_19a2dd716thrust24THRUST_300001_SM_1000_NS12placeholders2_9E - _ZN34_INTERNAL_b3fbff0c_4_k_cu_19a2dd716thrust24THRUST_300001_SM_1000_NS6system6detail10sequential3seqE)
_ZN34_INTERNAL_b3fbff0c_4_k_cu_19a2dd716thrust24THRUST_300001_SM_1000_NS6system6detail10sequential3seqE:
	.zero		1
	.type		_ZN34_INTERNAL_b3fbff0c_4_k_cu_19a2dd716thrust24THRUST_300001_SM_1000_NS12placeholders2_9E,@object
	.size		_ZN34_INTERNAL_b3fbff0c_4_k_cu_19a2dd716thrust24THRUST_300001_SM_1000_NS12placeholders2_9E,(_ZN34_INTERNAL_b3fbff0c_4_k_cu_19a2dd714cuda3std3__419piecewise_constructE - _ZN34_INTERNAL_b3fbff0c_4_k_cu_19a2dd716thrust24THRUST_300001_SM_1000_NS12placeholders2_9E)
_ZN34_INTERNAL_b3fbff0c_4_k_cu_19a2dd716thrust24THRUST_300001_SM_1000_NS12placeholders2_9E:
	.zero		1
	.type		_ZN34_INTERNAL_b3fbff0c_4_k_cu_19a2dd714cuda3std3__419piecewise_constructE,@object
	.size		_ZN34_INTERNAL_b3fbff0c_4_k_cu_19a2dd714cuda3std3__419piecewise_constructE,(_ZN34_INTERNAL_b3fbff0c_4_k_cu_19a2dd714cuda3std6ranges3__45__cpo5cdataE - _ZN34_INTERNAL_b3fbff0c_4_k_cu_19a2dd714cuda3std3__419piecewise_constructE)
_ZN34_INTERNAL_b3fbff0c_4_k_cu_19a2dd714cuda3std3__419piecewise_constructE:
	.zero		1
	.type		_ZN34_INTERNAL_b3fbff0c_4_k_cu_19a2dd714cuda3std6ranges3__45__cpo5cdataE,@object
	.size		_ZN34_INTERNAL_b3fbff0c_4_k_cu_19a2dd714cuda3std6ranges3__45__cpo5cdataE,(_ZN34_INTERNAL_b3fbff0c_4_k_cu_19a2dd716thrust24THRUST_300001_SM_1000_NS12placeholders2_1E - _ZN34_INTERNAL_b3fbff0c_4_k_cu_19a2dd714cuda3std6ranges3__45__cpo5cdataE)
_ZN34_INTERNAL_b3fbff0c_4_k_cu_19a2dd714cuda3std6ranges3__45__cpo5cdataE:
	.zero		1
	.type		_ZN34_INTERNAL_b3fbff0c_4_k_cu_19a2dd716thrust24THRUST_300001_SM_1000_NS12placeholders2_1E,@object
	.size		_ZN34_INTERNAL_b3fbff0c_4_k_cu_19a2dd716thrust24THRUST_300001_SM_1000_NS12placeholders2_1E,(_ZN34_INTERNAL_b3fbff0c_4_k_cu_19a2dd714cuda3std3__45__cpo3endE - _ZN34_INTERNAL_b3fbff0c_4_k_cu_19a2dd716thrust24THRUST_300001_SM_1000_NS12placeholders2_1E)
_ZN34_INTERNAL_b3fbff0c_4_k_cu_19a2dd716thrust24THRUST_300001_SM_1000_NS12placeholders2_1E:
	.zero		1
	.type		_ZN34_INTERNAL_b3fbff0c_4_k_cu_19a2dd714cuda3std3__45__cpo3endE,@object
	.size		_ZN34_INTERNAL_b3fbff0c_4_k_cu_19a2dd714cuda3std3__45__cpo3endE,(_ZN34_INTERNAL_b3fbff0c_4_k_cu_19a2dd714cuda3std6ranges3__45__cpo3endE - _ZN34_INTERNAL_b3fbff0c_4_k_cu_19a2dd714cuda3std3__45__cpo3endE)
_ZN34_INTERNAL_b3fbff0c_4_k_cu_19a2dd714cuda3std3__45__cpo3endE:
	.zero		1
	.type		_ZN34_INTERNAL_b3fbff0c_4_k_cu_19a2dd714cuda3std6ranges3__45__cpo3endE,@object
	.size		_ZN34_INTERNAL_b3fbff0c_4_k_cu_19a2dd714cuda3std6ranges3__45__cpo3endE,(_ZN34_INTERNAL_b3fbff0c_4_k_cu_19a2dd716thrust24THRUST_300001_SM_1000_NS12placeholders2_5E - _ZN34_INTERNAL_b3fbff0c_4_k_cu_19a2dd714cuda3std6ranges3__45__cpo3endE)
_ZN34_INTERNAL_b3fbff0c_4_k_cu_19a2dd714cuda3std6ranges3__45__cpo3endE:
	.zero		1
	.type		_ZN34_INTERNAL_b3fbff0c_4_k_cu_19a2dd716thrust24THRUST_300001_SM_1000_NS12placeholders2_5E,@object
	.size		_ZN34_INTERNAL_b3fbff0c_4_k_cu_19a2dd716thrust24THRUST_300001_SM_1000_NS12placeholders2_5E,(_ZN34_INTERNAL_b3fbff0c_4_k_cu_19a2dd714cuda3std3__45__cpo4rendE - _ZN34_INTERNAL_b3fbff0c_4_k_cu_19a2dd716thrust24THRUST_300001_SM_1000_NS12placeholders2_5E)
_ZN34_INTERNAL_b3fbff0c_4_k_cu_19a2dd716thrust24THRUST_300001_SM_1000_NS12placeholders2_5E:
	.zero		1
	.type		_ZN34_INTERNAL_b3fbff0c_4_k_cu_19a2dd714cuda3std3__45__cpo4rendE,@object
	.size		_ZN34_INTERNAL_b3fbff0c_4_k_cu_19a2dd714cuda3std3__45__cpo4rendE,(_ZN34_INTERNAL_b3fbff0c_4_k_cu_19a2dd714cuda3std6ranges3__45__cpo9iter_swapE - _ZN34_INTERNAL_b3fbff0c_4_k_cu_19a2dd714cuda3std3__45__cpo4rendE)
_ZN34_INTERNAL_b3fbff0c_4_k_cu_19a2dd714cuda3std3__45__cpo4rendE:
	.zero		1
	.type		_ZN34_INTERNAL_b3fbff0c_4_k_cu_19a2dd714cuda3std6ranges3__45__cpo9iter_swapE,@object
	.size		_ZN34_INTERNAL_b3fbff0c_4_k_cu_19a2dd714cuda3std6ranges3__45__cpo9iter_swapE,(_ZN34_INTERNAL_b3fbff0c_4_k_cu_19a2dd714cuda3std3__48unexpectE - _ZN34_INTERNAL_b3fbff0c_4_k_cu_19a2dd714cuda3std6ranges3__45__cpo9iter_swapE)
_ZN34_INTERNAL_b3fbff0c_4_k_cu_19a2dd714cuda3std6ranges3__45__cpo9iter_swapE:
	.zero		1
	.type		_ZN34_INTERNAL_b3fbff0c_4_k_cu_19a2dd714cuda3std3__48unexpectE,@object
	.size		_ZN34_INTERNAL_b3fbff0c_4_k_cu_19a2dd714cuda3std3__48unexpectE,(_ZN34_INTERNAL_b3fbff0c_4_k_cu_19a2dd716thrust24THRUST_300001_SM_1000_NS8cuda_cub3parE - _ZN34_INTERNAL_b3fbff0c_4_k_cu_19a2dd714cuda3std3__48unexpectE)
_ZN34_INTERNAL_b3fbff0c_4_k_cu_19a2dd714cuda3std3__48unexpectE:
	.zero		1
	.type		_ZN34_INTERNAL_b3fbff0c_4_k_cu_19a2dd716thrust24THRUST_300001_SM_1000_NS8cuda_cub3parE,@object
	.size		_ZN34_INTERNAL_b3fbff0c_4_k_cu_19a2dd716thrust24THRUST_300001_SM_1000_NS8cuda_cub3parE,(.L_29 - _ZN34_INTERNAL_b3fbff0c_4_k_cu_19a2dd716thrust24THRUST_300001_SM_1000_NS8cuda_cub3parE)
_ZN34_INTERNAL_b3fbff0c_4_k_cu_19a2dd716thrust24THRUST_300001_SM_1000_NS8cuda_cub3parE:
	.zero		1
.L_29:


//--------------------- .nv.shared._ZN6thrust24THRUST_300001_SM_1000_NS8cuda_cub4core6detail13_kernel_agentINS1_8__reduce11ReduceAgentIPN4cuda3std3__45tupleIJdlEEESC_SB_lNS1_9__extrema9arg_max_fIdl10comparatorEEEEJSC_SC_iSG_EEEvDpT0_ --------------------------
	.section	.nv.shared._ZN6thrust24THRUST_300001_SM_1000_NS8cuda_cub4core6detail13_kernel_agentINS1_8__reduce11ReduceAgentIPN4cuda3std3__45tupleIJdlEEESC_SB_lNS1_9__extrema9arg_max_fIdl10comparatorEEEEJSC_SC_iSG_EEEvDpT0_,"aw",@nobits
	.sectionflags	@""
	.align	16
	.zero		1024


//--------------------- .nv.shared._ZN6thrust24THRUST_300001_SM_1000_NS8cuda_cub4core6detail13_kernel_agentINS1_8__reduce10DrainAgentIlEEJN3cub18CUB_300001_SM_10009GridQueueIyEElEEEvDpT0_ --------------------------
	.section	.nv.shared._ZN6thrust24THRUST_300001_SM_1000_NS8cuda_cub4core6detail13_kernel_agentINS1_8__reduce10DrainAgentIlEEJN3cub18CUB_300001_SM_10009GridQueueIyEElEEEvDpT0_,"aw",@nobits
	.sectionflags	@""
	.align	16
	.zero		1024


//--------------------- .nv.shared._ZN6thrust24THRUST_300001_SM_1000_NS8cuda_cub4core6detail13_kernel_agentINS1_8__reduce11ReduceAgentINS0_12zip_iteratorIN4cuda3std3__45tupleIJNS0_10device_ptrIdEENS0_17counting_iteratorIlNS0_11use_defaultESF_SF_EEEEEEEPNSB_IJdlEEESJ_lNS1_9__extrema9arg_max_fIdl10comparatorEEEEJSI_SK_lN3cub18CUB_300001_SM_100013GridEvenShareIlEENSR_9GridQueueIyEESO_EEEvDpT0_ --------------------------
	.section	.nv.shared._ZN6thrust24THRUST_300001_SM_1000_NS8cuda_cub4core6detail13_kernel_agentINS1_8__reduce11ReduceAgentINS0_12zip_iteratorIN4cuda3std3__45tupleIJNS0_10device_ptrIdEENS0_17counting_iteratorIlNS0_11use_defaultESF_SF_EEEEEEEPNSB_IJdlEEESJ_lNS1_9__extrema9arg_max_fIdl10comparatorEEEEJSI_SK_lN3cub18CUB_300001_SM_100013GridEvenShareIlEENSR_9GridQueueIyEESO_EEEvDpT0_,"aw",@nobits
	.sectionflags	@""
	.align	16
	.zero		1024


//--------------------- .nv.shared._ZN6thrust24THRUST_300001_SM_1000_NS8cuda_cub4core6detail13_kernel_agentINS1_8__reduce11ReduceAgentINS0_12zip_iteratorIN4cuda3std3__45tupleIJNS0_10device_ptrIdEENS0_17counting_iteratorIlNS0_11use_defaultESF_SF_EEEEEEEPNSB_IJdlEEESJ_lNS1_9__extrema9arg_max_fIdl10comparatorEEEEJSI_SK_lSO_EEEvDpT0_ --------------------------
	.section	.nv.shared._ZN6thrust24THRUST_300001_SM_1000_NS8cuda_cub4core6detail13_kernel_agentINS1_8__reduce11ReduceAgentINS0_12zip_iteratorIN4cuda3std3__45tupleIJNS0_10device_ptrIdEENS0_17counting_iteratorIlNS0_11use_defaultESF_SF_EEEEEEEPNSB_IJdlEEESJ_lNS1_9__extrema9arg_max_fIdl10comparatorEEEEJSI_SK_lSO_EEEvDpT0_,"aw",@nobits
	.sectionflags	@""
	.align	16
	.zero		1024


//--------------------- .nv.shared._ZN6thrust24THRUST_300001_SM_1000_NS8cuda_cub4core6detail13_kernel_agentINS1_8__reduce11ReduceAgentIPN4cuda3std3__45tupleIJdlEEESC_SB_iNS1_9__extrema9arg_max_fIdl10comparatorEEEEJSC_SC_iSG_EEEvDpT0_ --------------------------
	.section	.nv.shared._ZN6thrust24THRUST_300001_SM_1000_NS8cuda_cub4core6detail13_kernel_agentINS1_8__reduce11ReduceAgentIPN4cuda3std3__45tupleIJdlEEESC_SB_iNS1_9__extrema9arg_max_fIdl10comparatorEEEEJSC_SC_iSG_EEEvDpT0_,"aw",@nobits
	.sectionflags	@""
	.align	16
	.zero		1024


//--------------------- .nv.shared._ZN6thrust24THRUST_300001_SM_1000_NS8cuda_cub4core6detail13_kernel_agentINS1_8__reduce10DrainAgentIiEEJN3cub18CUB_300001_SM_10009GridQueueIjEEiEEEvDpT0_ --------------------------
	.section	.nv.shared._ZN6thrust24THRUST_300001_SM_1000_NS8cuda_cub4core6detail13_kernel_agentINS1_8__reduce10DrainAgentIiEEJN3cub18CUB_300001_SM_10009GridQueueIjEEiEEEvDpT0_,"aw",@nobits
	.sectionflags	@""
	.align	16
	.zero		1024


//--------------------- .nv.shared._ZN6thrust24THRUST_300001_SM_1000_NS8cuda_cub4core6detail13_kernel_agentINS1_8__reduce11ReduceAgentINS0_12zip_iteratorIN4cuda3std3__45tupleIJNS0_10device_ptrIdEENS0_17counting_iteratorIlNS0_11use_defaultESF_SF_EEEEEEEPNSB_IJdlEEESJ_iNS1_9__extrema9arg_max_fIdl10comparatorEEEEJSI_SK_iN3cub18CUB_300001_SM_100013GridEvenShareIiEENSR_9GridQueueIjEESO_EEEvDpT0_ --------------------------
	.section	.nv.shared._ZN6thrust24THRUST_300001_SM_1000_NS8cuda_cub4core6detail13_kernel_agentINS1_8__reduce11ReduceAgentINS0_12zip_iteratorIN4cuda3std3__45tupleIJNS0_10device_ptrIdEENS0_17counting_iteratorIlNS0_11use_defaultESF_SF_EEEEEEEPNSB_IJdlEEESJ_iNS1_9__extrema9arg_max_fIdl10comparatorEEEEJSI_SK_iN3cub18CUB_300001_SM_100013GridEvenShareIiEENSR_9GridQueueIjEESO_EEEvDpT0_,"aw",@nobits
	.sectionflags	@""
	.align	16
	.zero		1024


//--------------------- .nv.shared._ZN6thrust24THRUST_300001_SM_1000_NS8cuda_cub4core6detail13_kernel_agentINS1_8__reduce11ReduceAgentINS0_12zip_iteratorIN4cuda3std3__45tupleIJNS0_10device_ptrIdEENS0_17counting_iteratorIlNS0_11use_defaultESF_SF_EEEEEEEPNSB_IJdlEEESJ_iNS1_9__extrema9arg_max_fIdl10comparatorEEEEJSI_SK_iSO_EEEvDpT0_ --------------------------
	.section	.nv.shared._ZN6thrust24THRUST_300001_SM_1000_NS8cuda_cub4core6detail13_kernel_agentINS1_8__reduce11ReduceAgentINS0_12zip_iteratorIN4cuda3std3__45tupleIJNS0_10device_ptrIdEENS0_17counting_iteratorIlNS0_11use_defaultESF_SF_EEEEEEEPNSB_IJdlEEESJ_iNS1_9__extrema9arg_max_fIdl10comparatorEEEEJSI_SK_iSO_EEEvDpT0_,"aw",@nobits
	.sectionflags	@""
	.align	16
	.zero		1024


//--------------------- .nv.shared._Z15backward_kernelPKdPdmi --------------------------
	.section	.nv.shared._Z15backward_kernelPKdPdmi,"aw",@nobits
	.sectionflags	@""
	.align	16
	.zero		1024


//--------------------- .nv.shared._Z24row_normalization_kernelPdmi --------------------------
	.section	.nv.shared._Z24row_normalization_kernelPdmi,"aw",@nobits
	.sectionflags	@""
	.align	16
	.zero		1024


//--------------------- .nv.shared._Z26forward_elimination_kernelPdmi --------------------------
	.section	.nv.shared._Z26forward_elimination_kernelPdmi,"aw",@nobits
	.sectionflags	@""
	.align	16
	.zero		1024


//--------------------- .nv.shared._Z19row_exchange_kernelPdmii --------------------------
	.section	.nv.shared._Z19row_exchange_kernelPdmii,"aw",@nobits
	.sectionflags	@""
	.align	16
	.zero		1024


//--------------------- .nv.constant0._ZN3cub18CUB_300001_SM_10006detail11EmptyKernelIvEEvv --------------------------
	.section	.nv.constant0._ZN3cub18CUB_300001_SM_10006detail11EmptyKernelIvEEvv,"a",@progbits
	.sectionflags	@""
	.align	4
.nv.constant0._ZN3cub18CUB_300001_SM_10006detail11EmptyKernelIvEEvv:
	.zero		896


//--------------------- .nv.constant0._ZN6thrust24THRUST_300001_SM_1000_NS8cuda_cub4core6detail13_kernel_agentINS1_8__reduce11ReduceAgentIPN4cuda3std3__45tupleIJdlEEESC_SB_lNS1_9__extrema9arg_max_fIdl10comparatorEEEEJSC_SC_iSG_EEEvDpT0_ --------------------------
	.section	.nv.constant0._ZN6thrust24THRUST_300001_SM_1000_NS8cuda_cub4core6detail13_kernel_agentINS1_8__reduce11ReduceAgentIPN4cuda3std3__45tupleIJdlEEESC_SB_lNS1_9__extrema9arg_max_fIdl10comparatorEEEEJSC_SC_iSG_EEEvDpT0_,"a",@progbits
	.sectionflags	@""
	.align	4
.nv.constant0._ZN6thrust24THRUST_300001_SM_1000_NS8cuda_cub4core6detail13_kernel_agentINS1_8__reduce11ReduceAgentIPN4cuda3std3__45tupleIJdlEEESC_SB_lNS1_9__extrema9arg_max_fIdl10comparatorEEEEJSC_SC_iSG_EEEvDpT0_:
	.zero		917


//--------------------- .nv.constant0._ZN6thrust24THRUST_300001_SM_1000_NS8cuda_cub4core6detail13_kernel_agentINS1_8__reduce10DrainAgentIlEEJN3cub18CUB_300001_SM_10009GridQueueIyEElEEEvDpT0_ --------------------------
	.section	.nv.constant0._ZN6thrust24THRUST_300001_SM_1000_NS8cuda_cub4core6detail13_kernel_agentINS1_8__reduce10DrainAgentIlEEJN3cub18CUB_300001_SM_10009GridQueueIyEElEEEvDpT0_,"a",@progbits
	.sectionflags	@""
	.align	4
.nv.constant0._ZN6thrust24THRUST_300001_SM_1000_NS8cuda_cub4core6detail13_kernel_agentINS1_8__reduce10DrainAgentIlEEJN3cub18CUB_300001_SM_10009GridQueueIyEElEEEvDpT0_:
	.zero		912


//--------------------- .nv.constant0._ZN6thrust24THRUST_300001_SM_1000_NS8cuda_cub4core6detail13_kernel_agentINS1_8__reduce11ReduceAgentINS0_12zip_iteratorIN4cuda3std3__45tupleIJNS0_10device_ptrIdEENS0_17counting_iteratorIlNS0_11use_defaultESF_SF_EEEEEEEPNSB_IJdlEEESJ_lNS1_9__extrema9arg_max_fIdl10comparatorEEEEJSI_SK_lN3cub18CUB_300001_SM_100013GridEvenShareIlEENSR_9GridQueueIyEESO_EEEvDpT0_ --------------------------
	.section	.nv.constant0._ZN6thrust24THRUST_300001_SM_1000_NS8cuda_cub4core6detail13_kernel_agentINS1_8__reduce11ReduceAgentINS0_12zip_iteratorIN4cuda3std3__45tupleIJNS0_10device_ptrIdEENS0_17counting_iteratorIlNS0_11use_defaultESF_SF_EEEEEEEPNSB_IJdlEEESJ_lNS1_9__extrema9arg_max_fIdl10comparatorEEEEJSI_SK_lN3cub18CUB_300001_SM_100013GridEvenShareIlEENSR_9GridQueueIyEESO_EEEvDpT0_,"a",@progbits
	.sectionflags	@""
	.align	4
.nv.constant0._ZN6thrust24THRUST_300001_SM_1000_NS8cuda_cub4core6detail13_kernel_agentINS1_8__reduce11ReduceAgentINS0_12zip_iteratorIN4cuda3std3__45tupleIJNS0_10device_ptrIdEENS0_17counting_iteratorIlNS0_11use_defaultESF_SF_EEEEEEEPNSB_IJdlEEESJ_lNS1_9__extrema9arg_max_fIdl10comparatorEEEEJSI_SK_lN3cub18CUB_300001_SM_100013GridEvenShareIlEENSR_9GridQueueIyEESO_EEEvDpT0_:
	.zero		1009


//--------------------- .nv.constant0._ZN6thrust24THRUST_300001_SM_1000_NS8cuda_cub4core6detail13_kernel_agentINS1_8__reduce11ReduceAgentINS0_12zip_iteratorIN4cuda3std3__45tupleIJNS0_10device_ptrIdEENS0_17counting_iteratorIlNS0_11use_defaultESF_SF_EEEEEEEPNSB_IJdlEEESJ_lNS1_9__extrema9arg_max_fIdl10comparatorEEEEJSI_SK_lSO_EEEvDpT0_ --------------------------
	.section	.nv.constant0._ZN6thrust24THRUST_300001_SM_1000_NS8cuda_cub4core6detail13_kernel_agentINS1_8__reduce11ReduceAgentINS0_12zip_iteratorIN4cuda3std3__45tupleIJNS0_10device_ptrIdEENS0_17counting_iteratorIlNS0_11use_defaultESF_SF_EEEEEEEPNSB_IJdlEEESJ_lNS1_9__extrema9arg_max_fIdl10comparatorEEEEJSI_SK_lSO_EEEvDpT0_,"a",@progbits
	.sectionflags	@""
	.align	4
.nv.constant0._ZN6thrust24THRUST_300001_SM_1000_NS8cuda_cub4core6detail13_kernel_agentINS1_8__reduce11ReduceAgentINS0_12zip_iteratorIN4cuda3std3__45tupleIJNS0_10device_ptrIdEENS0_17counting_iteratorIlNS0_11use_defaultESF_SF_EEEEEEEPNSB_IJdlEEESJ_lNS1_9__extrema9arg_max_fIdl10comparatorEEEEJSI_SK_lSO_EEEvDpT0_:
	.zero		929


//--------------------- .nv.constant0._ZN6thrust24THRUST_300001_SM_1000_NS8cuda_cub4core6detail13_kernel_agentINS1_8__reduce11ReduceAgentIPN4cuda3std3__45tupleIJdlEEESC_SB_iNS1_9__extrema9arg_max_fIdl10comparatorEEEEJSC_SC_iSG_EEEvDpT0_ --------------------------
	.section	.nv.constant0._ZN6thrust24THRUST_300001_SM_1000_NS8cuda_cub4core6detail13_kernel_agentINS1_8__reduce11ReduceAgentIPN4cuda3std3__45tupleIJdlEEESC_SB_iNS1_9__extrema9arg_max_fIdl10comparatorEEEEJSC_SC_iSG_EEEvDpT0_,"a",@progbits
	.sectionflags	@""
	.align	4
.nv.constant0._ZN6thrust24THRUST_300001_SM_1000_NS8cuda_cub4core6detail13_kernel_agentINS1_8__reduce11ReduceAgentIPN4cuda3std3__45tupleIJdlEEESC_SB_iNS1_9__extrema9arg_max_fIdl10comparatorEEEEJSC_SC_iSG_EEEvDpT0_:
	.zero		917


//--------------------- .nv.constant0._ZN6thrust24THRUST_300001_SM_1000_NS8cuda_cub4core6detail13_kernel_agentINS1_8__reduce10DrainAgentIiEEJN3cub18CUB_300001_SM_10009GridQueueIjEEiEEEvDpT0_ --------------------------
	.section	.nv.constant0._ZN6thrust24THRUST_300001_SM_1000_NS8cuda_cub4core6detail13_kernel_agentINS1_8__reduce10DrainAgentIiEEJN3cub18CUB_300001_SM_10009GridQueueIjEEiEEEvDpT0_,"a",@progbits
	.sectionflags	@""
	.align	4
.nv.constant0._ZN6thrust24THRUST_300001_SM_1000_NS8cuda_cub4core6detail13_kernel_agentINS1_8__reduce10DrainAgentIiEEJN3cub18CUB_300001_SM_10009GridQueueIjEEiEEEvDpT0_:
	.zero		908


//--------------------- .nv.constant0._ZN6thrust24THRUST_300001_SM_1000_NS8cuda_cub4core6detail13_kernel_agentINS1_8__reduce11ReduceAgentINS0_12zip_iteratorIN4cuda3std3__45tupleIJNS0_10device_ptrIdEENS0_17counting_iteratorIlNS0_11use_defaultESF_SF_EEEEEEEPNSB_IJdlEEESJ_iNS1_9__extrema9arg_max_fIdl10comparatorEEEEJSI_SK_iN3cub18CUB_300001_SM_100013GridEvenShareIiEENSR_9GridQueueIjEESO_EEEvDpT0_ --------------------------
	.section	.nv.constant0._ZN6thrust24THRUST_300001_SM_1000_NS8cuda_cub4core6detail13_kernel_agentINS1_8__reduce11ReduceAgentINS0_12zip_iteratorIN4cuda3std3__45tupleIJNS0_10device_ptrIdEENS0_17counting_iteratorIlNS0_11use_defaultESF_SF_EEEEEEEPNSB_IJdlEEESJ_iNS1_9__extrema9arg_max_fIdl10comparatorEEEEJSI_SK_iN3cub18CUB_300001_SM_100013GridEvenShareIiEENSR_9GridQueueIjEESO_EEEvDpT0_,"a",@progbits
	.sectionflags	@""
	.align	4
.nv.constant0._ZN6thrust24THRUST_300001_SM_1000_NS8cuda_cub4core6detail13_kernel_agentINS1_8__reduce11ReduceAgentINS0_12zip_iteratorIN4cuda3std3__45tupleIJNS0_10device_ptrIdEENS0_17counting_iteratorIlNS0_11use_defaultESF_SF_EEEEEEEPNSB_IJdlEEESJ_iNS1_9__extrema9arg_max_fIdl10comparatorEEEEJSI_SK_iN3cub18CUB_300001_SM_100013GridEvenShareIiEENSR_9GridQueueIjEESO_EEEvDpT0_:
	.zero		977


//--------------------- .nv.constant0._ZN6thrust24THRUST_300001_SM_1000_NS8cuda_cub4core6detail13_kernel_agentINS1_8__reduce11ReduceAgentINS0_12zip_iteratorIN4cuda3std3__45tupleIJNS0_10device_ptrIdEENS0_17counting_iteratorIlNS0_11use_defaultESF_SF_EEEEEEEPNSB_IJdlEEESJ_iNS1_9__extrema9arg_max_fIdl10comparatorEEEEJSI_SK_iSO_EEEvDpT0_ --------------------------
	.section	.nv.constant0._ZN6thrust24THRUST_300001_SM_1000_NS8cuda_cub4core6detail13_kernel_agentINS1_8__reduce11ReduceAgentINS0_12zip_iteratorIN4cuda3std3__45tupleIJNS0_10device_ptrIdEENS0_17counting_iteratorIlNS0_11use_defaultESF_SF_EEEEEEEPNSB_IJdlEEESJ_iNS1_9__extrema9arg_max_fIdl10comparatorEEEEJSI_SK_iSO_EEEvDpT0_,"a",@progbits
	.sectionflags	@""
	.align	4
.nv.constant0._ZN6thrust24THRUST_300001_SM_1000_NS8cuda_cub4core6detail13_kernel_agentINS1_8__reduce11ReduceAgentINS0_12zip_iteratorIN4cuda3std3__45tupleIJNS0_10device_ptrIdEENS0_17counting_iteratorIlNS0_11use_defaultESF_SF_EEEEEEEPNSB_IJdlEEESJ_iNS1_9__extrema9arg_max_fIdl10comparatorEEEEJSI_SK_iSO_EEEvDpT0_:
	.zero		925


//--------------------- .nv.constant0._Z15backward_kernelPKdPdmi --------------------------
	.section	.nv.constant0._Z15backward_kernelPKdPdmi,"a",@progbits
	.sectionflags	@""
	.align	4
.nv.constant0._Z15backward_kernelPKdPdmi:
	.zero		924


//--------------------- .nv.constant0._Z24row_normalization_kernelPdmi --------------------------
	.section	.nv.constant0._Z24row_normalization_kernelPdmi,"a",@progbits
	.sectionflags	@""
	.align	4
.nv.constant0._Z24row_normalization_kernelPdmi:
	.zero		916


//--------------------- .nv.constant0._Z26forward_elimination_kernelPdmi --------------------------
	.section	.nv.constant0._Z26forward_elimination_kernelPdmi,"a",@progbits
	.sectionflags	@""
	.align	4
.nv.constant0._Z26forward_elimination_kernelPdmi:
	.zero		916


//--------------------- .nv.constant0._Z19row_exchange_kernelPdmii --------------------------
	.section	.nv.constant0._Z19row_exchange_kernelPdmii,"a",@progbits
	.sectionflags	@""
	.align	4
.nv.constant0._Z19row_exchange_kernelPdmii:
	.zero		920


//--------------------- SYMBOLS --------------------------

	.type		.nv.reservedSmem.offset0,@object
	.size		.nv.reservedSmem.offset0,0x4
	.type		.nv.reservedSmem.cap,@object
	.size		.nv.reservedSmem.cap,0x4
